def matmul_kernel(
    a_ptr,
    b_ptr,
    c_ptr,
    M,
    N,
    K,
    stride_am,
    stride_ak,
    stride_bk,
    stride_bn,
    stride_cm,
    stride_cn,
    BLOCK_M: tl.constexpr,
    BLOCK_N: tl.constexpr,
    BLOCK_K: tl.constexpr,
    GROUP_M: tl.constexpr,
):
    pid = tl.program_id(axis=0)
    num_pid_m = tl.cdiv(M, BLOCK_M)
    num_pid_n = tl.cdiv(N, BLOCK_N)
    num_pid_in_group = GROUP_M * num_pid_n
    group_id = pid // num_pid_in_group
    first_pid_m = group_id * GROUP_M
    group_size_m = min(num_pid_m - first_pid_m, GROUP_M)
    pid_m = first_pid_m + ((pid % num_pid_in_group) % group_size_m)
    pid_n = (pid % num_pid_in_group) // group_size_m

    offs_am = (pid_m * BLOCK_M + tl.arange(0, BLOCK_M)) % M
    offs_bn = (pid_n * BLOCK_N + tl.arange(0, BLOCK_N)) % N
    offs_k = tl.arange(0, BLOCK_K)
    a_ptrs = a_ptr + offs_am[:, None] * stride_am + offs_k[None, :] * stride_ak
    b_ptrs = b_ptr + offs_k[:, None] * stride_bk + offs_bn[None, :] * stride_bn

    acc = tl.zeros((BLOCK_M, BLOCK_N), dtype=tl.float32)
    for kk in range(0, tl.cdiv(K, BLOCK_K)):
        a = tl.load(a_ptrs, mask=offs_k[None, :] < K - kk * BLOCK_K, other=0.0)
        b = tl.load(b_ptrs, mask=offs_k[:, None] < K - kk * BLOCK_K, other=0.0)
        acc = tl.dot(a, b, acc)
        a_ptrs += BLOCK_K * stride_ak
        b_ptrs += BLOCK_K * stride_bk

    c = acc.to(c_ptr.dtype.element_ty)
    offs_cm = pid_m * BLOCK_M + tl.arange(0, BLOCK_M)
    offs_cn = pid_n * BLOCK_N + tl.arange(0, BLOCK_N)
    c_ptrs = c_ptr + offs_cm[:, None] * stride_cm + offs_cn[None, :] * stride_cn
    mask = (offs_cm[:, None] < M) & (offs_cn[None, :] < N)
    tl.store(c_ptrs, c, mask=mask)

# config = {"BLOCK_K": 128, "BLOCK_M": 32, "BLOCK_N": 256, "GROUP_M": 8, "arch": "sm_100", "dtype": "fp8e4m3", "num_ctas": 1, "num_stages": 2, "num_warps": 2}
# arch = sm_100


// ===== COMPILED SASS (sm_100a) =====

	.target	sm_100a

	.elftype	@"ET_EXEC"


//--------------------- .note.nv.tkinfo           --------------------------
	.section	.note.nv.tkinfo,"",@"SHT_NOTE"
	.sectionflags	@"SHF_NOTE_NV_TKINFO"
	.tkinfo
        /*0018*/ 	.word	0x00000081
        /*0030*/ 	.string	""
        /*0030*/ 	.string	"ptxas-blackwell"
        /*0030*/ 	.string	"Cuda compilation tools, release 12.9, V12.9.86"
        /*0030*/ 	.string	"Build cuda_12.9.r12.9/compiler.36037853_0"
        /*0030*/ 	.string	"-v  -suppress-debug-info  -lineinfo  -arch sm_100a "



//--------------------- .note.nv.cuver            --------------------------
	.section	.note.nv.cuver,"",@"SHT_NOTE"
	.sectionflags	@"SHF_NOTE_NV_CUVER"
        /*0018*/ 	.short	0x0001
        /*001a*/ 	.short	0x0064
        /*001c*/ 	.short	0x0001
        /*001e*/ 	.short	0x0000
        /*0020*/ 	.short	0x0001
        /*0022*/ 	.short	0x0000


//--------------------- .nv.info                  --------------------------
	.section	.nv.info,"",@"SHT_CUDA_INFO"
	.align	4


	//----- nvinfo : EIATTR_REGCOUNT
	.align		4
        /*0000*/ 	.byte	0x04, 0x2f
        /*0002*/ 	.short	(.L_1 - .L_0)
	.align		4
.L_0:
        /*0004*/ 	.word	index@(matmul_kernel)
        /*0008*/ 	.word	0x00000020


	//----- nvinfo : EIATTR_FRAME_SIZE
	.align		4
.L_1:
        /*000c*/ 	.byte	0x04, 0x11
        /*000e*/ 	.short	(.L_3 - .L_2)
	.align		4
.L_2:
        /*0010*/ 	.word	index@(matmul_kernel)
        /*0014*/ 	.word	0x000035a0


	//----- nvinfo : EIATTR_MIN_STACK_SIZE
	.align		4
.L_3:
        /*0018*/ 	.byte	0x04, 0x12
        /*001a*/ 	.short	(.L_5 - .L_4)
	.align		4
.L_4:
        /*001c*/ 	.word	index@(matmul_kernel)
        /*0020*/ 	.word	0x000035a0
.L_5:


//--------------------- .nv.info.matmul_kernel    --------------------------
	.section	.nv.info.matmul_kernel,"",@"SHT_CUDA_INFO"
	.sectionflags	@""
	.align	4


	//----- nvinfo : EIATTR_CUDA_API_VERSION
	.align		4
        /*0000*/ 	.byte	0x04, 0x37
        /*0002*/ 	.short	(.L_7 - .L_6)
.L_6:
        /*0004*/ 	.word	0x00000081


	//----- nvinfo : EIATTR_KPARAM_INFO
	.align		4
.L_7:
        /*0008*/ 	.byte	0x04, 0x17
        /*000a*/ 	.short	(.L_9 - .L_8)
.L_8:
        /*000c*/ 	.word	0x00000000
        /*0010*/ 	.short	0x000d
        /*0012*/ 	.short	0x0048
        /*0014*/ 	.byte	0x00, 0xf4, 0x21, 0x00


	//----- nvinfo : EIATTR_KPARAM_INFO
	.align		4
.L_9:
        /*0018*/ 	.byte	0x04, 0x17
        /*001a*/ 	.short	(.L_11 - .L_10)
.L_10:
        /*001c*/ 	.word	0x00000000
        /*0020*/ 	.short	0x000c
        /*0022*/ 	.short	0x0040
        /*0024*/ 	.byte	0x00, 0xf4, 0x21, 0x00


	//----- nvinfo : EIATTR_KPARAM_INFO
	.align		4
.L_11:
        /*0028*/ 	.byte	0x04, 0x17
        /*002a*/ 	.short	(.L_13 - .L_12)
.L_12:
        /*002c*/ 	.word	0x00000000
        /*0030*/ 	.short	0x000b
        /*0032*/ 	.short	0x0038
        /*0034*/ 	.byte	0x00, 0xf0, 0x11, 0x00


	//----- nvinfo : EIATTR_KPARAM_INFO
	.align		4
.L_13:
        /*0038*/ 	.byte	0x04, 0x17
        /*003a*/ 	.short	(.L_15 - .L_14)
.L_14:
        /*003c*/ 	.word	0x00000000
        /*0040*/ 	.short	0x000a
        /*0042*/ 	.short	0x0034
        /*0044*/ 	.byte	0x00, 0xf0, 0x11, 0x00


	//----- nvinfo : EIATTR_KPARAM_INFO
	.align		4
.L_15:
        /*0048*/ 	.byte	0x04, 0x17
        /*004a*/ 	.short	(.L_17 - .L_16)
.L_16:
        /*004c*/ 	.word	0x00000000
        /*0050*/ 	.short	0x0009
        /*0052*/ 	.short	0x0030
        /*0054*/ 	.byte	0x00, 0xf0, 0x11, 0x00


	//----- nvinfo : EIATTR_KPARAM_INFO
	.align		4
.L_17:
        /*0058*/ 	.byte	0x04, 0x17
        /*005a*/ 	.short	(.L_19 - .L_18)
.L_18:
        /*005c*/ 	.word	0x00000000
        /*0060*/ 	.short	0x0008
        /*0062*/ 	.short	0x002c
        /*0064*/ 	.byte	0x00, 0xf0, 0x11, 0x00


	//----- nvinfo : EIATTR_KPARAM_INFO
	.align		4
.L_19:
        /*0068*/ 	.byte	0x04, 0x17
        /*006a*/ 	.short	(.L_21 - .L_20)
.L_20:
        /*006c*/ 	.word	0x00000000
        /*0070*/ 	.short	0x0007
        /*0072*/ 	.short	0x0028
        /*0074*/ 	.byte	0x00, 0xf0, 0x11, 0x00


	//----- nvinfo : EIATTR_KPARAM_INFO
	.align		4
.L_21:
        /*0078*/ 	.byte	0x04, 0x17
        /*007a*/ 	.short	(.L_23 - .L_22)
.L_22:
        /*007c*/ 	.word	0x00000000
        /*0080*/ 	.short	0x0006
        /*0082*/ 	.short	0x0024
        /*0084*/ 	.byte	0x00, 0xf0, 0x11, 0x00


	//----- nvinfo : EIATTR_KPARAM_INFO
	.align		4
.L_23:
        /*0088*/ 	.byte	0x04, 0x17
        /*008a*/ 	.short	(.L_25 - .L_24)
.L_24:
        /*008c*/ 	.word	0x00000000
        /*0090*/ 	.short	0x0005
        /*0092*/ 	.short	0x0020
        /*0094*/ 	.byte	0x00, 0xf0, 0x11, 0x00


	//----- nvinfo : EIATTR_KPARAM_INFO
	.align		4
.L_25:
        /*0098*/ 	.byte	0x04, 0x17
        /*009a*/ 	.short	(.L_27 - .L_26)
.L_26:
        /*009c*/ 	.word	0x00000000
        /*00a0*/ 	.short	0x0004
        /*00a2*/ 	.short	0x001c
        /*00a4*/ 	.byte	0x00, 0xf0, 0x11, 0x00


	//----- nvinfo : EIATTR_KPARAM_INFO
	.align		4
.L_27:
        /*00a8*/ 	.byte	0x04, 0x17
        /*00aa*/ 	.short	(.L_29 - .L_28)
.L_28:
        /*00ac*/ 	.word	0x00000000
        /*00b0*/ 	.short	0x0003
        /*00b2*/ 	.short	0x0018
        /*00b4*/ 	.byte	0x00, 0xf0, 0x11, 0x00


	//----- nvinfo : EIATTR_KPARAM_INFO
	.align		4
.L_29:
        /*00b8*/ 	.byte	0x04, 0x17
        /*00ba*/ 	.short	(.L_31 - .L_30)
.L_30:
        /*00bc*/ 	.word	0x00000000
        /*00c0*/ 	.short	0x0002
        /*00c2*/ 	.short	0x0010
        /*00c4*/ 	.byte	0x00, 0xf4, 0x21, 0x00


	//----- nvinfo : EIATTR_KPARAM_INFO
	.align		4
.L_31:
        /*00c8*/ 	.byte	0x04, 0x17
        /*00ca*/ 	.short	(.L_33 - .L_32)
.L_32:
        /*00cc*/ 	.word	0x00000000
        /*00d0*/ 	.short	0x0001
        /*00d2*/ 	.short	0x0008
        /*00d4*/ 	.byte	0x00, 0xf4, 0x21, 0x00


	//----- nvinfo : EIATTR_KPARAM_INFO
	.align		4
.L_33:
        /*00d8*/ 	.byte	0x04, 0x17
        /*00da*/ 	.short	(.L_35 - .L_34)
.L_34:
        /*00dc*/ 	.word	0x00000000
        /*00e0*/ 	.short	0x0000
        /*00e2*/ 	.short	0x0000
        /*00e4*/ 	.byte	0x00, 0xf4, 0x21, 0x00


	//----- nvinfo : EIATTR_SPARSE_MMA_MASK
	.align		4
.L_35:
        /*00e8*/ 	.byte	0x03, 0x50
        /*00ea*/ 	.short	0x0000


	//----- nvinfo : EIATTR_MAXREG_COUNT
	.align		4
        /*00ec*/ 	.byte	0x03, 0x1b
        /*00ee*/ 	.short	0x00ff


	//----- nvinfo : EIATTR_NUM_BARRIERS
	.align		4
        /*00f0*/ 	.byte	0x02, 0x4c
        /*00f2*/ 	.byte	0x01
	.zero		1


	//----- nvinfo : EIATTR_ANNOTATIONS
	.align		4
        /*00f4*/ 	.byte	0x04, 0x55
        /*00f6*/ 	.short	(.L_37 - .L_36)


	//   ....[0]....
.L_36:
        /*00f8*/ 	.word	0x00000001
        /*00fc*/ 	.byte	0x30, 0x05, 0x00, 0x00, 0x01, 0x00, 0x00, 0x00, 0x40, 0x05, 0x00, 0x00, 0x01, 0x00, 0x00, 0x00
        /* <DEDUP_REMOVED lines=2616> */
        /*a48c*/ 	.byte	0x00, 0xe0, 0x02, 0x00, 0x01, 0x00, 0x00, 0x00, 0x10, 0xe0, 0x02, 0x00


	//----- nvinfo : EIATTR_VRC_CTA_INIT_COUNT
	.align		4
.L_37:
        /*a498*/ 	.byte	0x02, 0x4a
	.zero		1
	.zero		1


	//----- nvinfo : EIATTR_EXIT_INSTR_OFFSETS
	.align		4
        /*a49c*/ 	.byte	0x04, 0x1c
        /*a49e*/ 	.short	(.L_39 - .L_38)


	//   ....[0]....
.L_38:
        /*a4a0*/ 	.word	0x00065b80


	//   ....[1]....
        /*a4a4*/ 	.word	0x00065ba0


	//----- nvinfo : EIATTR_REQNTID
	.align		4
.L_39:
        /*a4a8*/ 	.byte	0x04, 0x10
        /*a4aa*/ 	.short	(.L_41 - .L_40)
.L_40:
        /*a4ac*/ 	.word	0x00000040
        /*a4b0*/ 	.word	0x00000001
        /*a4b4*/ 	.word	0x00000001


	//----- nvinfo : EIATTR_CBANK_PARAM_SIZE
	.align		4
.L_41:
        /*a4b8*/ 	.byte	0x03, 0x19
        /*a4ba*/ 	.short	0x0050


	//----- nvinfo : EIATTR_PARAM_CBANK
	.align		4
        /*a4bc*/ 	.byte	0x04, 0x0a
        /*a4be*/ 	.short	(.L_43 - .L_42)
	.align		4
.L_42:
        /*a4c0*/ 	.word	index@(.nv.constant0.matmul_kernel)
        /*a4c4*/ 	.short	0x0380
        /*a4c6*/ 	.short	0x0050


	//----- nvinfo : EIATTR_SW_WAR
	.align		4
.L_43:
        /*a4c8*/ 	.byte	0x04, 0x36
        /*a4ca*/ 	.short	(.L_45 - .L_44)
.L_44:
        /*a4cc*/ 	.word	0x00000008
.L_45:


//--------------------- .nv.compat                --------------------------
	.section	.nv.compat,"",@"SHT_CUDA_COMPAT_INFO"
	.align	4
        /*0000*/ 	.byte	0x02, 0x02, 0x02, 0x00, 0x02, 0x05, 0x05, 0x00, 0x02, 0x03, 0x00, 0x00, 0x02, 0x06, 0x01, 0x00


//--------------------- .nv.callgraph             --------------------------
	.section	.nv.callgraph,"",@"SHT_CUDA_CALLGRAPH"
	.align	4
	.sectionentsize	8
	.align		4
        /*0000*/ 	.word	0x00000000
	.align		4
        /*0004*/ 	.word	0xffffffff
	.align		4
        /*0008*/ 	.word	0x00000000
	.align		4
        /*000c*/ 	.word	0xfffffffe
	.align		4
        /*0010*/ 	.word	0x00000000
	.align		4
        /*0014*/ 	.word	0xfffffffd
	.align		4
        /*0018*/ 	.word	0x00000000
	.align		4
        /*001c*/ 	.word	0xfffffffc


//--------------------- .text.matmul_kernel       --------------------------
	.section	.text.matmul_kernel,"ax",@progbits
	.align	128
        .global         matmul_kernel
        .type           matmul_kernel,@function
        .size           matmul_kernel,(.L_x_4 - matmul_kernel)
        .other          matmul_kernel,@"STO_CUDA_ENTRY STV_DEFAULT"
matmul_kernel:
.text.matmul_kernel:
[----:B------:R-:W0:Y:S08]  /*0000*/  LDC R1, c[0x0][0x37c] ;  /* 0x0000df00ff017b82 */ /* 0x000e300000000800 */
[----:B------:R-:W1:Y:S01]  /*0010*/  LDC.64 R2, c[0x0][0x398] ;  /* 0x0000e600ff027b82 */ /* 0x000e620000000a00 */
[----:B------:R-:W2:Y:S01]  /*0020*/  LDCU UR4, c[0x0][0x3a0] ;  /* 0x00007400ff0477ac */ /* 0x000ea20008000800 */
[----:B0-----:R-:W-:Y:S01]  /*0030*/  VIADD R1, R1, 0xffffca60 ;  /* 0xffffca6001017836 */ /* 0x001fe20000000000 */
[----:B------:R-:W0:Y:S01]  /*0040*/  LDCU.64 UR8, c[0x0][0x358] ;  /* 0x00006b00ff0877ac */ /* 0x000e220008000a00 */
[----:B--2---:R-:W-:-:S04]  /*0050*/  UIADD3 UR4, UPT, UPT, UR4, 0x7f, URZ ;  /* 0x0000007f04047890 */ /* 0x004fc8000fffe0ff */
[----:B------:R-:W-:Y:S01]  /*0060*/  UISETP.GT.AND UP0, UPT, UR4, 0x7f, UPT ;  /* 0x0000007f0400788c */ /* 0x000fe2000bf04270 */
[----:B-1----:R-:W-:-:S05]  /*0070*/  VIADD R0, R3, 0xff ;  /* 0x000000ff03007836 */ /* 0x002fca0000000000 */
[----:B------:R-:W-:-:S04]  /*0080*/  SHF.R.S32.HI R5, RZ, 0x1f, R0 ;  /* 0x0000001fff057819 */ /* 0x000fc80000011400 */
[----:B------:R-:W-:-:S04]  /*0090*/  LEA.HI R5, R5, R0, RZ, 0x8 ;  /* 0x0000000005057211 */ /* 0x000fc800078f40ff */
[----:B------:R-:W-:Y:S02]  /*00a0*/  SHF.R.S32.HI R0, RZ, 0x8, R5 ;  /* 0x00000008ff007819 */ /* 0x000fe40000011405 */
[----:B------:R-:W1:Y:S03]  /*00b0*/  S2R R5, SR_CTAID.X ;  /* 0x0000000000057919 */ /* 0x000e660000002500 */
[----:B------:R-:W-:-:S05]  /*00c0*/  IMAD.SHL.U32 R0, R0, 0x8, RZ ;  /* 0x0000000800007824 */ /* 0x000fca00078e00ff */
[-C--:B------:R-:W-:Y:S02]  /*00d0*/  IABS R9, R0.reuse ;  /* 0x0000000000097213 */ /* 0x080fe40000000000 */
[----:B------:R-:W-:Y:S02]  /*00e0*/  IABS R12, R0 ;  /* 0x00000000000c7213 */ /* 0x000fe40000000000 */
[----:B------:R-:W2:Y:S08]  /*00f0*/  I2F.RP R4, R9 ;  /* 0x0000000900047306 */ /* 0x000eb00000209400 */
[----:B--2---:R-:W2:Y:S01]  /*0100*/  MUFU.RCP R4, R4 ;  /* 0x0000000400047308 */ /* 0x004ea20000001000 */
[----:B-1----:R-:W-:Y:S01]  /*0110*/  IABS R10, R5 ;  /* 0x00000005000a7213 */ /* 0x002fe20000000000 */
[----:B--2---:R-:W-:-:S02]  /*0120*/  VIADD R6, R4, 0xffffffe ;  /* 0x0ffffffe04067836 */ /* 0x004fc40000000000 */
[----:B------:R-:W-:-:S04]  /*0130*/  IMAD.MOV R4, RZ, RZ, -R12 ;  /* 0x000000ffff047224 */ /* 0x000fc800078e0a0c */
[----:B------:R1:W2:Y:S02]  /*0140*/  F2I.FTZ.U32.TRUNC.NTZ R7, R6 ;  /* 0x0000000600077305 */ /* 0x0002a4000021f000 */
[----:B-1----:R-:W-:Y:S02]  /*0150*/  IMAD.MOV.U32 R6, RZ, RZ, RZ ;  /* 0x000000ffff067224 */ /* 0x002fe400078e00ff */
[----:B--2---:R-:W-:-:S04]  /*0160*/  IMAD.MOV R8, RZ, RZ, -R7 ;  /* 0x000000ffff087224 */ /* 0x004fc800078e0a07 */
[----:B------:R-:W-:Y:S02]  /*0170*/  IMAD R11, R8, R9, RZ ;  /* 0x00000009080b7224 */ /* 0x000fe400078e02ff */
[----:B------:R-:W-:Y:S02]  /*0180*/  IMAD.MOV.U32 R8, RZ, RZ, R10 ;  /* 0x000000ffff087224 */ /* 0x000fe400078e000a */
[----:B------:R-:W-:-:S06]  /*0190*/  IMAD.HI.U32 R7, R7, R11, R6 ;  /* 0x0000000b07077227 */ /* 0x000fcc00078e0006 */
[----:B------:R-:W-:-:S04]  /*01a0*/  IMAD.HI.U32 R7, R7, R8, RZ ;  /* 0x0000000807077227 */ /* 0x000fc800078e00ff */
[----:B------:R-:W-:-:S05]  /*01b0*/  IMAD R4, R7, R4, R8 ;  /* 0x0000000407047224 */ /* 0x000fca00078e0208 */
[----:B------:R-:W-:-:S13]  /*01c0*/  ISETP.GT.U32.AND P1, PT, R9, R4, PT ;  /* 0x000000040900720c */ /* 0x000fda0003f24070 */
[----:B------:R-:W-:Y:S02]  /*01d0*/  @!P1 IMAD.IADD R4, R4, 0x1, -R9 ;  /* 0x0000000104049824 */ /* 0x000fe400078e0a09 */
[----:B------:R-:W-:Y:S01]  /*01e0*/  @!P1 VIADD R7, R7, 0x1 ;  /* 0x0000000107079836 */ /* 0x000fe20000000000 */
[----:B------:R-:W-:Y:S02]  /*01f0*/  ISETP.NE.AND P1, PT, R0, RZ, PT ;  /* 0x000000ff0000720c */ /* 0x000fe40003f25270 */
[----:B------:R-:W-:Y:S02]  /*0200*/  ISETP.GE.U32.AND P0, PT, R4, R9, PT ;  /* 0x000000090400720c */ /* 0x000fe40003f06070 */
[----:B------:R-:W-:-:S04]  /*0210*/  LOP3.LUT R4, R5, R0, RZ, 0x3c, !PT ;  /* 0x0000000005047212 */ /* 0x000fc800078e3cff */
[----:B------:R-:W-:Y:S01]  /*0220*/  ISETP.GE.AND P2, PT, R4, RZ, PT ;  /* 0x000000ff0400720c */ /* 0x000fe20003f46270 */
[----:B------:R-:W-:-:S06]  /*0230*/  VIADD R4, R2, 0x1f ;  /* 0x0000001f02047836 */ /* 0x000fcc0000000000 */
[----:B------:R-:W-:-:S04]  /*0240*/  @P0 VIADD R7, R7, 0x1 ;  /* 0x0000000107070836 */ /* 0x000fc80000000000 */
[----:B------:R-:W-:Y:S01]  /*0250*/  IMAD.MOV.U32 R6, RZ, RZ, R7 ;  /* 0x000000ffff067224 */ /* 0x000fe200078e0007 */
[----:B------:R-:W-:-:S03]  /*0260*/  SHF.R.S32.HI R7, RZ, 0x1f, R4 ;  /* 0x0000001fff077819 */ /* 0x000fc60000011404 */
[----:B------:R-:W-:Y:S01]  /*0270*/  @!P2 IMAD.MOV R6, RZ, RZ, -R6 ;  /* 0x000000ffff06a224 */ /* 0x000fe200078e0a06 */
[----:B------:R-:W-:Y:S02]  /*0280*/  @!P1 LOP3.LUT R6, RZ, R0, RZ, 0x33, !PT ;  /* 0x00000000ff069212 */ /* 0x000fe400078e33ff */
[----:B------:R-:W-:-:S03]  /*0290*/  LEA.HI R7, R7, R4, RZ, 0x5 ;  /* 0x0000000407077211 */ /* 0x000fc600078f28ff */
[----:B------:R-:W-:Y:S02]  /*02a0*/  IMAD.SHL.U32 R4, R6, 0x8, RZ ;  /* 0x0000000806047824 */ /* 0x000fe400078e00ff */
[----:B------:R-:W-:-:S03]  /*02b0*/  IMAD.MOV R6, RZ, RZ, -R6 ;  /* 0x000000ffff067224 */ /* 0x000fc600078e0a06 */
[----:B------:R-:W-:Y:S01]  /*02c0*/  LEA.HI.SX32 R7, R7, -R4, 0x1b ;  /* 0x8000000407077211 */ /* 0x000fe200078fdaff */
[----:B------:R-:W-:Y:S02]  /*02d0*/  IMAD R15, R0, R6, R5 ;  /* 0x00000006000f7224 */ /* 0x000fe400078e0205 */
[----:B------:R-:W-:Y:S01]  /*02e0*/  IMAD.MOV.U32 R6, RZ, RZ, RZ ;  /* 0x000000ffff067224 */ /* 0x000fe200078e00ff */
[----:B------:R-:W-:Y:S02]  /*02f0*/  VIMNMX R8, PT, PT, R7, 0x8, PT ;  /* 0x0000000807087848 */ /* 0x000fe40003fe0100 */
[----:B------:R-:W-:Y:S02]  /*0300*/  IABS R13, R15 ;  /* 0x0000000f000d7213 */ /* 0x000fe40000000000 */
[----:B------:R-:W-:-:S04]  /*0310*/  IABS R11, R8 ;  /* 0x00000008000b7213 */ /* 0x000fc80000000000 */
[----:B------:R-:W1:Y:S08]  /*0320*/  I2F.RP R9, R11 ;  /* 0x0000000b00097306 */ /* 0x000e700000209400 */
[----:B-1----:R-:W1:Y:S02]  /*0330*/  MUFU.RCP R9, R9 ;  /* 0x0000000900097308 */ /* 0x002e640000001000 */
[----:B-1----:R-:W-:-:S06]  /*0340*/  VIADD R7, R9, 0xffffffe ;  /* 0x0ffffffe09077836 */ /* 0x002fcc0000000000 */
[----:B------:R-:W1:Y:S02]  /*0350*/  F2I.FTZ.U32.TRUNC.NTZ R7, R7 ;  /* 0x0000000700077305 */ /* 0x000e64000021f000 */
[----:B-1----:R-:W-:-:S04]  /*0360*/  IMAD.MOV R10, RZ, RZ, -R7 ;  /* 0x000000ffff0a7224 */ /* 0x002fc800078e0a07 */
[----:B------:R-:W-:-:S04]  /*0370*/  IMAD.MOV.U32 R0, RZ, RZ, R10 ;  /* 0x000000ffff007224 */ /* 0x000fc800078e000a */
[----:B------:R-:W-:Y:S01]  /*0380*/  IMAD R5, R0, R11, RZ ;  /* 0x0000000b00057224 */ /* 0x000fe200078e02ff */
[----:B------:R-:W-:-:S03]  /*0390*/  IABS R0, R8 ;  /* 0x0000000800007213 */ /* 0x000fc60000000000 */
[----:B------:R-:W-:Y:S02]  /*03a0*/  IMAD.HI.U32 R6, R7, R5, R6 ;  /* 0x0000000507067227 */ /* 0x000fe400078e0006 */
[----:B------:R-:W1:Y:S02]  /*03b0*/  S2R R7, SR_TID.X ;  /* 0x0000000000077919 */ /* 0x000e640000002100 */
[----:B------:R-:W-:Y:S02]  /*03c0*/  IMAD.MOV R0, RZ, RZ, -R0 ;  /* 0x000000ffff007224 */ /* 0x000fe400078e0a00 */
[----:B------:R-:W-:-:S04]  /*03d0*/  IMAD.HI.U32 R6, R6, R13, RZ ;  /* 0x0000000d06067227 */ /* 0x000fc800078e00ff */
[----:B------:R-:W-:-:S05]  /*03e0*/  IMAD R0, R6, R0, R13 ;  /* 0x0000000006007224 */ /* 0x000fca00078e020d */
[----:B------:R-:W-:-:S13]  /*03f0*/  ISETP.GT.U32.AND P1, PT, R11, R0, PT ;  /* 0x000000000b00720c */ /* 0x000fda0003f24070 */
[----:B------:R-:W-:Y:S02]  /*0400*/  @!P1 IMAD.IADD R0, R0, 0x1, -R11 ;  /* 0x0000000100009824 */ /* 0x000fe400078e0a0b */
[----:B------:R-:W-:Y:S01]  /*0410*/  @!P1 VIADD R6, R6, 0x1 ;  /* 0x0000000106069836 */ /* 0x000fe20000000000 */
[----:B------:R-:W-:Y:S02]  /*0420*/  ISETP.NE.AND P1, PT, R8, RZ, PT ;  /* 0x000000ff0800720c */ /* 0x000fe40003f25270 */
[----:B------:R-:W-:Y:S02]  /*0430*/  ISETP.GE.U32.AND P0, PT, R0, R11, PT ;  /* 0x0000000b0000720c */ /* 0x000fe40003f06070 */
[----:B------:R-:W-:Y:S02]  /*0440*/  LOP3.LUT R0, R15, R8, RZ, 0x3c, !PT ;  /* 0x000000080f007212 */ /* 0x000fe400078e3cff */
[----:B-1----:R-:W-:Y:S02]  /*0450*/  SHF.R.U32.HI R28, RZ, 0x5, R7 ;  /* 0x00000005ff1c7819 */ /* 0x002fe40000011607 */
[----:B------:R-:W-:-:S02]  /*0460*/  ISETP.GE.AND P2, PT, R0, RZ, PT ;  /* 0x000000ff0000720c */ /* 0x000fc40003f46270 */
[----:B------:R-:W-:Y:S02]  /*0470*/  LOP3.LUT R0, R7, 0x1f, RZ, 0xc0, !PT ;  /* 0x0000001f07007812 */ /* 0x000fe400078ec0ff */
[----:B------:R-:W-:-:S03]  /*0480*/  SGXT.U32 R28, R28, 0x1 ;  /* 0x000000011c1c781a */ /* 0x000fc60000000000 */
[----:B------:R-:W-:Y:S01]  /*0490*/  @P0 VIADD R6, R6, 0x1 ;  /* 0x0000000106060836 */ /* 0x000fe20000000000 */
[----:B------:R-:W-:-:S05]  /*04a0*/  LOP3.LUT R24, R28, 0x7e, RZ, 0xfc, !PT ;  /* 0x0000007e1c187812 */ /* 0x000fca00078efcff */
[----:B------:R-:W-:Y:S01]  /*04b0*/  @!P2 IMAD.MOV R6, RZ, RZ, -R6 ;  /* 0x000000ffff06a224 */ /* 0x000fe200078e0a06 */
[----:B------:R-:W-:-:S05]  /*04c0*/  @!P1 LOP3.LUT R6, RZ, R8, RZ, 0x33, !PT ;  /* 0x00000008ff069212 */ /* 0x000fca00078e33ff */
[----:B------:R-:W-:Y:S02]  /*04d0*/  IMAD.MOV R5, RZ, RZ, -R6 ;  /* 0x000000ffff057224 */ /* 0x000fe400078e0a06 */
[----:B------:R-:W-:Y:S02]  /*04e0*/  IMAD.SHL.U32 R25, R6, 0x100, RZ ;  /* 0x0000010006197824 */ /* 0x000fe400078e00ff */
[----:B------:R-:W-:-:S04]  /*04f0*/  IMAD R5, R8, R5, R15 ;  /* 0x0000000508057224 */ /* 0x000fc800078e020f */
[----:B------:R-:W-:-:S04]  /*0500*/  IMAD.IADD R5, R4, 0x1, R5 ;  /* 0x0000000104057824 */ /* 0x000fc800078e0205 */
[----:B------:R-:W-:Y:S01]  /*0510*/  IMAD R19, R5, 0x20, R0 ;  /* 0x0000002005137824 */ /* 0x000fe200078e0200 */
[----:B------:R-:W-:-:S04]  /*0520*/  LOP3.LUT R0, R7, 0x20, RZ, 0xc0, !PT ;  /* 0x0000002007007812 */ /* 0x000fc800078ec0ff */
[----:B------:R1:W-:Y:S04]  /*0530*/  STL [R1+0x1da8], R19 ;  /* 0x001da81301007387 */ /* 0x0003e80000100800 */
[----:B------:R1:W-:Y:S01]  /*0540*/  STL [R1+0x404], R25 ;  /* 0x0004041901007387 */ /* 0x0003e20000100800 */
[----:B0-----:R-:W-:Y:S05]  /*0550*/  BRA.U UP0, `(.L_x_0) ;  /* 0x00000009000c7547 */ /* 0x001fea000b800000 */
[----:B------:R-:W-:Y:S01]  /*0560*/  IMAD.SHL.U32 R0, R0, 0x20, RZ ;  /* 0x0000002000007824 */ /* 0x000fe200078e00ff */
[----:B------:R0:W-:Y:S04]  /*0570*/  STL [R1+0x3f0], RZ ;  /* 0x0003f0ff01007387 */ /* 0x0001e80000100800 */
[----:B------:R0:W-:Y:S04]  /*0580*/  STL [R1+0x1dac], R0 ;  /* 0x001dac0001007387 */ /* 0x0001e80000100800 */
[----:B------:R0:W-:Y:S04]  /*0590*/  STL [R1+0x3f4], RZ ;  /* 0x0003f4ff01007387 */ /* 0x0001e80000100800 */
        /* <DEDUP_REMOVED lines=125> */
[----:B------:R0:W-:Y:S01]  /*0d70*/  STL [R1+0x23c], RZ ;  /* 0x00023cff01007387 */ /* 0x0001e20000100800 */
[----:B------:R-:W-:Y:S05]  /*0d80*/  BRA `(.L_x_1) ;  /* 0x000005bc00487947 */ /* 0x000fea0003800000 */
.L_x_0:
[----:B------:R-:W-:Y:S01]  /*0d90*/  IABS R0, R2 ;  /* 0x0000000200007213 */ /* 0x000fe20000000000 */
[C---:B------:R-:W-:Y:S01]  /*0da0*/  VIADD R17, R25.reuse, 0xfe ;  /* 0x000000fe19117836 */ /* 0x040fe20000000000 */
[----:B------:R-:W-:Y:S01]  /*0db0*/  IABS R13, R3 ;  /* 0x00000003000d7213 */ /* 0x000fe20000000000 */
[C---:B------:R-:W-:Y:S01]  /*0dc0*/  VIADD R18, R25.reuse, 0xfd ;  /* 0x000000fd19127836 */ /* 0x040fe20000000000 */
[----:B------:R-:W0:Y:S01]  /*0dd0*/  I2F.RP R8, R0 ;  /* 0x0000000000087306 */ /* 0x000e220000209400 */
[----:B------:R-:W-:Y:S01]  /*0de0*/  VIADD R12, R25, 0xfc ;  /* 0x000000fc190c7836 */ /* 0x000fe20000000000 */
[----:B------:R-:W-:Y:S01]  /*0df0*/  ISETP.GE.AND P1, PT, R19, RZ, PT ;  /* 0x000000ff1300720c */ /* 0x000fe20003f26270 */
[C---:B------:R-:W-:Y:S01]  /*0e00*/  VIADD R15, R25.reuse, 0xfb ;  /* 0x000000fb190f7836 */ /* 0x040fe20000000000 */
[----:B------:R-:W-:Y:S01]  /*0e10*/  IABS R14, R18 ;  /* 0x00000012000e7213 */ /* 0x000fe20000000000 */
[----:B------:R-:W2:Y:S01]  /*0e20*/  LDCU UR5, c[0x0][0x3a8] ;  /* 0x00007500ff0577ac */ /* 0x000ea20008000800 */
[----:B------:R-:W-:Y:S01]  /*0e30*/  IABS R16, R12 ;  /* 0x0000000c00107213 */ /* 0x000fe20000000000 */
[----:B------:R-:W-:Y:S01]  /*0e40*/  VIADD R27, R25, 0x5 ;  /* 0x00000005191b7836 */ /* 0x000fe20000000000 */
[----:B------:R-:W3:Y:S01]  /*0e50*/  I2F.RP R9, R13 ;  /* 0x0000000d00097306 */ /* 0x000ee20000209400 */
[----:B------:R-:W-:Y:S01]  /*0e60*/  ISETP.GE.AND P2, PT, R17, RZ, PT ;  /* 0x000000ff1100720c */ /* 0x000fe20003f46270 */
[----:B------:R-:W4:Y:S01]  /*0e70*/  LDCU UR4, c[0x0][0x3a4] ;  /* 0x00007480ff0477ac */ /* 0x000f220008000800 */
[----:B------:R-:W5:Y:S05]  /*0e80*/  LDCU.128 UR12, c[0x0][0x380] ;  /* 0x00007000ff0c77ac */ /* 0x000f6a0008000c00 */
[----:B0-----:R-:W0:Y:S01]  /*0e90*/  MUFU.RCP R8, R8 ;  /* 0x0000000800087308 */ /* 0x001e220000001000 */
[----:B------:R-:W1:Y:S01]  /*0ea0*/  LDCU UR10, c[0x0][0x3a0] ;  /* 0x00007400ff0a77ac */ /* 0x000e620008000800 */
[----:B------:R-:W1:Y:S06]  /*0eb0*/  LDCU UR11, c[0x0][0x3a8] ;  /* 0x00007500ff0b77ac */ /* 0x000e6c0008000800 */
[----:B---3--:R-:W3:Y:S01]  /*0ec0*/  MUFU.RCP R9, R9 ;  /* 0x0000000900097308 */ /* 0x008ee20000001000 */
[----:B0-----:R-:W-:Y:S01]  /*0ed0*/  VIADD R6, R8, 0xffffffe ;  /* 0x0ffffffe08067836 */ /* 0x001fe20000000000 */
[----:B------:R-:W-:-:S06]  /*0ee0*/  IABS R8, R19 ;  /* 0x0000001300087213 */ /* 0x000fcc0000000000 */
[----:B------:R0:W1:Y:S01]  /*0ef0*/  F2I.FTZ.U32.TRUNC.NTZ R7, R6 ;  /* 0x0000000600077305 */ /* 0x000062000021f000 */
[----:B---3--:R-:W-:-:S07]  /*0f00*/  VIADD R4, R9, 0xffffffe ;  /* 0x0ffffffe09047836 */ /* 0x008fce0000000000 */
[----:B------:R3:W2:Y:S01]  /*0f10*/  F2I.FTZ.U32.TRUNC.NTZ R5, R4 ;  /* 0x0000000400057305 */ /* 0x0006a2000021f000 */
[----:B0-----:R-:W-:Y:S02]  /*0f20*/  IMAD.MOV.U32 R6, RZ, RZ, RZ ;  /* 0x000000ffff067224 */ /* 0x001fe400078e00ff */
[----:B-1----:R-:W-:Y:S02]  /*0f30*/  IMAD.MOV R11, RZ, RZ, -R7 ;  /* 0x000000ffff0b7224 */ /* 0x002fe400078e0a07 */
[----:B---3--:R-:W-:Y:S02]  /*0f40*/  IMAD.MOV.U32 R4, RZ, RZ, RZ ;  /* 0x000000ffff047224 */ /* 0x008fe400078e00ff */
[----:B------:R-:W-:-:S04]  /*0f50*/  IMAD R11, R11, R0, RZ ;  /* 0x000000000b0b7224 */ /* 0x000fc800078e02ff */
[----:B------:R-:W-:-:S04]  /*0f60*/  IMAD.HI.U32 R7, R7, R11, R6 ;  /* 0x0000000b07077227 */ /* 0x000fc800078e0006 */
[----:B--2---:R-:W-:Y:S02]  /*0f70*/  IMAD.MOV R10, RZ, RZ, -R5 ;  /* 0x000000ffff0a7224 */ /* 0x004fe400078e0a05 */
[----:B------:R-:W-:-:S04]  /*0f80*/  IMAD.HI.U32 R7, R7, R8, RZ ;  /* 0x0000000807077227 */ /* 0x000fc800078e00ff */
[----:B------:R-:W-:Y:S02]  /*0f90*/  IMAD R9, R10, R13, RZ ;  /* 0x0000000d0a097224 */ /* 0x000fe400078e02ff */
[----:B------:R-:W-:Y:S02]  /*0fa0*/  IMAD.MOV R7, RZ, RZ, -R7 ;  /* 0x000000ffff077224 */ /* 0x000fe400078e0a07 */
[----:B------:R-:W-:Y:S02]  /*0fb0*/  VIADD R6, R25, 0xff ;  /* 0x000000ff19067836 */ /* 0x000fe40000000000 */
[----:B------:R-:W-:Y:S01]  /*0fc0*/  IMAD.HI.U32 R4, R5, R9, R4 ;  /* 0x0000000905047227 */ /* 0x000fe200078e0004 */
[----:B------:R-:W-:Y:S02]  /*0fd0*/  IABS R9, R17 ;  /* 0x0000001100097213 */ /* 0x000fe40000000000 */
[----:B------:R-:W-:Y:S01]  /*0fe0*/  IABS R10, R6 ;  /* 0x00000006000a7213 */ /* 0x000fe20000000000 */
[----:B------:R-:W-:Y:S01]  /*0ff0*/  IMAD R5, R0, R7, R8 ;  /* 0x0000000700057224 */ /* 0x000fe200078e0208 */
[----:B------:R-:W-:Y:S01]  /*1000*/  ISETP.GE.AND P4, PT, R6, RZ, PT ;  /* 0x000000ff0600720c */ /* 0x000fe20003f86270 */
[----:B------:R-:W-:Y:S01]  /*1010*/  IMAD.HI.U32 R6, R4, R9, RZ ;  /* 0x0000000904067227 */ /* 0x000fe200078e00ff */
[----:B------:R-:W-:-:S02]  /*1020*/  IABS R8, R15 ;  /* 0x0000000f00087213 */ /* 0x000fc40000000000 */
[----:B------:R-:W-:Y:S01]  /*1030*/  ISETP.GT.U32.AND P0, PT, R0, R5, PT ;  /* 0x000000050000720c */ /* 0x000fe20003f04070 */
[----:B------:R-:W-:-:S04]  /*1040*/  IMAD.HI.U32 R7, R4, R10, RZ ;  /* 0x0000000a04077227 */ /* 0x000fc800078e00ff */
[----:B------:R-:W-:Y:S02]  /*1050*/  IMAD.MOV R7, RZ, RZ, -R7 ;  /* 0x000000ffff077224 */ /* 0x000fe400078e0a07 */
[----:B------:R-:W-:Y:S02]  /*1060*/  IMAD.MOV R6, RZ, RZ, -R6 ;  /* 0x000000ffff067224 */ /* 0x000fe400078e0a06 */
[----:B------:R-:W-:Y:S02]  /*1070*/  IMAD R10, R13, R7, R10 ;  /* 0x000000070d0a7224 */ /* 0x000fe400078e020a */
[----:B------:R-:W-:-:S03]  /*1080*/  IMAD.HI.U32 R7, R4, R14, RZ ;  /* 0x0000000e04077227 */ /* 0x000fc600078e00ff */
[----:B------:R-:W-:Y:S01]  /*1090*/  ISETP.GT.U32.AND P3, PT, R13, R10, PT ;  /* 0x0000000a0d00720c */ /* 0x000fe20003f64070 */
[----:B------:R-:W-:Y:S02]  /*10a0*/  @!P0 IMAD.IADD R5, R5, 0x1, -R0 ;  /* 0x0000000105058824 */ /* 0x000fe400078e0a00 */
[C---:B------:R-:W-:Y:S02]  /*10b0*/  IMAD R6, R13.reuse, R6, R9 ;  /* 0x000000060d067224 */ /* 0x040fe400078e0209 */
[----:B------:R-:W-:Y:S01]  /*10c0*/  IMAD.MOV R7, RZ, RZ, -R7 ;  /* 0x000000ffff077224 */ /* 0x000fe200078e0a07 */
[----:B------:R-:W-:Y:S01]  /*10d0*/  ISETP.GT.U32.AND P0, PT, R0, R5, PT ;  /* 0x000000050000720c */ /* 0x000fe20003f04070 */
[----:B------:R-:W-:Y:S01]  /*10e0*/  IMAD.HI.U32 R9, R4, R16, RZ ;  /* 0x0000001004097227 */ /* 0x000fe200078e00ff */
[----:B------:R-:W-:-:S03]  /*10f0*/  ISETP.GT.U32.AND P5, PT, R13, R6, PT ;  /* 0x000000060d00720c */ /* 0x000fc60003fa4070 */
[C---:B------:R-:W-:Y:S02]  /*1100*/  IMAD R14, R13.reuse, R7, R14 ;  /* 0x000000070d0e7224 */ /* 0x040fe400078e020e */
[----:B------:R-:W-:Y:S02]  /*1110*/  @!P3 IMAD.IADD R10, R10, 0x1, -R13 ;  /* 0x000000010a0ab824 */ /* 0x000fe400078e0a0d */
[----:B------:R-:W-:Y:S01]  /*1120*/  IMAD.HI.U32 R11, R4, R8, RZ ;  /* 0x00000008040b7227 */ /* 0x000fe200078e00ff */
[----:B------:R-:W-:-:S03]  /*1130*/  ISETP.GT.U32.AND P6, PT, R13, R14, PT ;  /* 0x0000000e0d00720c */ /* 0x000fc60003fc4070 */
[----:B------:R-:W-:Y:S01]  /*1140*/  @!P0 IMAD.IADD R5, R5, 0x1, -R0 ;  /* 0x0000000105058824 */ /* 0x000fe200078e0a00 */
[----:B------:R-:W-:Y:S01]  /*1150*/  ISETP.NE.AND P0, PT, R2, RZ, PT ;  /* 0x000000ff0200720c */ /* 0x000fe20003f05270 */
[----:B------:R-:W-:Y:S02]  /*1160*/  IMAD.MOV R9, RZ, RZ, -R9 ;  /* 0x000000ffff097224 */ /* 0x000fe400078e0a09 */
[----:B------:R-:W-:Y:S01]  /*1170*/  @!P5 IMAD.IADD R6, R6, 0x1, -R13 ;  /* 0x000000010606d824 */ /* 0x000fe200078e0a0d */
[C---:B------:R-:W-:Y:S01]  /*1180*/  ISETP.GT.U32.AND P5, PT, R13.reuse, R10, PT ;  /* 0x0000000a0d00720c */ /* 0x040fe20003fa4070 */
[----:B------:R-:W-:Y:S02]  /*1190*/  IMAD.MOV R11, RZ, RZ, -R11 ;  /* 0x000000ffff0b7224 */ /* 0x000fe400078e0a0b */
[C---:B------:R-:W-:Y:S01]  /*11a0*/  IMAD R16, R13.reuse, R9, R16 ;  /* 0x000000090d107224 */ /* 0x040fe200078e0210 */
[----:B------:R-:W-:Y:S01]  /*11b0*/  ISETP.GT.U32.AND P3, PT, R13, R6, PT ;  /* 0x000000060d00720c */ /* 0x000fe20003f64070 */
[----:B------:R-:W-:-:S02]  /*11c0*/  IMAD.MOV.U32 R0, RZ, RZ, R5 ;  /* 0x000000ffff007224 */ /* 0x000fc400078e0005 */
[----:B------:R-:W-:Y:S02]  /*11d0*/  VIADD R17, R25, 0xfa ;  /* 0x000000fa19117836 */ /* 0x000fe40000000000 */
[--C-:B------:R-:W-:Y:S02]  /*11e0*/  @!P6 IMAD.IADD R14, R14, 0x1, -R13.reuse ;  /* 0x000000010e0ee824 */ /* 0x100fe400078e0a0d */
[----:B------:R-:W-:Y:S01]  /*11f0*/  IMAD R8, R13, R11, R8 ;  /* 0x0000000b0d087224 */ /* 0x000fe200078e0208 */
[----:B------:R-:W-:Y:S01]  /*1200*/  IABS R7, R17 ;  /* 0x0000001100077213 */ /* 0x000fe20000000000 */
[----:B------:R-:W-:Y:S01]  /*1210*/  VIADD R9, R25, 0xf9 ;  /* 0x000000f919097836 */ /* 0x000fe20000000000 */
[C---:B------:R-:W-:Y:S01]  /*1220*/  ISETP.GT.U32.AND P6, PT, R13.reuse, R14, PT ;  /* 0x0000000e0d00720c */ /* 0x040fe20003fc4070 */
[----:B------:R-:W-:Y:S01]  /*1230*/  @!P1 IMAD.MOV R0, RZ, RZ, -R0 ;  /* 0x000000ffff009224 */ /* 0x000fe200078e0a00 */
[----:B------:R-:W-:Y:S01]  /*1240*/  ISETP.GT.U32.AND P1, PT, R13, R16, PT ;  /* 0x000000100d00720c */ /* 0x000fe20003f24070 */
[----:B------:R-:W-:Y:S01]  /*1250*/  @!P5 IMAD.IADD R10, R10, 0x1, -R13 ;  /* 0x000000010a0ad824 */ /* 0x000fe200078e0a0d */
[----:B------:R-:W-:Y:S01]  /*1260*/  @!P0 LOP3.LUT R0, RZ, R2, RZ, 0x33, !PT ;  /* 0x00000002ff008212 */ /* 0x000fe200078e33ff */
[----:B------:R-:W-:Y:S01]  /*1270*/  IMAD.HI.U32 R2, R4, R7, RZ ;  /* 0x0000000704027227 */ /* 0x000fe200078e00ff */
[----:B------:R-:W-:-:S02]  /*1280*/  IABS R11, R9 ;  /* 0x00000009000b7213 */ /* 0x000fc40000000000 */
[----:B------:R-:W-:Y:S01]  /*1290*/  ISETP.GT.U32.AND P0, PT, R13, R8, PT ;  /* 0x000000080d00720c */ /* 0x000fe20003f04070 */
[--C-:B------:R-:W-:Y:S01]  /*12a0*/  @!P3 IMAD.IADD R6, R6, 0x1, -R13.reuse ;  /* 0x000000010606b824 */ /* 0x100fe200078e0a0d */
[----:B------:R-:W-:Y:S01]  /*12b0*/  ISETP.GE.AND P5, PT, R18, RZ, PT ;  /* 0x000000ff1200720c */ /* 0x000fe20003fa6270 */
[----:B------:R-:W-:Y:S01]  /*12c0*/  IMAD.HI.U32 R5, R4, R11, RZ ;  /* 0x0000000b04057227 */ /* 0x000fe200078e00ff */
[----:B------:R-:W-:Y:S01]  /*12d0*/  ISETP.GE.AND P3, PT, R12, RZ, PT ;  /* 0x000000ff0c00720c */ /* 0x000fe20003f66270 */
[----:B------:R0:W-:Y:S02]  /*12e0*/  STL [R1+0x1ed4], R0 ;  /* 0x001ed40001007387 */ /* 0x0001e40000100800 */
[----:B------:R-:W-:Y:S02]  /*12f0*/  IMAD.MOV R2, RZ, RZ, -R2 ;  /* 0x000000ffff027224 */ /* 0x000fe400078e0a02 */
[----:B------:R-:W-:Y:S01]  /*1300*/  @!P1 IMAD.IADD R16, R16, 0x1, -R13 ;  /* 0x0000000110109824 */ /* 0x000fe200078e0a0d */
[----:B------:R-:W-:Y:S01]  /*1310*/  ISETP.GE.AND P1, PT, R15, RZ, PT ;  /* 0x000000ff0f00720c */ /* 0x000fe20003f26270 */
[----:B------:R-:W-:-:S02]  /*1320*/  IMAD.MOV R18, RZ, RZ, -R5 ;  /* 0x000000ffff127224 */ /* 0x000fc400078e0a05 */
[----:B------:R-:W-:Y:S01]  /*1330*/  @!P6 IMAD.IADD R14, R14, 0x1, -R13 ;  /* 0x000000010e0ee824 */ /* 0x000fe200078e0a0d */
[----:B------:R-:W-:Y:S01]  /*1340*/  ISETP.GE.AND P6, PT, R17, RZ, PT ;  /* 0x000000ff1100720c */ /* 0x000fe20003fc6270 */
[C---:B------:R-:W-:Y:S02]  /*1350*/  IMAD R12, R13.reuse, R2, R7 ;  /* 0x000000020d0c7224 */ /* 0x040fe400078e0207 */
[----:B------:R-:W-:Y:S02]  /*1360*/  IMAD.MOV.U32 R5, RZ, RZ, R6 ;  /* 0x000000ffff057224 */ /* 0x000fe400078e0006 */
[----:B------:R-:W-:Y:S02]  /*1370*/  IMAD.MOV.U32 R19, RZ, RZ, R10 ;  /* 0x000000ffff137224 */ /* 0x000fe400078e000a */
[----:B------:R-:W-:Y:S01]  /*1380*/  @!P0 IMAD.IADD R8, R8, 0x1, -R13 ;  /* 0x0000000108088824 */ /* 0x000fe200078e0a0d */
[C---:B------:R-:W-:Y:S01]  /*1390*/  ISETP.GT.U32.AND P0, PT, R13.reuse, R16, PT ;  /* 0x000000100d00720c */ /* 0x040fe20003f04070 */
[----:B------:R-:W-:-:S02]  /*13a0*/  IMAD R10, R13, R18, R11 ;  /* 0x000000120d0a7224 */ /* 0x000fc400078e020b */
[----:B0-----:R-:W-:Y:S02]  /*13b0*/  IMAD.MOV.U32 R0, RZ, RZ, R14 ;  /* 0x000000ffff007224 */ /* 0x001fe400078e000e */
[----:B------:R-:W-:Y:S01]  /*13c0*/  @!P2 IMAD.MOV R5, RZ, RZ, -R5 ;  /* 0x000000ffff05a224 */ /* 0x000fe200078e0a05 */
[C---:B------:R-:W-:Y:S01]  /*13d0*/  ISETP.GT.U32.AND P2, PT, R13.reuse, R12, PT ;  /* 0x0000000c0d00720c */ /* 0x040fe20003f44070 */
[----:B------:R-:W-:Y:S01]  /*13e0*/  @!P4 IMAD.MOV R19, RZ, RZ, -R19 ;  /* 0x000000ffff13c224 */ /* 0x000fe200078e0a13 */
[C---:B------:R-:W-:Y:S01]  /*13f0*/  ISETP.GT.U32.AND P4, PT, R13.reuse, R8, PT ;  /* 0x000000080d00720c */ /* 0x040fe20003f84070 */
[----:B------:R-:W-:Y:S01]  /*1400*/  @!P5 IMAD.MOV R0, RZ, RZ, -R0 ;  /* 0x000000ffff00d224 */ /* 0x000fe200078e0a00 */
[----:B------:R-:W-:Y:S01]  /*1410*/  ISETP.GT.U32.AND P5, PT, R13, R10, PT ;  /* 0x0000000a0d00720c */ /* 0x000fe20003fa4070 */
[----:B------:R-:W-:Y:S01]  /*1420*/  VIADD R2, R25, 0xf8 ;  /* 0x000000f819027836 */ /* 0x000fe20000000000 */
[----:B------:R-:W-:Y:S01]  /*1430*/  STL [R1+0x1e4], R19 ;  /* 0x0001e41301007387 */ /* 0x000fe20000100800 */
[----:B------:R-:W-:Y:S01]  /*1440*/  @!P0 IMAD.IADD R16, R16, 0x1, -R13 ;  /* 0x0000000110108824 */ /* 0x000fe200078e0a0d */
[----:B------:R-:W-:Y:S01]  /*1450*/  ISETP.GE.AND P0, PT, R9, RZ, PT ;  /* 0x000000ff0900720c */ /* 0x000fe20003f06270 */
[C---:B------:R-:W-:Y:S01]  /*1460*/  VIADD R6, R25.reuse, 0xf6 ;  /* 0x000000f619067836 */ /* 0x040fe20000000000 */
[----:B------:R0:W-:Y:S01]  /*1470*/  STL [R1+0x1e0], R5 ;  /* 0x0001e00501007387 */ /* 0x0001e20000100800 */
[----:B------:R-:W-:Y:S01]  /*1480*/  IABS R7, R2 ;  /* 0x0000000200077213 */ /* 0x000fe20000000000 */
[----:B------:R-:W-:-:S02]  /*1490*/  VIADD R11, R25, 0xf4 ;  /* 0x000000f4190b7836 */ /* 0x000fc40000000000 */
[--C-:B------:R-:W-:Y:S01]  /*14a0*/  @!P2 IMAD.IADD R12, R12, 0x1, -R13.reuse ;  /* 0x000000010c0ca824 */ /* 0x100fe200078e0a0d */
[----:B------:R1:W-:Y:S01]  /*14b0*/  STL [R1+0x1dc], R0 ;  /* 0x0001dc0001007387 */ /* 0x0003e20000100800 */
[--C-:B------:R-:W-:Y:S01]  /*14c0*/  @!P4 IMAD.IADD R8, R8, 0x1, -R13.reuse ;  /* 0x000000010808c824 */ /* 0x100fe200078e0a0d */
[----:B------:R-:W-:Y:S01]  /*14d0*/  ISETP.GE.AND P4, PT, R2, RZ, PT ;  /* 0x000000ff0200720c */ /* 0x000fe20003f86270 */
[----:B------:R-:W-:Y:S01]  /*14e0*/  @!P5 IMAD.IADD R10, R10, 0x1, -R13 ;  /* 0x000000010a0ad824 */ /* 0x000fe200078e0a0d */
[----:B------:R-:W-:Y:S01]  /*14f0*/  ISETP.GT.U32.AND P5, PT, R13, R12, PT ;  /* 0x0000000c0d00720c */ /* 0x000fe20003fa4070 */
[----:B0-----:R-:W-:Y:S02]  /*1500*/  VIADD R5, R25, 0xf7 ;  /* 0x000000f719057836 */ /* 0x001fe40000000000 */
[----:B------:R-:W-:-:S03]  /*1510*/  IMAD.HI.U32 R2, R4, R7, RZ ;  /* 0x0000000704027227 */ /* 0x000fc600078e00ff */
[----:B------:R-:W-:Y:S01]  /*1520*/  IABS R9, R5 ;  /* 0x0000000500097213 */ /* 0x000fe20000000000 */
[----:B-1----:R-:W-:Y:S01]  /*1530*/  IMAD.MOV.U32 R0, RZ, RZ, R16 ;  /* 0x000000ffff007224 */ /* 0x002fe200078e0010 */
[----:B------:R-:W-:Y:S01]  /*1540*/  ISETP.GE.AND P2, PT, R5, RZ, PT ;  /* 0x000000ff0500720c */ /* 0x000fe20003f46270 */
[----:B------:R-:W-:Y:S02]  /*1550*/  IMAD.MOV R2, RZ, RZ, -R2 ;  /* 0x000000ffff027224 */ /* 0x000fe400078e0a02 */
[----:B------:R-:W-:Y:S01]  /*1560*/  @!P3 IMAD.MOV R0, RZ, RZ, -R0 ;  /* 0x000000ffff00b224 */ /* 0x000fe200078e0a00 */
[----:B------:R-:W-:Y:S01]  /*1570*/  ISETP.GT.U32.AND P3, PT, R13, R10, PT ;  /* 0x0000000a0d00720c */ /* 0x000fe20003f64070 */
[----:B------:R-:W-:-:S03]  /*1580*/  IMAD.HI.U32 R5, R4, R9, RZ ;  /* 0x0000000904057227 */ /* 0x000fc600078e00ff */
[----:B------:R0:W-:Y:S01]  /*1590*/  STL [R1+0x1d8], R0 ;  /* 0x0001d80001007387 */ /* 0x0001e20000100800 */
[----:B------:R-:W-:Y:S02]  /*15a0*/  @!P5 IMAD.IADD R12, R12, 0x1, -R13 ;  /* 0x000000010c0cd824 */ /* 0x000fe400078e0a0d */
[----:B------:R-:W-:Y:S01]  /*15b0*/  IMAD.MOV R14, RZ, RZ, -R5 ;  /* 0x000000ffff0e7224 */ /* 0x000fe200078e0a05 */
[----:B------:R-:W-:Y:S01]  /*15c0*/  IABS R5, R6 ;  /* 0x0000000600057213 */ /* 0x000fe20000000000 */
[----:B------:R-:W-:Y:S02]  /*15d0*/  IMAD.MOV.U32 R15, RZ, RZ, R12 ;  /* 0x000000ffff0f7224 */ /* 0x000fe400078e000c */
[----:B------:R-:W-:Y:S02]  /*15e0*/  VIADD R19, R25, 0xf2 ;  /* 0x000000f219137836 */ /* 0x000fe40000000000 */
[----:B------:R-:W-:Y:S02]  /*15f0*/  @!P6 IMAD.MOV R15, RZ, RZ, -R15 ;  /* 0x000000ffff0fe224 */ /* 0x000fe400078e0a0f */
[----:B0-----:R-:W-:-:S02]  /*1600*/  IMAD.MOV.U32 R0, RZ, RZ, R8 ;  /* 0x000000ffff007224 */ /* 0x001fc400078e0008 */
[C---:B------:R-:W-:Y:S02]  /*1610*/  IMAD R8, R13.reuse, R2, R7 ;  /* 0x000000020d087224 */ /* 0x040fe400078e0207 */
[----:B------:R-:W-:Y:S01]  /*1620*/  @!P1 IMAD.MOV R0, RZ, RZ, -R0 ;  /* 0x000000ffff009224 */ /* 0x000fe200078e0a00 */
[----:B------:R-:W-:Y:S01]  /*1630*/  ISETP.GE.AND P1, PT, R6, RZ, PT ;  /* 0x000000ff0600720c */ /* 0x000fe20003f26270 */
[C---:B------:R-:W-:Y:S01]  /*1640*/  IMAD R6, R13.reuse, R14, R9 ;  /* 0x0000000e0d067224 */ /* 0x040fe200078e0209 */
[----:B------:R-:W-:Y:S01]  /*1650*/  ISETP.GT.U32.AND P5, PT, R13, R8, PT ;  /* 0x000000080d00720c */ /* 0x000fe20003fa4070 */
[----:B------:R-:W-:Y:S01]  /*1660*/  VIADD R2, R25, 0xf5 ;  /* 0x000000f519027836 */ /* 0x000fe20000000000 */
[----:B------:R0:W-:Y:S01]  /*1670*/  STL [R1+0x1d4], R0 ;  /* 0x0001d40001007387 */ /* 0x0001e20000100800 */
[----:B------:R-:W-:Y:S01]  /*1680*/  @!P3 IMAD.IADD R10, R10, 0x1, -R13 ;  /* 0x000000010a0ab824 */ /* 0x000fe200078e0a0d */
[----:B------:R-:W-:Y:S01]  /*1690*/  ISETP.GT.U32.AND P6, PT, R13, R6, PT ;  /* 0x000000060d00720c */ /* 0x000fe20003fc4070 */
[----:B------:R-:W-:Y:S01]  /*16a0*/  IMAD.HI.U32 R7, R4, R5, RZ ;  /* 0x0000000504077227 */ /* 0x000fe200078e00ff */
[----:B------:R-:W-:Y:S01]  /*16b0*/  IABS R9, R2 ;  /* 0x0000000200097213 */ /* 0x000fe20000000000 */
[----:B------:R-:W-:Y:S01]  /*16c0*/  STL [R1+0x1f4], R15 ;  /* 0x0001f40f01007387 */ /* 0x000fe20000100800 */
[----:B------:R-:W-:Y:S01]  /*16d0*/  ISETP.GE.AND P3, PT, R2, RZ, PT ;  /* 0x000000ff0200720c */ /* 0x000fe20003f66270 */
[----:B------:R-:W-:-:S02]  /*16e0*/  IMAD.MOV R12, RZ, RZ, -R7 ;  /* 0x000000ffff0c7224 */ /* 0x000fc400078e0a07 */
[----:B------:R-:W-:-:S04]  /*16f0*/  IMAD.HI.U32 R7, R4, R9, RZ ;  /* 0x0000000904077227 */ /* 0x000fc800078e00ff */
[--C-:B------:R-:W-:Y:S02]  /*1700*/  @!P5 IMAD.IADD R8, R8, 0x1, -R13.reuse ;  /* 0x000000010808d824 */ /* 0x100fe400078e0a0d */
[----:B0-----:R-:W-:Y:S02]  /*1710*/  IMAD.MOV.U32 R0, RZ, RZ, R10 ;  /* 0x000000ffff007224 */ /* 0x001fe400078e000a */
[----:B------:R-:W-:Y:S01]  /*1720*/  VIADD R2, R25, 0xf3 ;  /* 0x000000f319027836 */ /* 0x000fe20000000000 */
[----:B------:R-:W-:Y:S01]  /*1730*/  ISETP.GT.U32.AND P5, PT, R13, R8, PT ;  /* 0x000000080d00720c */ /* 0x000fe20003fa4070 */
[----:B------:R-:W-:Y:S01]  /*1740*/  @!P0 IMAD.MOV R0, RZ, RZ, -R0 ;  /* 0x000000ffff008224 */ /* 0x000fe200078e0a00 */
[----:B------:R-:W-:Y:S01]  /*1750*/  ISETP.GE.AND P0, PT, R11, RZ, PT ;  /* 0x000000ff0b00720c */ /* 0x000fe20003f06270 */
[----:B------:R-:W-:Y:S01]  /*1760*/  @!P6 IMAD.IADD R6, R6, 0x1, -R13 ;  /* 0x000000010606e824 */ /* 0x000fe200078e0a0d */
[----:B------:R-:W-:Y:S01]  /*1770*/  IABS R11, R11 ;  /* 0x0000000b000b7213 */ /* 0x000fe20000000000 */
[----:B------:R-:W-:Y:S01]  /*1780*/  IMAD.MOV R14, RZ, RZ, -R7 ;  /* 0x000000ffff0e7224 */ /* 0x000fe200078e0a07 */
[----:B------:R-:W-:Y:S01]  /*1790*/  IABS R10, R2 ;  /* 0x00000002000a7213 */ /* 0x000fe20000000000 */
[C---:B------:R-:W-:Y:S01]  /*17a0*/  IMAD R12, R13.reuse, R12, R5 ;  /* 0x0000000c0d0c7224 */ /* 0x040fe200078e0205 */
[C---:B------:R-:W-:Y:S01]  /*17b0*/  ISETP.GT.U32.AND P6, PT, R13.reuse, R6, PT ;  /* 0x000000060d00720c */ /* 0x040fe20003fc4070 */
[----:B------:R-:W-:Y:S01]  /*17c0*/  IMAD R9, R13, R14, R9 ;  /* 0x0000000e0d097224 */ /* 0x000fe200078e0209 */
[----:B------:R0:W-:Y:S01]  /*17d0*/  STL [R1+0x1f8], R0 ;  /* 0x0001f80001007387 */ /* 0x0001e20000100800 */
[----:B------:R-:W-:Y:S01]  /*17e0*/  IMAD.HI.U32 R14, R4, R11, RZ ;  /* 0x0000000b040e7227 */ /* 0x000fe200078e00ff */
[----:B------:R-:W-:-:S03]  /*17f0*/  IABS R5, R19 ;  /* 0x0000001300057213 */ /* 0x000fc60000000000 */
[----:B------:R-:W-:Y:S01]  /*1800*/  @!P5 IMAD.IADD R8, R8, 0x1, -R13 ;  /* 0x000000010808d824 */ /* 0x000fe200078e0a0d */
[----:B------:R-:W-:Y:S01]  /*1810*/  ISETP.GT.U32.AND P5, PT, R13, R12, PT ;  /* 0x0000000c0d00720c */ /* 0x000fe20003fa4070 */
[----:B------:R-:W-:-:S04]  /*1820*/  IMAD.HI.U32 R7, R4, R10, RZ ;  /* 0x0000000a04077227 */ /* 0x000fc800078e00ff */
[----:B------:R-:W-:Y:S02]  /*1830*/  IMAD.MOV R14, RZ, RZ, -R14 ;  /* 0x000000ffff0e7224 */ /* 0x000fe400078e0a0e */
[----:B------:R-:W-:Y:S02]  /*1840*/  IMAD.MOV R7, RZ, RZ, -R7 ;  /* 0x000000ffff077224 */ /* 0x000fe400078e0a07 */
[C---:B------:R-:W-:Y:S02]  /*1850*/  IMAD R11, R13.reuse, R14, R11 ;  /* 0x0000000e0d0b7224 */ /* 0x040fe400078e020b */
[----:B0-----:R-:W-:Y:S02]  /*1860*/  IMAD.MOV.U32 R0, RZ, RZ, R8 ;  /* 0x000000ffff007224 */ /* 0x001fe400078e0008 */
[C---:B------:R-:W-:Y:S02]  /*1870*/  IMAD R10, R13.reuse, R7, R10 ;  /* 0x000000070d0a7224 */ /* 0x040fe400078e020a */
[--C-:B------:R-:W-:Y:S01]  /*1880*/  @!P6 IMAD.IADD R6, R6, 0x1, -R13.reuse ;  /* 0x000000010606e824 */ /* 0x100fe200078e0a0d */
[C---:B------:R-:W-:Y:S01]  /*1890*/  ISETP.GT.U32.AND P6, PT, R13.reuse, R11, PT ;  /* 0x0000000b0d00720c */ /* 0x040fe20003fc4070 */
[----:B------:R-:W-:Y:S01]  /*18a0*/  @!P4 IMAD.MOV R0, RZ, RZ, -R0 ;  /* 0x000000ffff00c224 */ /* 0x000fe200078e0a00 */
[C---:B------:R-:W-:Y:S01]  /*18b0*/  ISETP.GT.U32.AND P4, PT, R13.reuse, R9, PT ;  /* 0x000000090d00720c */ /* 0x040fe20003f84070 */
[----:B------:R-:W-:Y:S01]  /*18c0*/  @!P5 IMAD.IADD R12, R12, 0x1, -R13 ;  /* 0x000000010c0cd824 */ /* 0x000fe200078e0a0d */
[----:B------:R-:W-:Y:S01]  /*18d0*/  ISETP.GT.U32.AND P5, PT, R13, R10, PT ;  /* 0x0000000a0d00720c */ /* 0x000fe20003fa4070 */
[----:B------:R-:W-:Y:S01]  /*18e0*/  VIADD R16, R25, 0xf1 ;  /* 0x000000f119107836 */ /* 0x000fe20000000000 */
[----:B------:R0:W-:Y:S01]  /*18f0*/  STL [R1+0x208], R0 ;  /* 0x0002080001007387 */ /* 0x0001e20000100800 */
[----:B------:R-:W-:-:S03]  /*1900*/  IMAD.HI.U32 R8, R4, R5, RZ ;  /* 0x0000000504087227 */ /* 0x000fc600078e00ff */
[----:B------:R-:W-:Y:S01]  /*1910*/  IABS R15, R16 ;  /* 0x00000010000f7213 */ /* 0x000fe20000000000 */
[----:B------:R-:W-:Y:S02]  /*1920*/  IMAD.MOV R14, RZ, RZ, -R8 ;  /* 0x000000ffff0e7224 */ /* 0x000fe400078e0a08 */
[--C-:B------:R-:W-:Y:S02]  /*1930*/  @!P6 IMAD.IADD R11, R11, 0x1, -R13.reuse ;  /* 0x000000010b0be824 */ /* 0x100fe400078e0a0d */
[--C-:B------:R-:W-:Y:S01]  /*1940*/  @!P4 IMAD.IADD R9, R9, 0x1, -R13.reuse ;  /* 0x000000010909c824 */ /* 0x100fe200078e0a0d */
[C---:B------:R-:W-:Y:S01]  /*1950*/  ISETP.GT.U32.AND P4, PT, R13.reuse, R12, PT ;  /* 0x0000000c0d00720c */ /* 0x040fe20003f84070 */
[----:B------:R-:W-:Y:S01]  /*1960*/  @!P5 IMAD.IADD R10, R10, 0x1, -R13 ;  /* 0x000000010a0ad824 */ /* 0x000fe200078e0a0d */
[C---:B------:R-:W-:Y:S01]  /*1970*/  ISETP.GT.U32.AND P5, PT, R13.reuse, R11, PT ;  /* 0x0000000b0d00720c */ /* 0x040fe20003fa4070 */
[----:B0-----:R-:W-:Y:S01]  /*1980*/  IMAD.MOV.U32 R0, RZ, RZ, R6 ;  /* 0x000000ffff007224 */ /* 0x001fe200078e0006 */
[----:B------:R-:W-:Y:S01]  /*1990*/  ISETP.GT.U32.AND P6, PT, R13, R9, PT ;  /* 0x000000090d00720c */ /* 0x000fe20003fc4070 */
[----:B------:R-:W-:-:S04]  /*19a0*/  IMAD.HI.U32 R6, R4, R15, RZ ;  /* 0x0000000f04067227 */ /* 0x000fc800078e00ff */
[----:B------:R-:W-:Y:S02]  /*19b0*/  IMAD.MOV R6, RZ, RZ, -R6 ;  /* 0x000000ffff067224 */ /* 0x000fe400078e0a06 */
[----:B------:R-:W-:Y:S01]  /*19c0*/  @!P2 IMAD.MOV R0, RZ, RZ, -R0 ;  /* 0x000000ffff00a224 */ /* 0x000fe200078e0a00 */
[C---:B------:R-:W-:Y:S01]  /*19d0*/  ISETP.GT.U32.AND P2, PT, R13.reuse, R10, PT ;  /* 0x0000000a0d00720c */ /* 0x040fe20003f44070 */
[C---:B------:R-:W-:Y:S02]  /*19e0*/  IMAD R5, R13.reuse, R14, R5 ;  /* 0x0000000e0d057224 */ /* 0x040fe400078e0205 */
[C---:B------:R-:W-:Y:S01]  /*19f0*/  IMAD R15, R13.reuse, R6, R15 ;  /* 0x000000060d0f7224 */ /* 0x040fe200078e020f */
[----:B------:R0:W-:Y:S01]  /*1a00*/  STL [R1+0x20c], R0 ;  /* 0x00020c0001007387 */ /* 0x0001e20000100800 */
[--C-:B------:R-:W-:Y:S01]  /*1a10*/  @!P4 IMAD.IADD R12, R12, 0x1, -R13.reuse ;  /* 0x000000010c0cc824 */ /* 0x100fe200078e0a0d */
[----:B------:R-:W-:Y:S01]  /*1a20*/  ISETP.GT.U32.AND P4, PT, R13, R5, PT ;  /* 0x000000050d00720c */ /* 0x000fe20003f84070 */
[----:B------:R-:W-:Y:S01]  /*1a30*/  @!P5 IMAD.IADD R11, R11, 0x1, -R13 ;  /* 0x000000010b0bd824 */ /* 0x000fe200078e0a0d */
[----:B------:R-:W-:Y:S01]  /*1a40*/  ISETP.GT.U32.AND P5, PT, R13, R15, PT ;  /* 0x0000000f0d00720c */ /* 0x000fe20003fa4070 */
[----:B------:R-:W-:-:S02]  /*1a50*/  VIADD R6, R25, 0xee ;  /* 0x000000ee19067836 */ /* 0x000fc40000000000 */
[----:B------:R-:W-:Y:S02]  /*1a60*/  VIADD R8, R25, 0xf0 ;  /* 0x000000f019087836 */ /* 0x000fe40000000000 */
[--C-:B------:R-:W-:Y:S01]  /*1a70*/  @!P2 IMAD.IADD R10, R10, 0x1, -R13.reuse ;  /* 0x000000010a0aa824 */ /* 0x100fe200078e0a0d */
[----:B------:R-:W-:Y:S01]  /*1a80*/  ISETP.GE.AND P2, PT, R19, RZ, PT ;  /* 0x000000ff1300720c */ /* 0x000fe20003f46270 */
[----:B------:R-:W-:Y:S01]  /*1a90*/  VIADD R7, R25, 0xef ;  /* 0x000000ef19077836 */ /* 0x000fe20000000000 */
[----:B------:R-:W-:Y:S01]  /*1aa0*/  IABS R19, R6 ;  /* 0x0000000600137213 */ /* 0x000fe20000000000 */
[--C-:B------:R-:W-:Y:S01]  /*1ab0*/  @!P6 IMAD.IADD R9, R9, 0x1, -R13.reuse ;  /* 0x000000010909e824 */ /* 0x100fe200078e0a0d */
[----:B------:R-:W-:Y:S01]  /*1ac0*/  IABS R18, R8 ;  /* 0x0000000800127213 */ /* 0x000fe20000000000 */
[--C-:B------:R-:W-:Y:S01]  /*1ad0*/  @!P4 IMAD.IADD R5, R5, 0x1, -R13.reuse ;  /* 0x000000010505c824 */ /* 0x100fe200078e0a0d */
[----:B------:R-:W-:Y:S01]  /*1ae0*/  ISETP.GE.AND P4, PT, R16, RZ, PT ;  /* 0x000000ff1000720c */ /* 0x000fe20003f86270 */
[----:B------:R-:W-:Y:S01]  /*1af0*/  @!P5 IMAD.IADD R15, R15, 0x1, -R13 ;  /* 0x000000010f0fd824 */ /* 0x000fe200078e0a0d */
[----:B------:R-:W-:Y:S01]  /*1b00*/  IABS R17, R7 ;  /* 0x0000000700117213 */ /* 0x000fe20000000000 */
[----:B------:R-:W-:Y:S01]  /*1b10*/  IMAD.MOV.U32 R16, RZ, RZ, R19 ;  /* 0x000000ffff107224 */ /* 0x000fe200078e0013 */
[----:B------:R-:W-:Y:S01]  /*1b20*/  ISETP.GE.AND P6, PT, R2, RZ, PT ;  /* 0x000000ff0200720c */ /* 0x000fe20003fc6270 */
[----:B------:R-:W-:Y:S01]  /*1b30*/  IMAD.HI.U32 R14, R4, R18, RZ ;  /* 0x00000012040e7227 */ /* 0x000fe200078e00ff */
[----:B------:R-:W-:-:S03]  /*1b40*/  ISETP.GT.U32.AND P5, PT, R13, R15, PT ;  /* 0x0000000f0d00720c */ /* 0x000fc60003fa4070 */
[----:B------:R-:W-:Y:S02]  /*1b50*/  IMAD.MOV.U32 R20, RZ, RZ, R12 ;  /* 0x000000ffff147224 */ /* 0x000fe400078e000c */
[----:B------:R-:W-:-:S04]  /*1b60*/  IMAD.HI.U32 R12, R4, R16, RZ ;  /* 0x00000010040c7227 */ /* 0x000fc800078e00ff */
[----:B------:R-:W-:Y:S02]  /*1b70*/  IMAD.MOV R14, RZ, RZ, -R14 ;  /* 0x000000ffff0e7224 */ /* 0x000fe400078e0a0e */
[----:B0-----:R-:W-:Y:S02]  /*1b80*/  IMAD.MOV.U32 R0, RZ, RZ, R9 ;  /* 0x000000ffff007224 */ /* 0x001fe400078e0009 */
[----:B------:R-:W-:Y:S02]  /*1b90*/  IMAD.MOV R9, RZ, RZ, -R12 ;  /* 0x000000ffff097224 */ /* 0x000fe400078e0a0c */
[----:B------:R-:W-:Y:S01]  /*1ba0*/  @!P1 IMAD.MOV R20, RZ, RZ, -R20 ;  /* 0x000000ffff149224 */ /* 0x000fe200078e0a14 */
[C---:B------:R-:W-:Y:S01]  /*1bb0*/  ISETP.GT.U32.AND P1, PT, R13.reuse, R5, PT ;  /* 0x000000050d00720c */ /* 0x040fe20003f24070 */
[C---:B------:R-:W-:Y:S02]  /*1bc0*/  IMAD R18, R13.reuse, R14, R18 ;  /* 0x0000000e0d127224 */ /* 0x040fe400078e0212 */
[----:B------:R-:W-:Y:S01]  /*1bd0*/  IMAD R16, R13, R9, R16 ;  /* 0x000000090d107224 */ /* 0x000fe200078e0210 */
[----:B------:R-:W-:Y:S01]  /*1be0*/  STL [R1+0x210], R20 ;  /* 0x0002101401007387 */ /* 0x000fe20000100800 */
[----:B------:R-:W-:-:S04]  /*1bf0*/  IMAD.HI.U32 R2, R4, R17, RZ ;  /* 0x0000001104027227 */ /* 0x000fc800078e00ff */
[----:B------:R-:W-:Y:S01]  /*1c00*/  @!P3 IMAD.MOV R0, RZ, RZ, -R0 ;  /* 0x000000ffff00b224 */ /* 0x000fe200078e0a00 */
[----:B------:R-:W-:Y:S01]  /*1c10*/  ISETP.GT.U32.AND P3, PT, R13, R18, PT ;  /* 0x000000120d00720c */ /* 0x000fe20003f64070 */
[--C-:B------:R-:W-:Y:S01]  /*1c20*/  @!P5 IMAD.IADD R15, R15, 0x1, -R13.reuse ;  /* 0x000000010f0fd824 */ /* 0x100fe200078e0a0d */
[----:B------:R-:W-:Y:S01]  /*1c30*/  ISETP.GT.U32.AND P5, PT, R13, R16, PT ;  /* 0x000000100d00720c */ /* 0x000fe20003fa4070 */
[----:B------:R-:W-:Y:S01]  /*1c40*/  IMAD.MOV R2, RZ, RZ, -R2 ;  /* 0x000000ffff027224 */ /* 0x000fe200078e0a02 */
[----:B------:R0:W-:Y:S01]  /*1c50*/  STL [R1+0x214], R0 ;  /* 0x0002140001007387 */ /* 0x0001e20000100800 */
[----:B------:R-:W-:Y:S01]  /*1c60*/  @!P1 IMAD.IADD R5, R5, 0x1, -R13 ;  /* 0x0000000105059824 */ /* 0x000fe200078e0a0d */
[----:B------:R-:W-:Y:S01]  /*1c70*/  ISETP.GE.AND P1, PT, R7, RZ, PT ;  /* 0x000000ff0700720c */ /* 0x000fe20003f26270 */
[----:B------:R-:W-:Y:S02]  /*1c80*/  IMAD R17, R13, R2, R17 ;  /* 0x000000020d117224 */ /* 0x000fe400078e0211 */
[----:B------:R-:W-:-:S02]  /*1c90*/  VIADD R7, R25, 0xec ;  /* 0x000000ec19077836 */ /* 0x000fc40000000000 */
[----:B------:R-:W-:Y:S02]  /*1ca0*/  VIADD R2, R25, 0xed ;  /* 0x000000ed19027836 */ /* 0x000fe40000000000 */
[--C-:B------:R-:W-:Y:S01]  /*1cb0*/  @!P3 IMAD.IADD R18, R18, 0x1, -R13.reuse ;  /* 0x000000011212b824 */ /* 0x100fe200078e0a0d */
[----:B------:R-:W-:Y:S01]  /*1cc0*/  ISETP.GE.AND P3, PT, R6, RZ, PT ;  /* 0x000000ff0600720c */ /* 0x000fe20003f66270 */
[----:B0-----:R-:W-:Y:S01]  /*1cd0*/  IMAD.MOV.U32 R0, RZ, RZ, R10 ;  /* 0x000000ffff007224 */ /* 0x001fe200078e000a */
[----:B------:R-:W-:Y:S01]  /*1ce0*/  IABS R6, R7 ;  /* 0x0000000700067213 */ /* 0x000fe20000000000 */
[----:B------:R-:W-:Y:S01]  /*1cf0*/  @!P5 IMAD.IADD R16, R16, 0x1, -R13 ;  /* 0x000000011010d824 */ /* 0x000fe200078e0a0d */
[----:B------:R-:W-:Y:S01]  /*1d00*/  IABS R12, R2 ;  /* 0x00000002000c7213 */ /* 0x000fe20000000000 */
[----:B------:R-:W-:Y:S01]  /*1d10*/  @!P6 IMAD.MOV R0, RZ, RZ, -R0 ;  /* 0x000000ffff00e224 */ /* 0x000fe200078e0a00 */
[C---:B------:R-:W-:Y:S01]  /*1d20*/  ISETP.GT.U32.AND P6, PT, R13.reuse, R17, PT ;  /* 0x000000110d00720c */ /* 0x040fe20003fc4070 */
[----:B------:R-:W-:Y:S01]  /*1d30*/  @!P0 IMAD.MOV R11, RZ, RZ, -R11 ;  /* 0x000000ffff0b8224 */ /* 0x000fe200078e0a0b */
[----:B------:R-:W-:Y:S01]  /*1d40*/  ISETP.GE.AND P0, PT, R8, RZ, PT ;  /* 0x000000ff0800720c */ /* 0x000fe20003f06270 */
[----:B------:R-:W-:Y:S01]  /*1d50*/  IMAD.HI.U32 R8, R4, R6, RZ ;  /* 0x0000000604087227 */ /* 0x000fe200078e00ff */
[----:B------:R-:W-:-:S02]  /*1d60*/  ISETP.GT.U32.AND P5, PT, R13, R16, PT ;  /* 0x000000100d00720c */ /* 0x000fc40003fa4070 */
[----:B------:R-:W-:Y:S01]  /*1d70*/  STL [R1+0x218], R11 ;  /* 0x0002180b01007387 */ /* 0x000fe20000100800 */
[----:B------:R-:W-:Y:S02]  /*1d80*/  IMAD.MOV R8, RZ, RZ, -R8 ;  /* 0x000000ffff087224 */ /* 0x000fe400078e0a08 */
[----:B------:R-:W-:Y:S01]  /*1d90*/  IMAD.HI.U32 R9, R4, R12, RZ ;  /* 0x0000000c04097227 */ /* 0x000fe200078e00ff */
[----:B------:R0:W-:Y:S03]  /*1da0*/  STL [R1+0x230], R0 ;  /* 0x0002300001007387 */ /* 0x0001e60000100800 */
[----:B------:R-:W-:Y:S01]  /*1db0*/  @!P6 IMAD.IADD R17, R17, 0x1, -R13 ;  /* 0x000000011111e824 */ /* 0x000fe200078e0a0d */
[C---:B------:R-:W-:Y:S01]  /*1dc0*/  ISETP.GT.U32.AND P6, PT, R13.reuse, R18, PT ;  /* 0x000000120d00720c */ /* 0x040fe20003fc4070 */
[----:B------:R-:W-:Y:S02]  /*1dd0*/  IMAD R6, R13, R8, R6 ;  /* 0x000000080d067224 */ /* 0x000fe400078e0206 */
[----:B------:R-:W-:-:S02]  /*1de0*/  IMAD.MOV R9, RZ, RZ, -R9 ;  /* 0x000000ffff097224 */ /* 0x000fc400078e0a09 */
[----:B------:R-:W-:Y:S01]  /*1df0*/  @!P5 IMAD.IADD R16, R16, 0x1, -R13 ;  /* 0x000000011010d824 */ /* 0x000fe200078e0a0d */
[C---:B------:R-:W-:Y:S01]  /*1e00*/  ISETP.GT.U32.AND P5, PT, R13.reuse, R6, PT ;  /* 0x000000060d00720c */ /* 0x040fe20003fa4070 */
[----:B------:R-:W-:Y:S02]  /*1e10*/  IMAD R12, R13, R9, R12 ;  /* 0x000000090d0c7224 */ /* 0x000fe400078e020c */
[----:B0-----:R-:W-:Y:S02]  /*1e20*/  IMAD.MOV.U32 R0, RZ, RZ, R5 ;  /* 0x000000ffff007224 */ /* 0x001fe400078e0005 */
[----:B------:R-:W-:Y:S02]  /*1e30*/  VIADD R8, R25, 0xe9 ;  /* 0x000000e919087836 */ /* 0x000fe40000000000 */
[--C-:B------:R-:W-:Y:S01]  /*1e40*/  @!P6 IMAD.IADD R18, R18, 0x1, -R13.reuse ;  /* 0x000000011212e824 */ /* 0x100fe200078e0a0d */
[C---:B------:R-:W-:Y:S01]  /*1e50*/  ISETP.GT.U32.AND P6, PT, R13.reuse, R12, PT ;  /* 0x0000000c0d00720c */ /* 0x040fe20003fc4070 */
[----:B------:R-:W-:Y:S01]  /*1e60*/  @!P2 IMAD.MOV R0, RZ, RZ, -R0 ;  /* 0x000000ffff00a224 */ /* 0x000fe200078e0a00 */
[----:B------:R-:W-:Y:S01]  /*1e70*/  ISETP.GT.U32.AND P2, PT, R13, R17, PT ;  /* 0x000000110d00720c */ /* 0x000fe20003f44070 */
[C---:B------:R-:W-:Y:S01]  /*1e80*/  VIADD R10, R25.reuse, 0xeb ;  /* 0x000000eb190a7836 */ /* 0x040fe20000000000 */
[----:B------:R-:W-:Y:S01]  /*1e90*/  IABS R11, R8 ;  /* 0x00000008000b7213 */ /* 0x000fe20000000000 */
[----:B------:R-:W-:Y:S01]  /*1ea0*/  @!P5 IMAD.IADD R6, R6, 0x1, -R13 ;  /* 0x000000010606d824 */ /* 0x000fe200078e0a0d */
[----:B------:R0:W-:Y:S01]  /*1eb0*/  STL [R1+0x234], R0 ;  /* 0x0002340001007387 */ /* 0x0001e20000100800 */
[----:B------:R-:W-:Y:S01]  /*1ec0*/  VIADD R5, R25, 0xea ;  /* 0x000000ea19057836 */ /* 0x000fe20000000000 */
[----:B------:R-:W-:Y:S01]  /*1ed0*/  IABS R14, R10 ;  /* 0x0000000a000e7213 */ /* 0x000fe20000000000 */
[----:B------:R-:W-:Y:S01]  /*1ee0*/  IMAD.MOV.U32 R20, RZ, RZ, R15 ;  /* 0x000000ffff147224 */ /* 0x000fe200078e000f */
[----:B------:R-:W-:Y:S01]  /*1ef0*/  ISETP.GT.U32.AND P5, PT, R13, R6, PT ;  /* 0x000000060d00720c */ /* 0x000fe20003fa4070 */
[----:B------:R-:W-:Y:S01]  /*1f00*/  IMAD.HI.U32 R15, R4, R11, RZ ;  /* 0x0000000b040f7227 */ /* 0x000fe200078e00ff */
[----:B------:R-:W-:-:S03]  /*1f10*/  IABS R9, R5 ;  /* 0x0000000500097213 */ /* 0x000fc60000000000 */
[--C-:B------:R-:W-:Y:S01]  /*1f20*/  @!P6 IMAD.IADD R12, R12, 0x1, -R13.reuse ;  /* 0x000000010c0ce824 */ /* 0x100fe200078e0a0d */
[----:B------:R-:W-:Y:S01]  /*1f30*/  ISETP.GE.AND P6, PT, R7, RZ, PT ;  /* 0x000000ff0700720c */ /* 0x000fe20003fc6270 */
[----:B0-----:R-:W-:Y:S02]  /*1f40*/  IMAD.MOV.U32 R0, RZ, RZ, R18 ;  /* 0x000000ffff007224 */ /* 0x001fe400078e0012 */
[----:B------:R-:W-:Y:S01]  /*1f50*/  @!P2 IMAD.IADD R17, R17, 0x1, -R13 ;  /* 0x000000011111a824 */ /* 0x000fe200078e0a0d */
[----:B------:R-:W-:Y:S01]  /*1f60*/  ISETP.GE.AND P2, PT, R2, RZ, PT ;  /* 0x000000ff0200720c */ /* 0x000fe20003f46270 */
[----:B------:R-:W-:-:S04]  /*1f70*/  IMAD.HI.U32 R19, R4, R14, RZ ;  /* 0x0000000e04137227 */ /* 0x000fc800078e00ff */
[----:B------:R-:W-:Y:S01]  /*1f80*/  @!P4 IMAD.MOV R20, RZ, RZ, -R20 ;  /* 0x000000ffff14c224 */ /* 0x000fe200078e0a14 */
[C---:B------:R-:W-:Y:S01]  /*1f90*/  ISETP.GT.U32.AND P4, PT, R13.reuse, R12, PT ;  /* 0x0000000c0d00720c */ /* 0x040fe20003f84070 */
[----:B------:R-:W-:Y:S02]  /*1fa0*/  IMAD.MOV R15, RZ, RZ, -R15 ;  /* 0x000000ffff0f7224 */ /* 0x000fe400078e0a0f */
[----:B------:R-:W-:Y:S01]  /*1fb0*/  @!P0 IMAD.MOV R0, RZ, RZ, -R0 ;  /* 0x000000ffff008224 */ /* 0x000fe200078e0a00 */
[----:B------:R-:W-:Y:S01]  /*1fc0*/  STL [R1+0x23c], R20 ;  /* 0x00023c1401007387 */ /* 0x000fe20000100800 */
[----:B------:R-:W-:Y:S02]  /*1fd0*/  IMAD.MOV R19, RZ, RZ, -R19 ;  /* 0x000000ffff137224 */ /* 0x000fe400078e0a13 */
[----:B------:R-:W-:Y:S01]  /*1fe0*/  @!P1 IMAD.MOV R17, RZ, RZ, -R17 ;  /* 0x000000ffff119224 */ /* 0x000fe200078e0a11 */
[----:B------:R-:W-:Y:S01]  /*1ff0*/  ISETP.GE.AND P1, PT, R10, RZ, PT ;  /* 0x000000ff0a00720c */ /* 0x000fe20003f26270 */
[----:B------:R-:W-:Y:S01]  /*2000*/  IMAD.HI.U32 R2, R4, R9, RZ ;  /* 0x0000000904027227 */ /* 0x000fe200078e00ff */
[----:B------:R0:W-:Y:S03]  /*2010*/  STL [R1+0x240], R0 ;  /* 0x0002400001007387 */ /* 0x0001e60000100800 */
[C---:B------:R-:W-:Y:S01]  /*2020*/  IMAD R10, R13.reuse, R15, R11 ;  /* 0x0000000f0d0a7224 */ /* 0x040fe200078e020b */
[----:B------:R-:W-:Y:S01]  /*2030*/  STL [R1+0x25c], R17 ;  /* 0x00025c1101007387 */ /* 0x000fe20000100800 */
[----:B------:R-:W-:-:S02]  /*2040*/  IMAD R14, R13, R19, R14 ;  /* 0x000000130d0e7224 */ /* 0x000fc400078e020e */
[----:B------:R-:W-:Y:S02]  /*2050*/  IMAD.MOV R2, RZ, RZ, -R2 ;  /* 0x000000ffff027224 */ /* 0x000fe400078e0a02 */
[----:B------:R-:W-:Y:S01]  /*2060*/  @!P5 IMAD.IADD R6, R6, 0x1, -R13 ;  /* 0x000000010606d824 */ /* 0x000fe200078e0a0d */
[C---:B------:R-:W-:Y:S01]  /*2070*/  ISETP.GT.U32.AND P5, PT, R13.reuse, R10, PT ;  /* 0x0000000a0d00720c */ /* 0x040fe20003fa4070 */
[----:B0-----:R-:W-:Y:S01]  /*2080*/  IMAD.MOV.U32 R0, RZ, RZ, R16 ;  /* 0x000000ffff007224 */ /* 0x001fe200078e0010 */
[C---:B------:R-:W-:Y:S01]  /*2090*/  ISETP.GT.U32.AND P0, PT, R13.reuse, R14, PT ;  /* 0x0000000e0d00720c */ /* 0x040fe20003f04070 */
[C---:B------:R-:W-:Y:S02]  /*20a0*/  IMAD R9, R13.reuse, R2, R9 ;  /* 0x000000020d097224 */ /* 0x040fe400078e0209 */
[----:B------:R-:W-:Y:S02]  /*20b0*/  @!P3 IMAD.MOV R0, RZ, RZ, -R0 ;  /* 0x000000ffff00b224 */ /* 0x000fe400078e0a00 */
[----:B------:R-:W-:Y:S01]  /*20c0*/  @!P4 IMAD.IADD R12, R12, 0x1, -R13 ;  /* 0x000000010c0cc824 */ /* 0x000fe200078e0a0d */
[----:B------:R-:W-:Y:S01]  /*20d0*/  ISETP.GT.U32.AND P3, PT, R13, R9, PT ;  /* 0x000000090d00720c */ /* 0x000fe20003f64070 */
[----:B------:R-:W-:Y:S01]  /*20e0*/  VIADD R7, R25, 0xe8 ;  /* 0x000000e819077836 */ /* 0x000fe20000000000 */
[----:B------:R0:W-:Y:S01]  /*20f0*/  STL [R1+0x26c], R0 ;  /* 0x00026c0001007387 */ /* 0x0001e20000100800 */
[----:B------:R-:W-:Y:S01]  /*2100*/  ISETP.GE.AND P4, PT, R5, RZ, PT ;  /* 0x000000ff0500720c */ /* 0x000fe20003f86270 */
[----:B------:R-:W-:-:S02]  /*2110*/  VIADD R5, R25, 0xe7 ;  /* 0x000000e719057836 */ /* 0x000fc40000000000 */
[--C-:B------:R-:W-:Y:S01]  /*2120*/  @!P5 IMAD.IADD R10, R10, 0x1, -R13.reuse ;  /* 0x000000010a0ad824 */ /* 0x100fe200078e0a0d */
[----:B------:R-:W-:Y:S01]  /*2130*/  IABS R2, R7 ;  /* 0x0000000700027213 */ /* 0x000fe20000000000 */
[----:B------:R-:W-:Y:S01]  /*2140*/  @!P0 IMAD.IADD R14, R14, 0x1, -R13 ;  /* 0x000000010e0e8824 */ /* 0x000fe200078e0a0d */
[----:B------:R-:W-:Y:S01]  /*2150*/  ISETP.GE.AND P0, PT, R8, RZ, PT ;  /* 0x000000ff0800720c */ /* 0x000fe20003f06270 */
[----:B------:R-:W-:Y:S01]  /*2160*/  VIADD R8, R25, 0xe6 ;  /* 0x000000e619087836 */ /* 0x000fe20000000000 */
[----:B------:R-:W-:Y:S01]  /*2170*/  ISETP.GT.U32.AND P5, PT, R13, R10, PT ;  /* 0x0000000a0d00720c */ /* 0x000fe20003fa4070 */
[----:B0-----:R-:W-:Y:S01]  /*2180*/  IMAD.MOV.U32 R0, RZ, RZ, R12 ;  /* 0x000000ffff007224 */ /* 0x001fe200078e000c */
[----:B------:R-:W-:Y:S01]  /*2190*/  IABS R12, R5 ;  /* 0x00000005000c7213 */ /* 0x000fe20000000000 */
[----:B------:R-:W-:-:S04]  /*21a0*/  IMAD.HI.U32 R11, R4, R2, RZ ;  /* 0x00000002040b7227 */ /* 0x000fc800078e00ff */
[----:B------:R-:W-:Y:S01]  /*21b0*/  @!P2 IMAD.MOV R0, RZ, RZ, -R0 ;  /* 0x000000ffff00a224 */ /* 0x000fe200078e0a00 */
[----:B------:R-:W-:Y:S01]  /*21c0*/  ISETP.GT.U32.AND P2, PT, R13, R14, PT ;  /* 0x0000000e0d00720c */ /* 0x000fe20003f44070 */
[----:B------:R-:W-:Y:S02]  /*21d0*/  @!P3 IMAD.IADD R9, R9, 0x1, -R13 ;  /* 0x000000010909b824 */ /* 0x000fe400078e0a0d */
[----:B------:R-:W-:Y:S01]  /*21e0*/  IMAD.MOV R11, RZ, RZ, -R11 ;  /* 0x000000ffff0b7224 */ /* 0x000fe200078e0a0b */
[----:B------:R0:W-:Y:S01]  /*21f0*/  STL [R1+0x270], R0 ;  /* 0x0002700001007387 */ /* 0x0001e20000100800 */
[----:B------:R-:W-:Y:S01]  /*2200*/  @!P5 IMAD.IADD R10, R10, 0x1, -R13 ;  /* 0x000000010a0ad824 */ /* 0x000fe200078e0a0d */
[C---:B------:R-:W-:Y:S01]  /*2210*/  ISETP.GT.U32.AND P3, PT, R13.reuse, R9, PT ;  /* 0x000000090d00720c */ /* 0x040fe20003f64070 */
[----:B------:R-:W-:Y:S01]  /*2220*/  IMAD R2, R13, R11, R2 ;  /* 0x0000000b0d027224 */ /* 0x000fe200078e0202 */
[----:B------:R-:W-:Y:S01]  /*2230*/  IABS R11, R8 ;  /* 0x00000008000b7213 */ /* 0x000fe20000000000 */
[----:B------:R-:W-:-:S04]  /*2240*/  VIADD R19, R25, 0xd3 ;  /* 0x000000d319137836 */ /* 0x000fc80000000000 */
[----:B------:R-:W-:Y:S01]  /*2250*/  @!P2 IMAD.IADD R14, R14, 0x1, -R13 ;  /* 0x000000010e0ea824 */ /* 0x000fe200078e0a0d */
[----:B------:R-:W-:Y:S01]  /*2260*/  ISETP.GT.U32.AND P2, PT, R13, R2, PT ;  /* 0x000000020d00720c */ /* 0x000fe20003f44070 */
[----:B0-----:R-:W-:Y:S01]  /*2270*/  IMAD.MOV.U32 R0, RZ, RZ, R6 ;  /* 0x000000ffff007224 */ /* 0x001fe200078e0006 */
[----:B------:R-:W-:Y:S01]  /*2280*/  IABS R20, R19 ;  /* 0x0000001300147213 */ /* 0x000fe20000000000 */
[----:B------:R-:W-:-:S04]  /*2290*/  IMAD.HI.U32 R6, R4, R12, RZ ;  /* 0x0000000c04067227 */ /* 0x000fc800078e00ff */
[----:B------:R-:W-:Y:S02]  /*22a0*/  IMAD.MOV R6, RZ, RZ, -R6 ;  /* 0x000000ffff067224 */ /* 0x000fe400078e0a06 */
[----:B------:R-:W-:Y:S01]  /*22b0*/  @!P3 IMAD.IADD R9, R9, 0x1, -R13 ;  /* 0x000000010909b824 */ /* 0x000fe200078e0a0d */
[----:B------:R-:W-:Y:S01]  /*22c0*/  ISETP.GE.AND P3, PT, R5, RZ, PT ;  /* 0x000000ff0500720c */ /* 0x000fe20003f66270 */
[----:B------:R-:W-:Y:S02]  /*22d0*/  IMAD R12, R13, R6, R12 ;  /* 0x000000060d0c7224 */ /* 0x000fe400078e020c */
[----:B------:R-:W-:Y:S01]  /*22e0*/  @!P6 IMAD.MOV R0, RZ, RZ, -R0 ;  /* 0x000000ffff00e224 */ /* 0x000fe200078e0a00 */
[----:B------:R-:W-:Y:S01]  /*22f0*/  ISETP.GE.AND P6, PT, R7, RZ, PT ;  /* 0x000000ff0700720c */ /* 0x000fe20003fc6270 */
[----:B------:R-:W-:Y:S01]  /*2300*/  VIADD R5, R25, 0xe5 ;  /* 0x000000e519057836 */ /* 0x000fe20000000000 */
[----:B------:R-:W-:Y:S01]  /*2310*/  ISETP.GT.U32.AND P5, PT, R13, R12, PT ;  /* 0x0000000c0d00720c */ /* 0x000fe20003fa4070 */
[----:B------:R-:W-:Y:S01]  /*2320*/  IMAD.HI.U32 R16, R4, R11, RZ ;  /* 0x0000000b04107227 */ /* 0x000fe200078e00ff */
[----:B------:R0:W-:Y:S02]  /*2330*/  STL [R1+0x278], R0 ;  /* 0x0002780001007387 */ /* 0x0001e40000100800 */
[----:B------:R-:W-:Y:S01]  /*2340*/  IABS R7, R5 ;  /* 0x0000000500077213 */ /* 0x000fe20000000000 */
[----:B------:R-:W-:-:S02]  /*2350*/  IMAD.MOV R16, RZ, RZ, -R16 ;  /* 0x000000ffff107224 */ /* 0x000fc400078e0a10 */
[----:B------:R-:W-:Y:S01]  /*2360*/  @!P2 IMAD.IADD R2, R2, 0x1, -R13 ;  /* 0x000000010202a824 */ /* 0x000fe200078e0a0d */
[----:B------:R-:W-:Y:S01]  /*2370*/  ISETP.GE.AND P2, PT, R8, RZ, PT ;  /* 0x000000ff0800720c */ /* 0x000fe20003f46270 */
[----:B------:R-:W-:Y:S02]  /*2380*/  IMAD R11, R13, R16, R11 ;  /* 0x000000100d0b7224 */ /* 0x000fe400078e020b */
[----:B------:R-:W-:Y:S02]  /*2390*/  VIADD R6, R25, 0xe4 ;  /* 0x000000e419067836 */ /* 0x000fe40000000000 */
[----:B------:R-:W-:Y:S02]  /*23a0*/  @!P5 IMAD.IADD R12, R12, 0x1, -R13 ;  /* 0x000000010c0cd824 */ /* 0x000fe400078e0a0d */
[----:B0-----:R-:W-:Y:S01]  /*23b0*/  IMAD.MOV.U32 R0, RZ, RZ, R14 ;  /* 0x000000ffff007224 */ /* 0x001fe200078e000e */
[----:B------:R-:W-:Y:S01]  /*23c0*/  IABS R15, R6 ;  /* 0x00000006000f7213 */ /* 0x000fe20000000000 */
[----:B------:R-:W-:Y:S01]  /*23d0*/  IMAD.MOV.U32 R14, RZ, RZ, R9 ;  /* 0x000000ffff0e7224 */ /* 0x000fe200078e0009 */
[C---:B------:R-:W-:Y:S01]  /*23e0*/  ISETP.GT.U32.AND P5, PT, R13.reuse, R12, PT ;  /* 0x0000000c0d00720c */ /* 0x040fe20003fa4070 */
[----:B------:R-:W-:Y:S01]  /*23f0*/  @!P1 IMAD.MOV R0, RZ, RZ, -R0 ;  /* 0x000000ffff009224 */ /* 0x000fe200078e0a00 */
[----:B------:R-:W-:Y:S01]  /*2400*/  ISETP.GT.U32.AND P1, PT, R13, R2, PT ;  /* 0x000000020d00720c */ /* 0x000fe20003f24070 */
[----:B------:R-:W-:-:S03]  /*2410*/  IMAD.HI.U32 R8, R4, R7, RZ ;  /* 0x0000000704087227 */ /* 0x000fc600078e00ff */
[----:B------:R0:W-:Y:S01]  /*2420*/  STL [R1+0x280], R0 ;  /* 0x0002800001007387 */ /* 0x0001e20000100800 */
[----:B------:R-:W-:Y:S01]  /*2430*/  @!P4 IMAD.MOV R14, RZ, RZ, -R14 ;  /* 0x000000ffff0ec224 */ /* 0x000fe200078e0a0e */
[C---:B------:R-:W-:Y:S01]  /*2440*/  ISETP.GT.U32.AND P4, PT, R13.reuse, R11, PT ;  /* 0x0000000b0d00720c */ /* 0x040fe20003f84070 */
[----:B------:R-:W-:Y:S02]  /*2450*/  IMAD.MOV R8, RZ, RZ, -R8 ;  /* 0x000000ffff087224 */ /* 0x000fe400078e0a08 */
[----:B------:R-:W-:Y:S01]  /*2460*/  IMAD.HI.U32 R9, R4, R15, RZ ;  /* 0x0000000f04097227 */ /* 0x000fe200078e00ff */
[----:B------:R1:W-:Y:S03]  /*2470*/  STL [R1+0x284], R14 ;  /* 0x0002840e01007387 */ /* 0x0003e60000100800 */
[----:B------:R-:W-:Y:S02]  /*2480*/  IMAD R7, R13, R8, R7 ;  /* 0x000000080d077224 */ /* 0x000fe400078e0207 */
[----:B------:R-:W-:-:S02]  /*2490*/  @!P5 IMAD.IADD R12, R12, 0x1, -R13 ;  /* 0x000000010c0cd824 */ /* 0x000fc400078e0a0d */
[----:B------:R-:W-:Y:S01]  /*24a0*/  IMAD.MOV R9, RZ, RZ, -R9 ;  /* 0x000000ffff097224 */ /* 0x000fe200078e0a09 */
[----:B------:R-:W-:Y:S01]  /*24b0*/  ISETP.GT.U32.AND P5, PT, R13, R7, PT ;  /* 0x000000070d00720c */ /* 0x000fe20003fa4070 */
[--C-:B------:R-:W-:Y:S01]  /*24c0*/  @!P1 IMAD.IADD R2, R2, 0x1, -R13.reuse ;  /* 0x0000000102029824 */ /* 0x100fe200078e0a0d */
[----:B------:R-:W-:Y:S01]  /*24d0*/  ISETP.GE.AND P1, PT, R6, RZ, PT ;  /* 0x000000ff0600720c */ /* 0x000fe20003f26270 */
[----:B------:R-:W-:Y:S02]  /*24e0*/  @!P4 IMAD.IADD R11, R11, 0x1, -R13 ;  /* 0x000000010b0bc824 */ /* 0x000fe400078e0a0d */
[----:B0-----:R-:W-:Y:S02]  /*24f0*/  IMAD.MOV.U32 R0, RZ, RZ, R10 ;  /* 0x000000ffff007224 */ /* 0x001fe400078e000a */
[C---:B------:R-:W-:Y:S01]  /*2500*/  IMAD R15, R13.reuse, R9, R15 ;  /* 0x000000090d0f7224 */ /* 0x040fe200078e020f */
[----:B------:R-:W-:Y:S01]  /*2510*/  ISETP.GT.U32.AND P4, PT, R13, R11, PT ;  /* 0x0000000b0d00720c */ /* 0x000fe20003f84070 */
[----:B-1----:R-:W-:-:S02]  /*2520*/  IMAD.MOV.U32 R14, RZ, RZ, R2 ;  /* 0x000000ffff0e7224 */ /* 0x002fc400078e0002 */
[----:B------:R-:W-:Y:S01]  /*2530*/  @!P0 IMAD.MOV R0, RZ, RZ, -R0 ;  /* 0x000000ffff008224 */ /* 0x000fe200078e0a00 */
[----:B------:R-:W-:Y:S01]  /*2540*/  ISETP.GE.AND P0, PT, R5, RZ, PT ;  /* 0x000000ff0500720c */ /* 0x000fe20003f06270 */
[----:B------:R-:W-:Y:S01]  /*2550*/  @!P6 IMAD.MOV R14, RZ, RZ, -R14 ;  /* 0x000000ffff0ee224 */ /* 0x000fe200078e0a0e */
[----:B------:R-:W-:Y:S01]  /*2560*/  ISETP.GT.U32.AND P6, PT, R13, R15, PT ;  /* 0x0000000f0d00720c */ /* 0x000fe20003fc4070 */
[--C-:B------:R-:W-:Y:S01]  /*2570*/  @!P5 IMAD.IADD R7, R7, 0x1, -R13.reuse ;  /* 0x000000010707d824 */ /* 0x100fe200078e0a0d */
[----:B------:R0:W-:Y:S01]  /*2580*/  STL [R1+0x28c], R0 ;  /* 0x00028c0001007387 */ /* 0x0001e20000100800 */
[C---:B------:R-:W-:Y:S02]  /*2590*/  VIADD R10, R25.reuse, 0xe3 ;  /* 0x000000e3190a7836 */ /* 0x040fe40000000000 */
[----:B------:R-:W-:Y:S01]  /*25a0*/  VIADD R9, R25, 0xe2 ;  /* 0x000000e219097836 */ /* 0x000fe20000000000 */
[----:B------:R-:W-:Y:S01]  /*25b0*/  ISETP.GT.U32.AND P5, PT, R13, R7, PT ;  /* 0x000000070d00720c */ /* 0x000fe20003fa4070 */
[----:B------:R-:W-:Y:S01]  /*25c0*/  @!P4 IMAD.IADD R11, R11, 0x1, -R13 ;  /* 0x000000010b0bc824 */ /* 0x000fe200078e0a0d */
[----:B------:R-:W-:Y:S01]  /*25d0*/  IABS R6, R10 ;  /* 0x0000000a00067213 */ /* 0x000fe20000000000 */
[----:B------:R-:W-:Y:S01]  /*25e0*/  STL [R1+0x290], R14 ;  /* 0x0002900e01007387 */ /* 0x000fe20000100800 */
[----:B------:R-:W-:Y:S01]  /*25f0*/  IABS R8, R9 ;  /* 0x0000000900087213 */ /* 0x000fe20000000000 */
[----:B------:R-:W-:Y:S01]  /*2600*/  VIADD R5, R25, 0xe1 ;  /* 0x000000e119057836 */ /* 0x000fe20000000000 */
[----:B------:R-:W-:Y:S01]  /*2610*/  ISETP.GE.AND P4, PT, R9, RZ, PT ;  /* 0x000000ff0900720c */ /* 0x000fe20003f86270 */
[----:B0-----:R-:W-:-:S02]  /*2620*/  IMAD.MOV.U32 R0, RZ, RZ, R12 ;  /* 0x000000ffff007224 */ /* 0x001fc400078e000c */
[----:B------:R-:W-:Y:S01]  /*2630*/  @!P6 IMAD.IADD R15, R15, 0x1, -R13 ;  /* 0x000000010f0fe824 */ /* 0x000fe200078e0a0d */
[----:B------:R-:W-:Y:S01]  /*2640*/  IABS R2, R5 ;  /* 0x0000000500027213 */ /* 0x000fe20000000000 */
[----:B------:R-:W-:Y:S01]  /*2650*/  @!P3 IMAD.MOV R0, RZ, RZ, -R0 ;  /* 0x000000ffff00b224 */ /* 0x000fe200078e0a00 */
[----:B------:R-:W-:Y:S01]  /*2660*/  ISETP.GE.AND P3, PT, R10, RZ, PT ;  /* 0x000000ff0a00720c */ /* 0x000fe20003f66270 */
[C---:B------:R-:W-:Y:S01]  /*2670*/  IMAD.HI.U32 R12, R4.reuse, R6, RZ ;  /* 0x00000006040c7227 */ /* 0x040fe200078e00ff */
[----:B------:R-:W-:Y:S02]  /*2680*/  ISETP.GT.U32.AND P6, PT, R13, R15, PT ;  /* 0x0000000f0d00720c */ /* 0x000fe40003fc4070 */
[----:B------:R0:W-:Y:S01]  /*2690*/  STL [R1+0x298], R0 ;  /* 0x0002980001007387 */ /* 0x0001e20000100800 */
[----:B------:R-:W-:-:S04]  /*26a0*/  IMAD.HI.U32 R9, R4, R8, RZ ;  /* 0x0000000804097227 */ /* 0x000fc800078e00ff */
[----:B------:R-:W-:Y:S02]  /*26b0*/  IMAD.MOV R12, RZ, RZ, -R12 ;  /* 0x000000ffff0c7224 */ /* 0x000fe400078e0a0c */
[----:B------:R-:W-:Y:S02]  /*26c0*/  IMAD.MOV R9, RZ, RZ, -R9 ;  /* 0x000000ffff097224 */ /* 0x000fe400078e0a09 */
[----:B------:R-:W-:Y:S02]  /*26d0*/  @!P5 IMAD.IADD R7, R7, 0x1, -R13 ;  /* 0x000000010707d824 */ /* 0x000fe400078e0a0d */
[----:B0-----:R-:W-:Y:S02]  /*26e0*/  IMAD.MOV.U32 R0, RZ, RZ, R11 ;  /* 0x000000ffff007224 */ /* 0x001fe400078e000b */
[----:B------:R-:W-:Y:S02]  /*26f0*/  IMAD R6, R13, R12, R6 ;  /* 0x0000000c0d067224 */ /* 0x000fe400078e0206 */
[----:B------:R-:W-:Y:S01]  /*2700*/  @!P2 IMAD.MOV R0, RZ, RZ, -R0 ;  /* 0x000000ffff00a224 */ /* 0x000fe200078e0a00 */
[----:B------:R-:W-:Y:S01]  /*2710*/  ISETP.GE.AND P2, PT, R5, RZ, PT ;  /* 0x000000ff0500720c */ /* 0x000fe20003f46270 */
[C---:B------:R-:W-:Y:S01]  /*2720*/  IMAD R5, R13.reuse, R9, R8 ;  /* 0x000000090d057224 */ /* 0x040fe200078e0208 */
[----:B------:R-:W-:Y:S01]  /*2730*/  ISETP.GT.U32.AND P5, PT, R13, R6, PT ;  /* 0x000000060d00720c */ /* 0x000fe20003fa4070 */
[----:B------:R-:W-:Y:S01]  /*2740*/  IMAD.HI.U32 R10, R4, R2, RZ ;  /* 0x00000002040a7227 */ /* 0x000fe200078e00ff */
[----:B------:R0:W-:Y:S03]  /*2750*/  STL [R1+0x29c], R0 ;  /* 0x00029c0001007387 */ /* 0x0001e60000100800 */
[----:B------:R-:W-:-:S02]  /*2760*/  IMAD.MOV R10, RZ, RZ, -R10 ;  /* 0x000000ffff0a7224 */ /* 0x000fc400078e0a0a */
[----:B------:R-:W-:Y:S02]  /*2770*/  @!P6 IMAD.IADD R15, R15, 0x1, -R13 ;  /* 0x000000010f0fe824 */ /* 0x000fe400078e0a0d */
[----:B------:R-:W-:Y:S02]  /*2780*/  IMAD R2, R13, R10, R2 ;  /* 0x0000000a0d027224 */ /* 0x000fe400078e0202 */
[----:B------:R-:W-:Y:S02]  /*2790*/  VIADD R10, R25, 0xe0 ;  /* 0x000000e0190a7836 */ /* 0x000fe40000000000 */
[----:B0-----:R-:W-:Y:S02]  /*27a0*/  IMAD.MOV.U32 R0, RZ, RZ, R7 ;  /* 0x000000ffff007224 */ /* 0x001fe400078e0007 */
[----:B------:R-:W-:Y:S01]  /*27b0*/  @!P5 IMAD.IADD R6, R6, 0x1, -R13 ;  /* 0x000000010606d824 */ /* 0x000fe200078e0a0d */
[----:B------:R-:W-:Y:S01]  /*27c0*/  ISETP.GE.AND P6, PT, R10, RZ, PT ;  /* 0x000000ff0a00720c */ /* 0x000fe20003fc6270 */
[----:B------:R-:W-:Y:S01]  /*27d0*/  @!P0 IMAD.MOV R0, RZ, RZ, -R0 ;  /* 0x000000ffff008224 */ /* 0x000fe200078e0a00 */
[----:B------:R-:W-:Y:S01]  /*27e0*/  ISETP.GT.U32.AND P0, PT, R13, R5, PT ;  /* 0x000000050d00720c */ /* 0x000fe20003f04070 */
[----:B------:R-:W-:Y:S01]  /*27f0*/  VIADD R7, R25, 0xdf ;  /* 0x000000df19077836 */ /* 0x000fe20000000000 */
[----:B------:R-:W-:Y:S01]  /*2800*/  ISETP.GT.U32.AND P5, PT, R13, R6, PT ;  /* 0x000000060d00720c */ /* 0x000fe20003fa4070 */
[C---:B------:R-:W-:Y:S01]  /*2810*/  VIADD R9, R25.reuse, 0xdd ;  /* 0x000000dd19097836 */ /* 0x040fe20000000000 */
[----:B------:R0:W-:Y:S01]  /*2820*/  STL [R1+0x2a8], R0 ;  /* 0x0002a80001007387 */ /* 0x0001e20000100800 */
[----:B------:R-:W-:Y:S01]  /*2830*/  IABS R10, R10 ;  /* 0x0000000a000a7213 */ /* 0x000fe20000000000 */
[----:B------:R-:W-:Y:S01]  /*2840*/  VIADD R8, R25, 0xde ;  /* 0x000000de19087836 */ /* 0x000fe20000000000 */
[----:B------:R-:W-:Y:S01]  /*2850*/  IABS R11, R7 ;  /* 0x00000007000b7213 */ /* 0x000fe20000000000 */
[----:B------:R-:W-:Y:S01]  /*2860*/  IMAD.HI.U32 R23, R4, R20, RZ ;  /* 0x0000001404177227 */ /* 0x000fe200078e00ff */
[----:B------:R-:W-:-:S02]  /*2870*/  IABS R14, R9 ;  /* 0x00000009000e7213 */ /* 0x000fc40000000000 */
[----:B------:R-:W-:Y:S01]  /*2880*/  IABS R12, R8 ;  /* 0x00000008000c7213 */ /* 0x000fe20000000000 */
[----:B------:R-:W-:-:S04]  /*2890*/  IMAD.HI.U32 R16, R4, R11, RZ ;  /* 0x0000000b04107227 */ /* 0x000fc800078e00ff */
[----:B0-----:R-:W-:Y:S02]  /*28a0*/  IMAD.MOV.U32 R0, RZ, RZ, R15 ;  /* 0x000000ffff007224 */ /* 0x001fe400078e000f */
[----:B------:R-:W-:Y:S02]  /*28b0*/  @!P0 IMAD.IADD R5, R5, 0x1, -R13 ;  /* 0x0000000105058824 */ /* 0x000fe400078e0a0d */
[----:B------:R-:W-:Y:S01]  /*28c0*/  @!P1 IMAD.MOV R0, RZ, RZ, -R0 ;  /* 0x000000ffff009224 */ /* 0x000fe200078e0a00 */
[C---:B------:R-:W-:Y:S01]  /*28d0*/  ISETP.GT.U32.AND P1, PT, R13.reuse, R2, PT ;  /* 0x000000020d00720c */ /* 0x040fe20003f24070 */
[----:B------:R-:W-:Y:S01]  /*28e0*/  IMAD.HI.U32 R15, R4, R10, RZ ;  /* 0x0000000a040f7227 */ /* 0x000fe200078e00ff */
[----:B------:R-:W-:Y:S02]  /*28f0*/  ISETP.GT.U32.AND P0, PT, R13, R5, PT ;  /* 0x000000050d00720c */ /* 0x000fe40003f04070 */
[----:B------:R0:W-:Y:S01]  /*2900*/  STL [R1+0x2ac], R0 ;  /* 0x0002ac0001007387 */ /* 0x0001e20000100800 */
[----:B------:R-:W-:-:S02]  /*2910*/  IMAD.MOV R15, RZ, RZ, -R15 ;  /* 0x000000ffff0f7224 */ /* 0x000fc400078e0a0f */
[--C-:B------:R-:W-:Y:S01]  /*2920*/  @!P5 IMAD.IADD R6, R6, 0x1, -R13.reuse ;  /* 0x000000010606d824 */ /* 0x100fe200078e0a0d */
[----:B------:R-:W-:Y:S01]  /*2930*/  ISETP.GE.AND P5, PT, R7, RZ, PT ;  /* 0x000000ff0700720c */ /* 0x000fe20003fa6270 */
[----:B------:R-:W-:Y:S02]  /*2940*/  IMAD R10, R13, R15, R10 ;  /* 0x0000000f0d0a7224 */ /* 0x000fe400078e020a */
[----:B------:R-:W-:Y:S02]  /*2950*/  IMAD.MOV R16, RZ, RZ, -R16 ;  /* 0x000000ffff107224 */ /* 0x000fe400078e0a10 */
[--C-:B------:R-:W-:Y:S02]  /*2960*/  @!P1 IMAD.IADD R2, R2, 0x1, -R13.reuse ;  /* 0x0000000102029824 */ /* 0x100fe400078e0a0d */
[----:B------:R-:W-:Y:S01]  /*2970*/  @!P0 IMAD.IADD R5, R5, 0x1, -R13 ;  /* 0x0000000105058824 */ /* 0x000fe200078e0a0d */
[C---:B------:R-:W-:Y:S01]  /*2980*/  ISETP.GT.U32.AND P0, PT, R13.reuse, R10, PT ;  /* 0x0000000a0d00720c */ /* 0x040fe20003f04070 */
[----:B------:R-:W-:Y:S01]  /*2990*/  IMAD.MOV.U32 R18, RZ, RZ, R6 ;  /* 0x000000ffff127224 */ /* 0x000fe200078e0006 */
[----:B------:R-:W-:Y:S01]  /*29a0*/  ISETP.GT.U32.AND P1, PT, R13, R2, PT ;  /* 0x000000020d00720c */ /* 0x000fe20003f24070 */
[----:B0-----:R-:W-:-:S02]  /*29b0*/  IMAD.MOV.U32 R0, RZ, RZ, R5 ;  /* 0x000000ffff007224 */ /* 0x001fc400078e0005 */
[----:B------:R-:W-:Y:S02]  /*29c0*/  IMAD R11, R13, R16, R11 ;  /* 0x000000100d0b7224 */ /* 0x000fe400078e020b */
[----:B------:R-:W-:-:S04]  /*29d0*/  IMAD.HI.U32 R7, R4, R14, RZ ;  /* 0x0000000e04077227 */ /* 0x000fc800078e00ff */
[----:B------:R-:W-:Y:S01]  /*29e0*/  @!P3 IMAD.MOV R18, RZ, RZ, -R18 ;  /* 0x000000ffff12b224 */ /* 0x000fe200078e0a12 */
[C---:B------:R-:W-:Y:S01]  /*29f0*/  ISETP.GT.U32.AND P3, PT, R13.reuse, R11, PT ;  /* 0x0000000b0d00720c */ /* 0x040fe20003f64070 */
[----:B------:R-:W-:Y:S01]  /*2a00*/  @!P4 IMAD.MOV R0, RZ, RZ, -R0 ;  /* 0x000000ffff00c224 */ /* 0x000fe200078e0a00 */
[----:B------:R-:W-:Y:S01]  /*2a10*/  ISETP.GE.AND P4, PT, R8, RZ, PT ;  /* 0x000000ff0800720c */ /* 0x000fe20003f86270 */
[----:B------:R-:W-:Y:S01]  /*2a20*/  IMAD.MOV R7, RZ, RZ, -R7 ;  /* 0x000000ffff077224 */ /* 0x000fe200078e0a07 */
[----:B------:R-:W-:Y:S01]  /*2a30*/  STL [R1+0x2b4], R18 ;  /* 0x0002b41201007387 */ /* 0x000fe20000100800 */
[--C-:B------:R-:W-:Y:S02]  /*2a40*/  @!P1 IMAD.IADD R2, R2, 0x1, -R13.reuse ;  /* 0x0000000102029824 */ /* 0x100fe400078e0a0d */
[----:B------:R-:W-:Y:S01]  /*2a50*/  IMAD R5, R13, R7, R14 ;  /* 0x000000070d057224 */ /* 0x000fe200078e020e */
[----:B------:R0:W-:Y:S01]  /*2a60*/  STL [R1+0x2c0], R0 ;  /* 0x0002c00001007387 */ /* 0x0001e20000100800 */
[----:B------:R-:W-:-:S02]  /*2a70*/  @!P0 IMAD.IADD R10, R10, 0x1, -R13 ;  /* 0x000000010a0a8824 */ /* 0x000fc400078e0a0d */
[----:B------:R-:W-:-:S03]  /*2a80*/  IMAD.HI.U32 R17, R4, R12, RZ ;  /* 0x0000000c04117227 */ /* 0x000fc600078e00ff */
[----:B------:R-:W-:Y:S01]  /*2a90*/  ISETP.GT.U32.AND P0, PT, R13, R10, PT ;  /* 0x0000000a0d00720c */ /* 0x000fe20003f04070 */
[----:B------:R-:W-:Y:S02]  /*2aa0*/  @!P3 IMAD.IADD R11, R11, 0x1, -R13 ;  /* 0x000000010b0bb824 */ /* 0x000fe400078e0a0d */
[----:B------:R-:W-:Y:S02]  /*2ab0*/  VIADD R6, R25, 0xdc ;  /* 0x000000dc19067836 */ /* 0x000fe40000000000 */
[----:B0-----:R-:W-:Y:S01]  /*2ac0*/  IMAD.MOV.U32 R0, RZ, RZ, R2 ;  /* 0x000000ffff007224 */ /* 0x001fe200078e0002 */
[----:B------:R-:W-:Y:S01]  /*2ad0*/  ISETP.GT.U32.AND P3, PT, R13, R11, PT ;  /* 0x0000000b0d00720c */ /* 0x000fe20003f64070 */
[----:B------:R-:W-:Y:S01]  /*2ae0*/  VIADD R7, R25, 0xdb ;  /* 0x000000db19077836 */ /* 0x000fe20000000000 */
[----:B------:R-:W-:Y:S01]  /*2af0*/  IABS R15, R6 ;  /* 0x00000006000f7213 */ /* 0x000fe20000000000 */
[----:B------:R-:W-:Y:S01]  /*2b00*/  @!P2 IMAD.MOV R0, RZ, RZ, -R0 ;  /* 0x000000ffff00a224 */ /* 0x000fe200078e0a00 */
[----:B------:R-:W-:Y:S01]  /*2b10*/  ISETP.GT.U32.AND P2, PT, R13, R5, PT ;  /* 0x000000050d00720c */ /* 0x000fe20003f44070 */
[----:B------:R-:W-:Y:S01]  /*2b20*/  IMAD.MOV R17, RZ, RZ, -R17 ;  /* 0x000000ffff117224 */ /* 0x000fe200078e0a11 */
[----:B------:R-:W-:Y:S01]  /*2b30*/  IABS R2, R7 ;  /* 0x0000000700027213 */ /* 0x000fe20000000000 */
[----:B------:R-:W-:Y:S01]  /*2b40*/  @!P0 IMAD.IADD R10, R10, 0x1, -R13 ;  /* 0x000000010a0a8824 */ /* 0x000fe200078e0a0d */
[----:B------:R-:W-:Y:S01]  /*2b50*/  ISETP.GE.AND P0, PT, R9, RZ, PT ;  /* 0x000000ff0900720c */ /* 0x000fe20003f06270 */
[----:B------:R-:W-:Y:S01]  /*2b60*/  IMAD R12, R13, R17, R12 ;  /* 0x000000110d0c7224 */ /* 0x000fe200078e020c */
[----:B------:R0:W-:Y:S01]  /*2b70*/  STL [R1+0x2d0], R0 ;  /* 0x0002d00001007387 */ /* 0x0001e20000100800 */
[----:B------:R-:W-:-:S03]  /*2b80*/  IMAD.HI.U32 R16, R4, R15, RZ ;  /* 0x0000000f04107227 */ /* 0x000fc600078e00ff */
[----:B------:R-:W-:Y:S01]  /*2b90*/  ISETP.GT.U32.AND P1, PT, R13, R12, PT ;  /* 0x0000000c0d00720c */ /* 0x000fe20003f24070 */
[----:B------:R-:W-:-:S04]  /*2ba0*/  IMAD.HI.U32 R9, R4, R2, RZ ;  /* 0x0000000204097227 */ /* 0x000fc800078e00ff */
[--C-:B------:R-:W-:Y:S02]  /*2bb0*/  @!P2 IMAD.IADD R5, R5, 0x1, -R13.reuse ;  /* 0x000000010505a824 */ /* 0x100fe400078e0a0d */
[----:B------:R-:W-:Y:S02]  /*2bc0*/  @!P3 IMAD.IADD R11, R11, 0x1, -R13 ;  /* 0x000000010b0bb824 */ /* 0x000fe400078e0a0d */
[----:B------:R-:W-:Y:S01]  /*2bd0*/  IMAD.MOV R16, RZ, RZ, -R16 ;  /* 0x000000ffff107224 */ /* 0x000fe200078e0a10 */
[----:B------:R-:W-:Y:S01]  /*2be0*/  ISETP.GT.U32.AND P2, PT, R13, R5, PT ;  /* 0x000000050d00720c */ /* 0x000fe20003f44070 */
[----:B------:R-:W-:Y:S02]  /*2bf0*/  IMAD.MOV R9, RZ, RZ, -R9 ;  /* 0x000000ffff097224 */ /* 0x000fe400078e0a09 */
[----:B0-----:R-:W-:Y:S02]  /*2c00*/  IMAD.MOV.U32 R0, RZ, RZ, R11 ;  /* 0x000000ffff007224 */ /* 0x001fe400078e000b */
[----:B------:R-:W-:-:S02]  /*2c10*/  VIADD R8, R25, 0xda ;  /* 0x000000da19087836 */ /* 0x000fc40000000000 */
[C---:B------:R-:W-:Y:S02]  /*2c20*/  IMAD R15, R13.reuse, R16, R15 ;  /* 0x000000100d0f7224 */ /* 0x040fe400078e020f */
[C---:B------:R-:W-:Y:S01]  /*2c30*/  IMAD R11, R13.reuse, R9, R2 ;  /* 0x000000090d0b7224 */ /* 0x040fe200078e0202 */
[----:B------:R-:W-:Y:S01]  /*2c40*/  IABS R14, R8 ;  /* 0x00000008000e7213 */ /* 0x000fe20000000000 */
[--C-:B------:R-:W-:Y:S01]  /*2c50*/  @!P1 IMAD.IADD R12, R12, 0x1, -R13.reuse ;  /* 0x000000010c0c9824 */ /* 0x100fe200078e0a0d */
[----:B------:R-:W-:Y:S01]  /*2c60*/  ISETP.GT.U32.AND P3, PT, R13, R15, PT ;  /* 0x0000000f0d00720c */ /* 0x000fe20003f64070 */
[----:B------:R-:W-:Y:S01]  /*2c70*/  @!P2 IMAD.IADD R5, R5, 0x1, -R13 ;  /* 0x000000010505a824 */ /* 0x000fe200078e0a0d */
[C---:B------:R-:W-:Y:S01]  /*2c80*/  ISETP.GT.U32.AND P2, PT, R13.reuse, R11, PT ;  /* 0x0000000b0d00720c */ /* 0x040fe20003f44070 */
[----:B------:R-:W-:Y:S01]  /*2c90*/  IMAD.MOV.U32 R17, RZ, RZ, R10 ;  /* 0x000000ffff117224 */ /* 0x000fe200078e000a */
[----:B------:R-:W-:Y:S01]  /*2ca0*/  ISETP.GT.U32.AND P1, PT, R13, R12, PT ;  /* 0x0000000c0d00720c */ /* 0x000fe20003f24070 */
[----:B------:R-:W-:-:S04]  /*2cb0*/  IMAD.HI.U32 R10, R4, R14, RZ ;  /* 0x0000000e040a7227 */ /* 0x000fc800078e00ff */
[----:B------:R-:W-:Y:S02]  /*2cc0*/  IMAD.MOV R10, RZ, RZ, -R10 ;  /* 0x000000ffff0a7224 */ /* 0x000fe400078e0a0a */
[----:B------:R-:W-:Y:S02]  /*2cd0*/  VIADD R2, R25, 0xd9 ;  /* 0x000000d919027836 */ /* 0x000fe40000000000 */
[--C-:B------:R-:W-:Y:S02]  /*2ce0*/  @!P3 IMAD.IADD R15, R15, 0x1, -R13.reuse ;  /* 0x000000010f0fb824 */ /* 0x100fe400078e0a0d */
[----:B------:R-:W-:Y:S01]  /*2cf0*/  IMAD R14, R13, R10, R14 ;  /* 0x0000000a0d0e7224 */ /* 0x000fe200078e020e */
[----:B------:R-:W-:Y:S01]  /*2d00*/  IABS R10, R2 ;  /* 0x00000002000a7213 */ /* 0x000fe20000000000 */
[----:B------:R-:W-:Y:S01]  /*2d10*/  @!P2 IMAD.IADD R11, R11, 0x1, -R13 ;  /* 0x000000010b0ba824 */ /* 0x000fe200078e0a0d */
[C---:B------:R-:W-:Y:S01]  /*2d20*/  ISETP.GT.U32.AND P3, PT, R13.reuse, R15, PT ;  /* 0x0000000f0d00720c */ /* 0x040fe20003f64070 */
[----:B------:R-:W-:Y:S01]  /*2d30*/  @!P6 IMAD.MOV R17, RZ, RZ, -R17 ;  /* 0x000000ffff11e224 */ /* 0x000fe200078e0a11 */
[----:B------:R-:W-:Y:S01]  /*2d40*/  ISETP.GE.AND P6, PT, R6, RZ, PT ;  /* 0x000000ff0600720c */ /* 0x000fe20003fc6270 */
[----:B------:R-:W-:Y:S01]  /*2d50*/  @!P1 IMAD.IADD R12, R12, 0x1, -R13 ;  /* 0x000000010c0c9824 */ /* 0x000fe200078e0a0d */
[----:B------:R-:W-:Y:S01]  /*2d60*/  ISETP.GT.U32.AND P2, PT, R13, R11, PT ;  /* 0x0000000b0d00720c */ /* 0x000fe20003f44070 */
[----:B------:R-:W-:Y:S01]  /*2d70*/  VIADD R6, R25, 0xd8 ;  /* 0x000000d819067836 */ /* 0x000fe20000000000 */
[----:B------:R-:W-:Y:S01]  /*2d80*/  STL [R1+0x2e8], R17 ;  /* 0x0002e81101007387 */ /* 0x000fe20000100800 */
[----:B------:R-:W-:Y:S01]  /*2d90*/  IMAD.HI.U32 R9, R4, R10, RZ ;  /* 0x0000000a04097227 */ /* 0x000fe200078e00ff */
[----:B------:R-:W-:-:S03]  /*2da0*/  ISETP.GE.AND P1, PT, R8, RZ, PT ;  /* 0x000000ff0800720c */ /* 0x000fc60003f26270 */
[----:B------:R-:W-:Y:S01]  /*2db0*/  @!P5 IMAD.MOV R0, RZ, RZ, -R0 ;  /* 0x000000ffff00d224 */ /* 0x000fe200078e0a00 */
[----:B------:R-:W-:Y:S01]  /*2dc0*/  ISETP.GE.AND P5, PT, R7, RZ, PT ;  /* 0x000000ff0700720c */ /* 0x000fe20003fa6270 */
[----:B------:R-:W-:Y:S01]  /*2dd0*/  IMAD.MOV.U32 R16, RZ, RZ, R12 ;  /* 0x000000ffff107224 */ /* 0x000fe200078e000c */
[----:B------:R-:W-:Y:S01]  /*2de0*/  IABS R12, R6 ;  /* 0x00000006000c7213 */ /* 0x000fe20000000000 */
[----:B------:R-:W-:Y:S01]  /*2df0*/  IMAD.MOV R9, RZ, RZ, -R9 ;  /* 0x000000ffff097224 */ /* 0x000fe200078e0a09 */
[----:B------:R0:W-:Y:S01]  /*2e00*/  STL [R1+0x2ec], R0 ;  /* 0x0002ec0001007387 */ /* 0x0001e20000100800 */
[----:B------:R-:W-:Y:S01]  /*2e10*/  @!P4 IMAD.MOV R16, RZ, RZ, -R16 ;  /* 0x000000ffff10c224 */ /* 0x000fe200078e0a10 */
[----:B------:R-:W-:Y:S01]  /*2e20*/  ISETP.GE.AND P4, PT, R2, RZ, PT ;  /* 0x000000ff0200720c */ /* 0x000fe20003f86270 */
[----:B------:R-:W-:Y:S02]  /*2e30*/  IMAD R10, R13, R9, R10 ;  /* 0x000000090d0a7224 */ /* 0x000fe400078e020a */
[--C-:B------:R-:W-:Y:S01]  /*2e40*/  @!P3 IMAD.IADD R15, R15, 0x1, -R13.reuse ;  /* 0x000000010f0fb824 */ /* 0x100fe200078e0a0d */
[----:B------:R-:W-:Y:S01]  /*2e50*/  ISETP.GT.U32.AND P3, PT, R13, R14, PT ;  /* 0x0000000e0d00720c */ /* 0x000fe20003f64070 */
[----:B------:R-:W-:Y:S01]  /*2e60*/  @!P2 IMAD.IADD R11, R11, 0x1, -R13 ;  /* 0x000000010b0ba824 */ /* 0x000fe200078e0a0d */
[----:B------:R-:W-:Y:S01]  /*2e70*/  ISETP.GT.U32.AND P2, PT, R13, R10, PT ;  /* 0x0000000a0d00720c */ /* 0x000fe20003f44070 */
[----:B------:R1:W-:Y:S01]  /*2e80*/  STL [R1+0x300], R16 ;  /* 0x0003001001007387 */ /* 0x0003e20000100800 */
[----:B0-----:R-:W-:-:S02]  /*2e90*/  IMAD.MOV.U32 R0, RZ, RZ, R5 ;  /* 0x000000ffff007224 */ /* 0x001fc400078e0005 */
[----:B------:R-:W-:-:S04]  /*2ea0*/  IMAD.HI.U32 R5, R4, R12, RZ ;  /* 0x0000000c04057227 */ /* 0x000fc800078e00ff */
[----:B------:R-:W-:Y:S02]  /*2eb0*/  IMAD.MOV R5, RZ, RZ, -R5 ;  /* 0x000000ffff057224 */ /* 0x000fe400078e0a05 */
[----:B------:R-:W-:Y:S02]  /*2ec0*/  VIADD R2, R25, 0xd7 ;  /* 0x000000d719027836 */ /* 0x000fe40000000000 */
[C---:B------:R-:W-:Y:S02]  /*2ed0*/  IMAD R12, R13.reuse, R5, R12 ;  /* 0x000000050d0c7224 */ /* 0x040fe400078e020c */
[----:B-1----:R-:W-:Y:S02]  /*2ee0*/  IMAD.MOV.U32 R16, RZ, RZ, R15 ;  /* 0x000000ffff107224 */ /* 0x002fe400078e000f */
[----:B------:R-:W-:Y:S01]  /*2ef0*/  @!P0 IMAD.MOV R0, RZ, RZ, -R0 ;  /* 0x000000ffff008224 */ /* 0x000fe200078e0a00 */
[----:B------:R-:W-:Y:S01]  /*2f00*/  ISETP.GE.AND P0, PT, R6, RZ, PT ;  /* 0x000000ff0600720c */ /* 0x000fe20003f06270 */
[----:B------:R-:W-:Y:S01]  /*2f10*/  @!P6 IMAD.MOV R16, RZ, RZ, -R16 ;  /* 0x000000ffff10e224 */ /* 0x000fe200078e0a10 */
[----:B------:R-:W-:Y:S01]  /*2f20*/  ISETP.GT.U32.AND P6, PT, R13, R12, PT ;  /* 0x0000000c0d00720c */ /* 0x000fe20003fc4070 */
[--C-:B------:R-:W-:Y:S01]  /*2f30*/  @!P3 IMAD.IADD R14, R14, 0x1, -R13.reuse ;  /* 0x000000010e0eb824 */ /* 0x100fe200078e0a0d */
[----:B------:R-:W-:Y:S01]  /*2f40*/  IABS R6, R2 ;  /* 0x0000000200067213 */ /* 0x000fe20000000000 */
[----:B------:R-:W-:Y:S01]  /*2f50*/  @!P2 IMAD.IADD R10, R10, 0x1, -R13 ;  /* 0x000000010a0aa824 */ /* 0x000fe200078e0a0d */
[----:B------:R0:W-:Y:S01]  /*2f60*/  STL [R1+0x308], R0 ;  /* 0x0003080001007387 */ /* 0x0001e20000100800 */
[----:B------:R-:W-:Y:S01]  /*2f70*/  VIADD R8, R25, 0xd6 ;  /* 0x000000d619087836 */ /* 0x000fe20000000000 */
[C---:B------:R-:W-:Y:S01]  /*2f80*/  ISETP.GT.U32.AND P3, PT, R13.reuse, R14, PT ;  /* 0x0000000e0d00720c */ /* 0x040fe20003f64070 */
[----:B------:R-:W-:Y:S01]  /*2f90*/  IMAD.HI.U32 R9, R4, R6, RZ ;  /* 0x0000000604097227 */ /* 0x000fe200078e00ff */
[----:B------:R-:W-:Y:S01]  /*2fa0*/  ISETP.GT.U32.AND P2, PT, R13, R10, PT ;  /* 0x0000000a0d00720c */ /* 0x000fe20003f44070 */
[----:B------:R1:W-:Y:S01]  /*2fb0*/  STL [R1+0x30c], R16 ;  /* 0x00030c1001007387 */ /* 0x0003e20000100800 */
[----:B------:R-:W-:Y:S01]  /*2fc0*/  IABS R7, R8 ;  /* 0x0000000800077213 */ /* 0x000fe20000000000 */
[----:B------:R-:W-:-:S02]  /*2fd0*/  IMAD.MOV R9, RZ, RZ, -R9 ;  /* 0x000000ffff097224 */ /* 0x000fc400078e0a09 */
[----:B------:R-:W-:Y:S02]  /*2fe0*/  @!P6 IMAD.IADD R12, R12, 0x1, -R13 ;  /* 0x000000010c0ce824 */ /* 0x000fe400078e0a0d */
[----:B0-----:R-:W-:Y:S02]  /*2ff0*/  IMAD.MOV.U32 R0, RZ, RZ, R11 ;  /* 0x000000ffff007224 */ /* 0x001fe400078e000b */
[----:B------:R-:W-:Y:S01]  /*3000*/  IMAD.HI.U32 R5, R4, R7, RZ ;  /* 0x0000000704057227 */ /* 0x000fe200078e00ff */
[----:B------:R-:W-:-:S03]  /*3010*/  ISETP.GT.U32.AND P6, PT, R13, R12, PT ;  /* 0x0000000c0d00720c */ /* 0x000fc60003fc4070 */
[----:B-1----:R-:W-:Y:S02]  /*3020*/  VIADD R16, R25, 0xd5 ;  /* 0x000000d519107836 */ /* 0x002fe40000000000 */
[----:B------:R-:W-:Y:S01]  /*3030*/  @!P5 IMAD.MOV R0, RZ, RZ, -R0 ;  /* 0x000000ffff00d224 */ /* 0x000fe200078e0a00 */
[----:B------:R-:W-:Y:S01]  /*3040*/  ISETP.GE.AND P5, PT, R2, RZ, PT ;  /* 0x000000ff0200720c */ /* 0x000fe20003fa6270 */
[C---:B------:R-:W-:Y:S01]  /*3050*/  IMAD R2, R13.reuse, R9, R6 ;  /* 0x000000090d027224 */ /* 0x040fe200078e0206 */
[----:B------:R-:W-:Y:S01]  /*3060*/  IABS R9, R16 ;  /* 0x0000001000097213 */ /* 0x000fe20000000000 */
[--C-:B------:R-:W-:Y:S01]  /*3070*/  @!P3 IMAD.IADD R14, R14, 0x1, -R13.reuse ;  /* 0x000000010e0eb824 */ /* 0x100fe200078e0a0d */
[----:B------:R-:W-:Y:S01]  /*3080*/  ISETP.GE.AND P3, PT, R8, RZ, PT ;  /* 0x000000ff0800720c */ /* 0x000fe20003f66270 */
[----:B------:R-:W-:Y:S01]  /*3090*/  @!P2 IMAD.IADD R10, R10, 0x1, -R13 ;  /* 0x000000010a0aa824 */ /* 0x000fe200078e0a0d */
[----:B------:R-:W-:Y:S01]  /*30a0*/  ISETP.GT.U32.AND P2, PT, R13, R2, PT ;  /* 0x000000020d00720c */ /* 0x000fe20003f44070 */
[----:B------:R-:W-:Y:S01]  /*30b0*/  IMAD.MOV R5, RZ, RZ, -R5 ;  /* 0x000000ffff057224 */ /* 0x000fe200078e0a05 */
[----:B------:R0:W-:Y:S01]  /*30c0*/  STL [R1+0x318], R0 ;  /* 0x0003180001007387 */ /* 0x0001e20000100800 */
[----:B------:R-:W-:-:S02]  /*30d0*/  VIADD R8, R25, 0xd4 ;  /* 0x000000d419087836 */ /* 0x000fc40000000000 */
[----:B------:R-:W-:-:S03]  /*30e0*/  IMAD.HI.U32 R11, R4, R9, RZ ;  /* 0x00000009040b7227 */ /* 0x000fc600078e00ff */
[----:B------:R-:W-:Y:S01]  /*30f0*/  IABS R22, R8 ;  /* 0x0000000800167213 */ /* 0x000fe20000000000 */
[C---:B------:R-:W-:Y:S02]  /*3100*/  IMAD R7, R13.reuse, R5, R7 ;  /* 0x000000050d077224 */ /* 0x040fe400078e0207 */
[----:B------:R-:W-:Y:S02]  /*3110*/  IMAD.MOV R11, RZ, RZ, -R11 ;  /* 0x000000ffff0b7224 */ /* 0x000fe400078e0a0b */
[----:B------:R-:W-:Y:S01]  /*3120*/  @!P6 IMAD.IADD R12, R12, 0x1, -R13 ;  /* 0x000000010c0ce824 */ /* 0x000fe200078e0a0d */
[C---:B------:R-:W-:Y:S01]  /*3130*/  ISETP.GT.U32.AND P6, PT, R13.reuse, R7, PT ;  /* 0x000000070d00720c */ /* 0x040fe20003fc4070 */
[----:B------:R-:W-:Y:S02]  /*3140*/  IMAD R9, R13, R11, R9 ;  /* 0x0000000b0d097224 */ /* 0x000fe400078e0209 */
[----:B------:R-:W-:-:S04]  /*3150*/  IMAD.HI.U32 R21, R4, R22, RZ ;  /* 0x0000001604157227 */ /* 0x000fc800078e00ff */
[----:B------:R-:W-:Y:S01]  /*3160*/  @!P2 IMAD.IADD R2, R2, 0x1, -R13 ;  /* 0x000000010202a824 */ /* 0x000fe200078e0a0d */
[----:B------:R-:W-:Y:S01]  /*3170*/  ISETP.GT.U32.AND P2, PT, R13, R9, PT ;  /* 0x000000090d00720c */ /* 0x000fe20003f44070 */
[----:B------:R-:W-:Y:S02]  /*3180*/  IMAD.MOV R21, RZ, RZ, -R21 ;  /* 0x000000ffff157224 */ /* 0x000fe400078e0a15 */
[----:B0-----:R-:W-:Y:S02]  /*3190*/  IMAD.MOV.U32 R0, RZ, RZ, R14 ;  /* 0x000000ffff007224 */ /* 0x001fe400078e000e */
[----:B------:R-:W-:Y:S02]  /*31a0*/  VIADD R17, R25, 0xd2 ;  /* 0x000000d219117836 */ /* 0x000fe40000000000 */
[----:B------:R-:W-:Y:S02]  /*31b0*/  IMAD R21, R13, R21, R22 ;  /* 0x000000150d157224 */ /* 0x000fe400078e0216 */
[----:B------:R-:W-:Y:S01]  /*31c0*/  @!P1 IMAD.MOV R0, RZ, RZ, -R0 ;  /* 0x000000ffff009224 */ /* 0x000fe200078e0a00 */
[----:B------:R-:W-:Y:S01]  /*31d0*/  IABS R5, R17 ;  /* 0x0000001100057213 */ /* 0x000fe20000000000 */
[--C-:B------:R-:W-:Y:S01]  /*31e0*/  @!P6 IMAD.IADD R7, R7, 0x1, -R13.reuse ;  /* 0x000000010707e824 */ /* 0x100fe200078e0a0d */
[----:B------:R-:W-:Y:S01]  /*31f0*/  ISETP.GT.U32.AND P6, PT, R13, R21, PT ;  /* 0x000000150d00720c */ /* 0x000fe20003fc4070 */
[----:B------:R-:W-:Y:S01]  /*3200*/  VIADD R15, R25, 0xd1 ;  /* 0x000000d1190f7836 */ /* 0x000fe20000000000 */
[----:B------:R0:W-:Y:S01]  /*3210*/  STL [R1+0x31c], R0 ;  /* 0x00031c0001007387 */ /* 0x0001e20000100800 */
[----:B------:R-:W-:Y:S01]  /*3220*/  @!P2 IMAD.IADD R9, R9, 0x1, -R13 ;  /* 0x000000010909a824 */ /* 0x000fe200078e0a0d */
[----:B------:R-:W-:Y:S01]  /*3230*/  ISETP.GT.U32.AND P2, PT, R13, R2, PT ;  /* 0x000000020d00720c */ /* 0x000fe20003f44070 */
[----:B------:R-:W-:Y:S01]  /*3240*/  IMAD.HI.U32 R18, R4, R5, RZ ;  /* 0x0000000504127227 */ /* 0x000fe200078e00ff */
[----:B------:R-:W-:-:S02]  /*3250*/  IABS R6, R15 ;  /* 0x0000000f00067213 */ /* 0x000fc40000000000 */
[C---:B------:R-:W-:Y:S01]  /*3260*/  ISETP.GT.U32.AND P1, PT, R13.reuse, R7, PT ;  /* 0x000000070d00720c */ /* 0x040fe20003f24070 */
[----:B------:R-:W-:Y:S02]  /*3270*/  IMAD.MOV R23, RZ, RZ, -R23 ;  /* 0x000000ffff177224 */ /* 0x000fe400078e0a17 */
[----:B------:R-:W-:Y:S02]  /*3280*/  IMAD.MOV R18, RZ, RZ, -R18 ;  /* 0x000000ffff127224 */ /* 0x000fe400078e0a12 */
[----:B0-----:R-:W-:Y:S02]  /*3290*/  IMAD.MOV.U32 R0, RZ, RZ, R10 ;  /* 0x000000ffff007224 */ /* 0x001fe400078e000a */
[----:B------:R-:W-:Y:S02]  /*32a0*/  IMAD R20, R13, R23, R20 ;  /* 0x000000170d147224 */ /* 0x000fe400078e0214 */
[----:B------:R-:W-:Y:S02]  /*32b0*/  @!P4 IMAD.MOV R0, RZ, RZ, -R0 ;  /* 0x000000ffff00c224 */ /* 0x000fe400078e0a00 */
[----:B------:R-:W-:-:S03]  /*32c0*/  IMAD.HI.U32 R11, R4, R6, RZ ;  /* 0x00000006040b7227 */ /* 0x000fc600078e00ff */
[----:B------:R0:W-:Y:S01]  /*32d0*/  STL [R1+0x324], R0 ;  /* 0x0003240001007387 */ /* 0x0001e20000100800 */
[----:B------:R-:W-:Y:S02]  /*32e0*/  IMAD R5, R13, R18, R5 ;  /* 0x000000120d057224 */ /* 0x000fe400078e0205 */
[----:B------:R-:W-:Y:S01]  /*32f0*/  @!P6 IMAD.IADD R21, R21, 0x1, -R13 ;  /* 0x000000011515e824 */ /* 0x000fe200078e0a0d */
[C---:B------:R-:W-:Y:S01]  /*3300*/  ISETP.GT.U32.AND P6, PT, R13.reuse, R9, PT ;  /* 0x000000090d00720c */ /* 0x040fe20003fc4070 */
[----:B------:R-:W-:Y:S02]  /*3310*/  IMAD.MOV R11, RZ, RZ, -R11 ;  /* 0x000000ffff0b7224 */ /* 0x000fe400078e0a0b */
[----:B------:R-:W-:Y:S01]  /*3320*/  @!P2 IMAD.IADD R2, R2, 0x1, -R13 ;  /* 0x000000010202a824 */ /* 0x000fe200078e0a0d */
[C---:B------:R-:W-:Y:S01]  /*3330*/  ISETP.GT.U32.AND P2, PT, R13.reuse, R5, PT ;  /* 0x000000050d00720c */ /* 0x040fe20003f44070 */
[C---:B------:R-:W-:Y:S01]  /*3340*/  IMAD R6, R13.reuse, R11, R6 ;  /* 0x0000000b0d067224 */ /* 0x040fe200078e0206 */
[----:B------:R-:W-:Y:S01]  /*3350*/  ISETP.GT.U32.AND P4, PT, R13, R21, PT ;  /* 0x000000150d00720c */ /* 0x000fe20003f84070 */
[----:B0-----:R-:W-:-:S02]  /*3360*/  IMAD.MOV.U32 R0, RZ, RZ, R12 ;  /* 0x000000ffff007224 */ /* 0x001fc400078e000c */
[----:B------:R-:W-:Y:S02]  /*3370*/  VIADD R11, R25, 0xcf ;  /* 0x000000cf190b7836 */ /* 0x000fe40000000000 */
[----:B------:R-:W-:Y:S01]  /*3380*/  @!P0 IMAD.MOV R0, RZ, RZ, -R0 ;  /* 0x000000ffff008224 */ /* 0x000fe200078e0a00 */
[----:B------:R-:W-:Y:S01]  /*3390*/  ISETP.GT.U32.AND P0, PT, R13, R20, PT ;  /* 0x000000140d00720c */ /* 0x000fe20003f04070 */
[----:B------:R-:W-:Y:S01]  /*33a0*/  VIADD R18, R25, 0xd0 ;  /* 0x000000d019127836 */ /* 0x000fe20000000000 */
[----:B------:R-:W-:Y:S01]  /*33b0*/  IABS R10, R11 ;  /* 0x0000000b000a7213 */ /* 0x000fe20000000000 */
[--C-:B------:R-:W-:Y:S01]  /*33c0*/  @!P1 IMAD.IADD R7, R7, 0x1, -R13.reuse ;  /* 0x0000000107079824 */ /* 0x100fe200078e0a0d */
[----:B------:R0:W-:Y:S01]  /*33d0*/  STL [R1+0x328], R0 ;  /* 0x0003280001007387 */ /* 0x0001e20000100800 */
[--C-:B------:R-:W-:Y:S01]  /*33e0*/  @!P6 IMAD.IADD R9, R9, 0x1, -R13.reuse ;  /* 0x000000010909e824 */ /* 0x100fe200078e0a0d */
[----:B------:R-:W-:Y:S01]  /*33f0*/  IABS R14, R18 ;  /* 0x00000012000e7213 */ /* 0x000fe20000000000 */
[----:B------:R-:W-:Y:S01]  /*3400*/  IMAD.MOV.U32 R22, RZ, RZ, R2 ;  /* 0x000000ffff167224 */ /* 0x000fe200078e0002 */
[----:B------:R-:W-:Y:S01]  /*3410*/  ISETP.GT.U32.AND P6, PT, R13, R6, PT ;  /* 0x000000060d00720c */ /* 0x000fe20003fc4070 */
[----:B------:R-:W-:Y:S01]  /*3420*/  IMAD.MOV.U32 R12, RZ, RZ, R10 ;  /* 0x000000ffff0c7224 */ /* 0x000fe200078e000a */
[----:B------:R-:W-:Y:S01]  /*3430*/  ISETP.GE.AND P1, PT, R16, RZ, PT ;  /* 0x000000ff1000720c */ /* 0x000fe20003f26270 */
[--C-:B------:R-:W-:Y:S01]  /*3440*/  @!P2 IMAD.IADD R5, R5, 0x1, -R13.reuse ;  /* 0x000000010505a824 */ /* 0x100fe200078e0a0d */
[----:B------:R-:W-:Y:S01]  /*3450*/  ISETP.GE.AND P2, PT, R17, RZ, PT ;  /* 0x000000ff1100720c */ /* 0x000fe20003f46270 */
[----:B------:R-:W-:Y:S01]  /*3460*/  @!P0 IMAD.IADD R20, R20, 0x1, -R13 ;  /* 0x0000000114148824 */ /* 0x000fe200078e0a0d */
[----:B------:R-:W-:Y:S01]  /*3470*/  ISETP.GE.AND P0, PT, R19, RZ, PT ;  /* 0x000000ff1300720c */ /* 0x000fe20003f06270 */
[----:B0-----:R-:W-:-:S02]  /*3480*/  IMAD.MOV.U32 R0, RZ, RZ, R7 ;  /* 0x000000ffff007224 */ /* 0x001fc400078e0007 */
[----:B------:R-:W-:-:S04]  /*3490*/  IMAD.HI.U32 R16, R4, R14, RZ ;  /* 0x0000000e04107227 */ /* 0x000fc800078e00ff */
[----:B------:R-:W-:Y:S01]  /*34a0*/  @!P4 IMAD.IADD R21, R21, 0x1, -R13 ;  /* 0x000000011515c824 */ /* 0x000fe200078e0a0d */
[----:B------:R-:W-:Y:S01]  /*34b0*/  ISETP.GE.AND P4, PT, R8, RZ, PT ;  /* 0x000000ff0800720c */ /* 0x000fe20003f86270 */
[----:B------:R-:W-:Y:S01]  /*34c0*/  @!P5 IMAD.MOV R22, RZ, RZ, -R22 ;  /* 0x000000ffff16d224 */ /* 0x000fe200078e0a16 */
[----:B------:R-:W-:Y:S01]  /*34d0*/  ISETP.GT.U32.AND P5, PT, R13, R20, PT ;  /* 0x000000140d00720c */ /* 0x000fe20003fa4070 */
[----:B------:R-:W-:-:S03]  /*34e0*/  IMAD.HI.U32 R10, R4, R12, RZ ;  /* 0x0000000c040a7227 */ /* 0x000fc600078e00ff */
[----:B------:R-:W-:Y:S01]  /*34f0*/  STL [R1+0x334], R22 ;  /* 0x0003341601007387 */ /* 0x000fe20000100800 */
[----:B------:R-:W-:Y:S01]  /*3500*/  @!P3 IMAD.MOV R0, RZ, RZ, -R0 ;  /* 0x000000ffff00b224 */ /* 0x000fe200078e0a00 */
[C---:B------:R-:W-:Y:S01]  /*3510*/  ISETP.GT.U32.AND P3, PT, R13.reuse, R5, PT ;  /* 0x000000050d00720c */ /* 0x040fe20003f64070 */
[----:B------:R-:W-:Y:S02]  /*3520*/  IMAD.MOV R16, RZ, RZ, -R16 ;  /* 0x000000ffff107224 */ /* 0x000fe400078e0a10 */
[----:B------:R-:W-:Y:S01]  /*3530*/  IMAD.MOV R8, RZ, RZ, -R10 ;  /* 0x000000ffff087224 */ /* 0x000fe200078e0a0a */
[----:B------:R0:W-:Y:S01]  /*3540*/  STL [R1+0x338], R0 ;  /* 0x0003380001007387 */ /* 0x0001e20000100800 */
[C---:B------:R-:W-:Y:S02]  /*3550*/  IMAD R10, R13.reuse, R16, R14 ;  /* 0x000000100d0a7224 */ /* 0x040fe400078e020e */
[----:B------:R-:W-:Y:S02]  /*3560*/  @!P6 IMAD.IADD R6, R6, 0x1, -R13 ;  /* 0x000000010606e824 */ /* 0x000fe400078e0a0d */
[----:B------:R-:W-:-:S02]  /*3570*/  IMAD R8, R13, R8, R12 ;  /* 0x000000080d087224 */ /* 0x000fc400078e020c */
[----:B------:R-:W-:Y:S01]  /*3580*/  VIADD R2, R25, 0xce ;  /* 0x000000ce19027836 */ /* 0x000fe20000000000 */
[C---:B------:R-:W-:Y:S01]  /*3590*/  ISETP.GT.U32.AND P6, PT, R13.reuse, R6, PT ;  /* 0x000000060d00720c */ /* 0x040fe20003fc4070 */
[----:B------:R-:W-:Y:S01]  /*35a0*/  @!P1 IMAD.MOV R9, RZ, RZ, -R9 ;  /* 0x000000ffff099224 */ /* 0x000fe200078e0a09 */
[C---:B------:R-:W-:Y:S01]  /*35b0*/  ISETP.GT.U32.AND P1, PT, R13.reuse, R10, PT ;  /* 0x0000000a0d00720c */ /* 0x040fe20003f24070 */
[----:B0-----:R-:W-:Y:S01]  /*35c0*/  IMAD.MOV.U32 R0, RZ, RZ, R21 ;  /* 0x000000ffff007224 */ /* 0x001fe200078e0015 */
[----:B------:R-:W-:Y:S01]  /*35d0*/  IABS R14, R2 ;  /* 0x00000002000e7213 */ /* 0x000fe20000000000 */
[--C-:B------:R-:W-:Y:S01]  /*35e0*/  @!P5 IMAD.IADD R20, R20, 0x1, -R13.reuse ;  /* 0x000000011414d824 */ /* 0x100fe200078e0a0d */
[----:B------:R-:W-:Y:S01]  /*35f0*/  ISETP.GT.U32.AND P5, PT, R13, R8, PT ;  /* 0x000000080d00720c */ /* 0x000fe20003fa4070 */
[----:B------:R-:W-:Y:S01]  /*3600*/  @!P4 IMAD.MOV R0, RZ, RZ, -R0 ;  /* 0x000000ffff00c224 */ /* 0x000fe200078e0a00 */
[----:B------:R0:W-:Y:S01]  /*3610*/  STL [R1+0x350], R9 ;  /* 0x0003500901007387 */ /* 0x0001e20000100800 */
[----:B------:R-:W-:Y:S01]  /*3620*/  @!P3 IMAD.IADD R5, R5, 0x1, -R13 ;  /* 0x000000010505b824 */ /* 0x000fe200078e0a0d */
[----:B------:R-:W-:Y:S01]  /*3630*/  ISETP.GE.AND P4, PT, R15, RZ, PT ;  /* 0x000000ff0f00720c */ /* 0x000fe20003f86270 */
[----:B------:R-:W-:Y:S01]  /*3640*/  IMAD.MOV.U32 R12, RZ, RZ, R20 ;  /* 0x000000ffff0c7224 */ /* 0x000fe200078e0014 */
[----:B------:R1:W-:Y:S01]  /*3650*/  STL [R1+0x354], R0 ;  /* 0x0003540001007387 */ /* 0x0003e20000100800 */
[----:B------:R-:W-:Y:S01]  /*3660*/  VIADD R7, R25, 0xcd ;  /* 0x000000cd19077836 */ /* 0x000fe20000000000 */
[----:B------:R-:W-:Y:S01]  /*3670*/  ISETP.GE.AND P3, PT, R18, RZ, PT ;  /* 0x000000ff1200720c */ /* 0x000fe20003f66270 */
[----:B------:R-:W-:-:S02]  /*3680*/  @!P0 IMAD.MOV R12, RZ, RZ, -R12 ;  /* 0x000000ffff0c8224 */ /* 0x000fc400078e0a0c */
[----:B------:R-:W-:Y:S01]  /*3690*/  @!P6 IMAD.IADD R6, R6, 0x1, -R13 ;  /* 0x000000010606e824 */ /* 0x000fe200078e0a0d */
[----:B------:R-:W-:Y:S01]  /*36a0*/  IABS R17, R7 ;  /* 0x0000000700117213 */ /* 0x000fe20000000000 */
[----:B0-----:R-:W-:Y:S01]  /*36b0*/  IMAD.HI.U32 R9, R4, R14, RZ ;  /* 0x0000000e04097227 */ /* 0x001fe200078e00ff */
[----:B------:R-:W-:Y:S01]  /*36c0*/  STL [R1+0x35c], R12 ;  /* 0x00035c0c01007387 */ /* 0x000fe20000100800 */
[----:B------:R-:W-:Y:S02]  /*36d0*/  ISETP.GE.AND P6, PT, R11, RZ, PT ;  /* 0x000000ff0b00720c */ /* 0x000fe40003fc6270 */
[----:B-1----:R-:W-:Y:S02]  /*36e0*/  IMAD.MOV.U32 R0, RZ, RZ, R5 ;  /* 0x000000ffff007224 */ /* 0x002fe400078e0005 */
[----:B------:R-:W-:Y:S01]  /*36f0*/  @!P1 IMAD.IADD R10, R10, 0x1, -R13 ;  /* 0x000000010a0a9824 */ /* 0x000fe200078e0a0d */
[----:B------:R-:W-:Y:S01]  /*3700*/  ISETP.GE.AND P1, PT, R2, RZ, PT ;  /* 0x000000ff0200720c */ /* 0x000fe20003f26270 */
[----:B------:R-:W-:Y:S01]  /*3710*/  @!P2 IMAD.MOV R0, RZ, RZ, -R0 ;  /* 0x000000ffff00a224 */ /* 0x000fe200078e0a00 */
[----:B------:R-:W-:Y:S01]  /*3720*/  ISETP.GE.AND P2, PT, R7, RZ, PT ;  /* 0x000000ff0700720c */ /* 0x000fe20003f46270 */
[----:B------:R-:W-:Y:S01]  /*3730*/  IMAD.MOV R9, RZ, RZ, -R9 ;  /* 0x000000ffff097224 */ /* 0x000fe200078e0a09 */
[C---:B------:R-:W-:Y:S01]  /*3740*/  ISETP.GT.U32.AND P0, PT, R13.reuse, R10, PT ;  /* 0x0000000a0d00720c */ /* 0x040fe20003f04070 */
[----:B------:R-:W-:Y:S01]  /*3750*/  @!P5 IMAD.IADD R8, R8, 0x1, -R13 ;  /* 0x000000010808d824 */ /* 0x000fe200078e0a0d */
[----:B------:R0:W-:Y:S01]  /*3760*/  STL [R1+0x2fc], R0 ;  /* 0x0002fc0001007387 */ /* 0x0001e20000100800 */
[----:B------:R-:W-:-:S02]  /*3770*/  IMAD R14, R13, R9, R14 ;  /* 0x000000090d0e7224 */ /* 0x000fc400078e020e */
[----:B------:R-:W-:Y:S01]  /*3780*/  IMAD.HI.U32 R2, R4, R17, RZ ;  /* 0x0000001104027227 */ /* 0x000fe200078e00ff */
[----:B------:R-:W-:-:S03]  /*3790*/  ISETP.GT.U32.AND P5, PT, R13, R8, PT ;  /* 0x000000080d00720c */ /* 0x000fc60003fa4070 */
[----:B------:R-:W-:Y:S02]  /*37a0*/  IMAD.MOV R2, RZ, RZ, -R2 ;  /* 0x000000ffff027224 */ /* 0x000fe400078e0a02 */
[----:B------:R-:W-:Y:S02]  /*37b0*/  VIADD R15, R25, 0xcc ;  /* 0x000000cc190f7836 */ /* 0x000fe40000000000 */
[----:B0-----:R-:W-:Y:S02]  /*37c0*/  IMAD.MOV.U32 R0, RZ, RZ, R6 ;  /* 0x000000ffff007224 */ /* 0x001fe400078e0006 */
[C---:B------:R-:W-:Y:S02]  /*37d0*/  IMAD R17, R13.reuse, R2, R17 ;  /* 0x000000020d117224 */ /* 0x040fe400078e0211 */
[----:B------:R-:W-:Y:S01]  /*37e0*/  @!P4 IMAD.MOV R0, RZ, RZ, -R0 ;  /* 0x000000ffff00c224 */ /* 0x000fe200078e0a00 */
[----:B------:R-:W-:Y:S01]  /*37f0*/  ISETP.GT.U32.AND P4, PT, R13, R14, PT ;  /* 0x0000000e0d00720c */ /* 0x000fe20003f84070 */
[--C-:B------:R-:W-:Y:S01]  /*3800*/  @!P0 IMAD.IADD R10, R10, 0x1, -R13.reuse ;  /* 0x000000010a0a8824 */ /* 0x100fe200078e0a0d */
[----:B------:R-:W-:Y:S01]  /*3810*/  ISETP.GE.AND P0, PT, R15, RZ, PT ;  /* 0x000000ff0f00720c */ /* 0x000fe20003f06270 */
[----:B------:R-:W-:Y:S01]  /*3820*/  @!P5 IMAD.IADD R8, R8, 0x1, -R13 ;  /* 0x000000010808d824 */ /* 0x000fe200078e0a0d */
[----:B------:R0:W-:Y:S01]  /*3830*/  STL [R1+0x304], R0 ;  /* 0x0003040001007387 */ /* 0x0001e20000100800 */
[----:B------:R-:W-:Y:S01]  /*3840*/  ISETP.GT.U32.AND P5, PT, R13, R17, PT ;  /* 0x000000110d00720c */ /* 0x000fe20003fa4070 */
[C---:B------:R-:W-:Y:S01]  /*3850*/  VIADD R5, R25.reuse, 0xca ;  /* 0x000000ca19057836 */ /* 0x040fe20000000000 */
[----:B------:R-:W-:Y:S01]  /*3860*/  IABS R15, R15 ;  /* 0x0000000f000f7213 */ /* 0x000fe20000000000 */
[----:B------:R-:W-:-:S03]  /*3870*/  VIADD R6, R25, 0xcb ;  /* 0x000000cb19067836 */ /* 0x000fc60000000000 */
[----:B------:R-:W-:Y:S01]  /*3880*/  IABS R11, R5 ;  /* 0x00000005000b7213 */ /* 0x000fe20000000000 */
[----:B------:R-:W-:Y:S01]  /*3890*/  IMAD.HI.U32 R9, R4, R15, RZ ;  /* 0x0000000f04097227 */ /* 0x000fe200078e00ff */
[----:B------:R-:W-:-:S03]  /*38a0*/  IABS R2, R6 ;  /* 0x0000000600027213 */ /* 0x000fc60000000000 */
[----:B0-----:R-:W-:Y:S02]  /*38b0*/  IMAD.MOV.U32 R0, RZ, RZ, R10 ;  /* 0x000000ffff007224 */ /* 0x001fe400078e000a */
[----:B------:R-:W-:Y:S01]  /*38c0*/  @!P4 IMAD.IADD R14, R14, 0x1, -R13 ;  /* 0x000000010e0ec824 */ /* 0x000fe200078e0a0d */
[----:B------:R-:W-:Y:S01]  /*38d0*/  ISETP.GE.AND P4, PT, R6, RZ, PT ;  /* 0x000000ff0600720c */ /* 0x000fe20003f86270 */
[----:B------:R-:W-:Y:S02]  /*38e0*/  @!P3 IMAD.MOV R0, RZ, RZ, -R0 ;  /* 0x000000ffff00b224 */ /* 0x000fe400078e0a00 */
[----:B------:R-:W-:Y:S01]  /*38f0*/  IMAD.MOV R9, RZ, RZ, -R9 ;  /* 0x000000ffff097224 */ /* 0x000fe200078e0a09 */
[----:B------:R-:W-:Y:S01]  /*3900*/  ISETP.GT.U32.AND P3, PT, R13, R14, PT ;  /* 0x0000000e0d00720c */ /* 0x000fe20003f64070 */
[----:B------:R-:W-:Y:S01]  /*3910*/  @!P5 IMAD.IADD R17, R17, 0x1, -R13 ;  /* 0x000000011111d824 */ /* 0x000fe200078e0a0d */
[----:B------:R0:W-:Y:S01]  /*3920*/  STL [R1+0x37c], R0 ;  /* 0x00037c0001007387 */ /* 0x0001e20000100800 */
[----:B------:R-:W-:-:S02]  /*3930*/  IMAD R15, R13, R9, R15 ;  /* 0x000000090d0f7224 */ /* 0x000fc400078e020f */
[----:B------:R-:W-:Y:S01]  /*3940*/  IMAD.HI.U32 R6, R4, R11, RZ ;  /* 0x0000000b04067227 */ /* 0x000fe200078e00ff */
[----:B------:R-:W-:-:S03]  /*3950*/  ISETP.GT.U32.AND P5, PT, R13, R17, PT ;  /* 0x000000110d00720c */ /* 0x000fc60003fa4070 */
[----:B------:R-:W-:-:S04]  /*3960*/  IMAD.HI.U32 R7, R4, R2, RZ ;  /* 0x0000000204077227 */ /* 0x000fc800078e00ff */
[----:B0-----:R-:W-:Y:S02]  /*3970*/  IMAD.MOV.U32 R0, RZ, RZ, R8 ;  /* 0x000000ffff007224 */ /* 0x001fe400078e0008 */
[----:B------:R-:W-:Y:S01]  /*3980*/  @!P3 IMAD.IADD R14, R14, 0x1, -R13 ;  /* 0x000000010e0eb824 */ /* 0x000fe200078e0a0d */
[----:B------:R-:W-:Y:S01]  /*3990*/  ISETP.GT.U32.AND P3, PT, R13, R15, PT ;  /* 0x0000000f0d00720c */ /* 0x000fe20003f64070 */
[----:B------:R-:W-:Y:S01]  /*39a0*/  @!P6 IMAD.MOV R0, RZ, RZ, -R0 ;  /* 0x000000ffff00e224 */ /* 0x000fe200078e0a00 */
[----:B------:R-:W-:Y:S01]  /*39b0*/  ISETP.GE.AND P6, PT, R5, RZ, PT ;  /* 0x000000ff0500720c */ /* 0x000fe20003fc6270 */
[----:B------:R-:W-:Y:S02]  /*39c0*/  IMAD.MOV R6, RZ, RZ, -R6 ;  /* 0x000000ffff067224 */ /* 0x000fe400078e0a06 */
[----:B------:R-:W-:Y:S01]  /*39d0*/  IMAD.MOV R7, RZ, RZ, -R7 ;  /* 0x000000ffff077224 */ /* 0x000fe200078e0a07 */
[----:B------:R0:W-:Y:S01]  /*39e0*/  STL [R1+0x380], R0 ;  /* 0x0003800001007387 */ /* 0x0001e20000100800 */
[----:B------:R-:W-:-:S02]  /*39f0*/  IMAD R11, R13, R6, R11 ;  /* 0x000000060d0b7224 */ /* 0x000fc400078e020b */
[----:B------:R-:W-:Y:S02]  /*3a00*/  IMAD R2, R13, R7, R2 ;  /* 0x000000070d027224 */ /* 0x000fe400078e0202 */
[----:B------:R-:W-:Y:S02]  /*3a10*/  VIADD R5, R25, 0xc9 ;  /* 0x000000c919057836 */ /* 0x000fe40000000000 */
[--C-:B------:R-:W-:Y:S01]  /*3a20*/  @!P5 IMAD.IADD R17, R17, 0x1, -R13.reuse ;  /* 0x000000011111d824 */ /* 0x100fe200078e0a0d */
[----:B------:R-:W-:Y:S01]  /*3a30*/  ISETP.GT.U32.AND P5, PT, R13, R2, PT ;  /* 0x000000020d00720c */ /* 0x000fe20003fa4070 */
[----:B------:R-:W-:Y:S01]  /*3a40*/  @!P3 IMAD.IADD R15, R15, 0x1, -R13 ;  /* 0x000000010f0fb824 */ /* 0x000fe200078e0a0d */
[----:B------:R-:W-:Y:S01]  /*3a50*/  IABS R7, R5 ;  /* 0x0000000500077213 */ /* 0x000fe20000000000 */
[----:B0-----:R-:W-:Y:S02]  /*3a60*/  IMAD.MOV.U32 R0, RZ, RZ, R14 ;  /* 0x000000ffff007224 */ /* 0x001fe400078e000e */
[----:B------:R-:W-:Y:S01]  /*3a70*/  VIADD R10, R25, 0xc7 ;  /* 0x000000c7190a7836 */ /* 0x000fe20000000000 */
[C---:B------:R-:W-:Y:S01]  /*3a80*/  ISETP.GT.U32.AND P3, PT, R13.reuse, R15, PT ;  /* 0x0000000f0d00720c */ /* 0x040fe20003f64070 */
[----:B------:R-:W-:Y:S01]  /*3a90*/  @!P1 IMAD.MOV R0, RZ, RZ, -R0 ;  /* 0x000000ffff009224 */ /* 0x000fe200078e0a00 */
[----:B------:R-:W-:Y:S01]  /*3aa0*/  ISETP.GT.U32.AND P1, PT, R13, R11, PT ;  /* 0x0000000b0d00720c */ /* 0x000fe20003f24070 */
[----:B------:R-:W-:Y:S01]  /*3ab0*/  IMAD.HI.U32 R14, R4, R7, RZ ;  /* 0x00000007040e7227 */ /* 0x000fe200078e00ff */
[----:B------:R-:W-:-:S02]  /*3ac0*/  IABS R12, R10 ;  /* 0x0000000a000c7213 */ /* 0x000fc40000000000 */
[----:B------:R0:W-:Y:S01]  /*3ad0*/  STL [R1+0x38c], R0 ;  /* 0x00038c0001007387 */ /* 0x0001e20000100800 */
[----:B------:R-:W-:Y:S02]  /*3ae0*/  IMAD.MOV R14, RZ, RZ, -R14 ;  /* 0x000000ffff0e7224 */ /* 0x000fe400078e0a0e */
[--C-:B------:R-:W-:Y:S02]  /*3af0*/  @!P5 IMAD.IADD R2, R2, 0x1, -R13.reuse ;  /* 0x000000010202d824 */ /* 0x100fe400078e0a0d */
[C---:B------:R-:W-:Y:S02]  /*3b00*/  VIADD R9, R25.reuse, 0xc8 ;  /* 0x000000c819097836 */ /* 0x040fe40000000000 */
[----:B------:R-:W-:Y:S01]  /*3b10*/  VIADD R6, R25, 0xc6 ;  /* 0x000000c619067836 */ /* 0x000fe20000000000 */
[----:B------:R-:W-:Y:S01]  /*3b20*/  ISETP.GT.U32.AND P5, PT, R13, R2, PT ;  /* 0x000000020d00720c */ /* 0x000fe20003fa4070 */
[----:B------:R-:W-:Y:S01]  /*3b30*/  @!P1 IMAD.IADD R11, R11, 0x1, -R13 ;  /* 0x000000010b0b9824 */ /* 0x000fe200078e0a0d */
[----:B------:R-:W-:Y:S01]  /*3b40*/  IABS R16, R9 ;  /* 0x0000000900107213 */ /* 0x000fe20000000000 */
[----:B0-----:R-:W-:Y:S01]  /*3b50*/  IMAD.MOV.U32 R0, RZ, RZ, R17 ;  /* 0x000000ffff007224 */ /* 0x001fe200078e0011 */
[----:B------:R-:W-:Y:S01]  /*3b60*/  IABS R8, R6 ;  /* 0x0000000600087213 */ /* 0x000fe20000000000 */
[----:B------:R-:W-:Y:S01]  /*3b70*/  @!P3 IMAD.IADD R15, R15, 0x1, -R13 ;  /* 0x000000010f0fb824 */ /* 0x000fe200078e0a0d */
[----:B------:R-:W-:Y:S01]  /*3b80*/  ISETP.GT.U32.AND P1, PT, R13, R11, PT ;  /* 0x0000000b0d00720c */ /* 0x000fe20003f24070 */
[----:B------:R-:W-:Y:S01]  /*3b90*/  @!P2 IMAD.MOV R0, RZ, RZ, -R0 ;  /* 0x000000ffff00a224 */ /* 0x000fe200078e0a00 */
[----:B------:R-:W-:Y:S01]  /*3ba0*/  ISETP.GE.AND P2, PT, R5, RZ, PT ;  /* 0x000000ff0500720c */ /* 0x000fe20003f46270 */
[----:B------:R-:W-:-:S02]  /*3bb0*/  IMAD R5, R13, R14, R7 ;  /* 0x0000000e0d057224 */ /* 0x000fc400078e0207 */
[C---:B------:R-:W-:Y:S01]  /*3bc0*/  IMAD.HI.U32 R7, R4.reuse, R12, RZ ;  /* 0x0000000c04077227 */ /* 0x040fe200078e00ff */
[----:B------:R0:W-:Y:S02]  /*3bd0*/  STL [R1+0x390], R0 ;  /* 0x0003900001007387 */ /* 0x0001e40000100800 */
[----:B------:R-:W-:Y:S01]  /*3be0*/  ISETP.GT.U32.AND P3, PT, R13, R5, PT ;  /* 0x000000050d00720c */ /* 0x000fe20003f64070 */
[----:B------:R-:W-:-:S04]  /*3bf0*/  IMAD.HI.U32 R17, R4, R16, RZ ;  /* 0x0000001004117227 */ /* 0x000fc800078e00ff */
[----:B------:R-:W-:-:S04]  /*3c00*/  IMAD.HI.U32 R14, R4, R8, RZ ;  /* 0x00000008040e7227 */ /* 0x000fc800078e00ff */
[----:B0-----:R-:W-:Y:S02]  /*3c10*/  IMAD.MOV.U32 R0, RZ, RZ, R15 ;  /* 0x000000ffff007224 */ /* 0x001fe400078e000f */
[----:B------:R-:W-:Y:S02]  /*3c20*/  IMAD.MOV R7, RZ, RZ, -R7 ;  /* 0x000000ffff077224 */ /* 0x000fe400078e0a07 */
[----:B------:R-:W-:Y:S02]  /*3c30*/  @!P0 IMAD.MOV R0, RZ, RZ, -R0 ;  /* 0x000000ffff008224 */ /* 0x000fe400078e0a00 */
[----:B------:R-:W-:Y:S02]  /*3c40*/  IMAD.MOV R17, RZ, RZ, -R17 ;  /* 0x000000ffff117224 */ /* 0x000fe400078e0a11 */
[----:B------:R-:W-:Y:S01]  /*3c50*/  IMAD.MOV R14, RZ, RZ, -R14 ;  /* 0x000000ffff0e7224 */ /* 0x000fe200078e0a0e */
[----:B------:R0:W-:Y:S01]  /*3c60*/  STL [R1+0x3a0], R0 ;  /* 0x0003a00001007387 */ /* 0x0001e20000100800 */
[----:B------:R-:W-:-:S02]  /*3c70*/  IMAD R12, R13, R7, R12 ;  /* 0x000000070d0c7224 */ /* 0x000fc400078e020c */
[--C-:B------:R-:W-:Y:S02]  /*3c80*/  @!P1 IMAD.IADD R11, R11, 0x1, -R13.reuse ;  /* 0x000000010b0b9824 */ /* 0x100fe400078e0a0d */
[----:B------:R-:W-:Y:S01]  /*3c90*/  VIADD R7, R25, 0xc5 ;  /* 0x000000c519077836 */ /* 0x000fe20000000000 */
[----:B------:R-:W-:Y:S01]  /*3ca0*/  ISETP.GT.U32.AND P1, PT, R13, R12, PT ;  /* 0x0000000c0d00720c */ /* 0x000fe20003f24070 */
[----:B------:R-:W-:Y:S01]  /*3cb0*/  @!P5 IMAD.IADD R2, R2, 0x1, -R13 ;  /* 0x000000010202d824 */ /* 0x000fe200078e0a0d */
[----:B------:R-:W-:Y:S01]  /*3cc0*/  ISETP.GE.AND P5, PT, R9, RZ, PT ;  /* 0x000000ff0900720c */ /* 0x000fe20003fa6270 */
[C---:B------:R-:W-:Y:S02]  /*3cd0*/  IMAD R9, R13.reuse, R17, R16 ;  /* 0x000000110d097224 */ /* 0x040fe400078e0210 */
[C---:B------:R-:W-:Y:S01]  /*3ce0*/  IMAD R8, R13.reuse, R14, R8 ;  /* 0x0000000e0d087224 */ /* 0x040fe200078e0208 */
[----:B------:R-:W-:Y:S01]  /*3cf0*/  IABS R14, R7 ;  /* 0x00000007000e7213 */ /* 0x000fe20000000000 */
[----:B0-----:R-:W-:Y:S01]  /*3d00*/  IMAD.MOV.U32 R0, RZ, RZ, R11 ;  /* 0x000000ffff007224 */ /* 0x001fe200078e000b */
[----:B------:R-:W-:Y:S01]  /*3d10*/  ISETP.GT.U32.AND P0, PT, R13, R9, PT ;  /* 0x000000090d00720c */ /* 0x000fe20003f04070 */
[----:B------:R-:W-:-:S02]  /*3d20*/  @!P3 IMAD.IADD R5, R5, 0x1, -R13 ;  /* 0x000000010505b824 */ /* 0x000fc400078e0a0d */
[----:B------:R-:W-:Y:S01]  /*3d30*/  @!P6 IMAD.MOV R0, RZ, RZ, -R0 ;  /* 0x000000ffff00e224 */ /* 0x000fe200078e0a00 */
[C---:B------:R-:W-:Y:S01]  /*3d40*/  ISETP.GT.U32.AND P6, PT, R13.reuse, R8, PT ;  /* 0x000000080d00720c */ /* 0x040fe20003fc4070 */
[----:B------:R-:W-:Y:S01]  /*3d50*/  IMAD.MOV.U32 R15, RZ, RZ, R2 ;  /* 0x000000ffff0f7224 */ /* 0x000fe200078e0002 */
[----:B------:R-:W-:Y:S01]  /*3d60*/  ISETP.GT.U32.AND P3, PT, R13, R5, PT ;  /* 0x000000050d00720c */ /* 0x000fe20003f64070 */
[----:B------:R-:W-:Y:S02]  /*3d70*/  IMAD.MOV.U32 R2, RZ, RZ, R14 ;  /* 0x000000ffff027224 */ /* 0x000fe400078e000e */
[----:B------:R-:W-:Y:S01]  /*3d80*/  @!P4 IMAD.MOV R15, RZ, RZ, -R15 ;  /* 0x000000ffff0fc224 */ /* 0x000fe200078e0a0f */
[----:B------:R-:W-:Y:S01]  /*3d90*/  ISETP.GE.AND P4, PT, R10, RZ, PT ;  /* 0x000000ff0a00720c */ /* 0x000fe20003f86270 */
[----:B------:R-:W-:Y:S02]  /*3da0*/  VIADD R11, R25, 0xc4 ;  /* 0x000000c4190b7836 */ /* 0x000fe40000000000 */
[----:B------:R-:W-:Y:S01]  /*3db0*/  IMAD.HI.U32 R10, R4, R2, RZ ;  /* 0x00000002040a7227 */ /* 0x000fe200078e00ff */
[----:B------:R-:W-:Y:S02]  /*3dc0*/  STL [R1+0x3a4], R15 ;  /* 0x0003a40f01007387 */ /* 0x000fe40000100800 */
[----:B------:R-:W-:Y:S01]  /*3dd0*/  IABS R14, R11 ;  /* 0x0000000b000e7213 */ /* 0x000fe20000000000 */
[----:B------:R-:W-:Y:S01]  /*3de0*/  @!P1 IMAD.IADD R12, R12, 0x1, -R13 ;  /* 0x000000010c0c9824 */ /* 0x000fe200078e0a0d */
[----:B------:R0:W-:Y:S01]  /*3df0*/  STL [R1+0x3b8], R0 ;  /* 0x0003b80001007387 */ /* 0x0001e20000100800 */
[----:B------:R-:W-:-:S02]  /*3e00*/  IMAD.MOV R10, RZ, RZ, -R10 ;  /* 0x000000ffff0a7224 */ /* 0x000fc400078e0a0a */
[--C-:B------:R-:W-:Y:S01]  /*3e10*/  @!P0 IMAD.IADD R9, R9, 0x1, -R13.reuse ;  /* 0x0000000109098824 */ /* 0x100fe200078e0a0d */
[----:B------:R-:W-:Y:S01]  /*3e20*/  ISETP.GE.AND P0, PT, R7, RZ, PT ;  /* 0x000000ff0700720c */ /* 0x000fe20003f06270 */
[--C-:B------:R-:W-:Y:S01]  /*3e30*/  @!P6 IMAD.IADD R8, R8, 0x1, -R13.reuse ;  /* 0x000000010808e824 */ /* 0x100fe200078e0a0d */
[----:B------:R-:W-:Y:S01]  /*3e40*/  ISETP.GT.U32.AND P6, PT, R13, R12, PT ;  /* 0x0000000c0d00720c */ /* 0x000fe20003fc4070 */
[----:B------:R-:W-:Y:S01]  /*3e50*/  @!P3 IMAD.IADD R5, R5, 0x1, -R13 ;  /* 0x000000010505b824 */ /* 0x000fe200078e0a0d */
[C---:B------:R-:W-:Y:S01]  /*3e60*/  ISETP.GT.U32.AND P1, PT, R13.reuse, R9, PT ;  /* 0x000000090d00720c */ /* 0x040fe20003f24070 */
[----:B------:R-:W-:Y:S01]  /*3e70*/  IMAD R2, R13, R10, R2 ;  /* 0x0000000a0d027224 */ /* 0x000fe200078e0202 */
[----:B------:R-:W-:Y:S01]  /*3e80*/  ISETP.GE.AND P3, PT, R6, RZ, PT ;  /* 0x000000ff0600720c */ /* 0x000fe20003f66270 */
[----:B------:R-:W-:-:S04]  /*3e90*/  IMAD.HI.U32 R10, R4, R14, RZ ;  /* 0x0000000e040a7227 */ /* 0x000fc800078e00ff */
[----:B0-----:R-:W-:Y:S02]  /*3ea0*/  IMAD.MOV.U32 R0, RZ, RZ, R5 ;  /* 0x000000ffff007224 */ /* 0x001fe400078e0005 */
[----:B------:R-:W-:Y:S02]  /*3eb0*/  IMAD.MOV R10, RZ, RZ, -R10 ;  /* 0x000000ffff0a7224 */ /* 0x000fe400078e0a0a */
[----:B------:R-:W-:Y:S01]  /*3ec0*/  @!P2 IMAD.MOV R0, RZ, RZ, -R0 ;  /* 0x000000ffff00a224 */ /* 0x000fe200078e0a00 */
[C---:B------:R-:W-:Y:S01]  /*3ed0*/  ISETP.GT.U32.AND P2, PT, R13.reuse, R8, PT ;  /* 0x000000080d00720c */ /* 0x040fe20003f44070 */
[----:B------:R-:W-:Y:S02]  /*3ee0*/  IMAD R14, R13, R10, R14 ;  /* 0x0000000a0d0e7224 */ /* 0x000fe400078e020e */
[----:B------:R-:W-:Y:S01]  /*3ef0*/  @!P6 IMAD.IADD R12, R12, 0x1, -R13 ;  /* 0x000000010c0ce824 */ /* 0x000fe200078e0a0d */
[----:B------:R0:W-:Y:S01]  /*3f00*/  STL [R1+0x3bc], R0 ;  /* 0x0003bc0001007387 */ /* 0x0001e20000100800 */
[----:B------:R-:W-:Y:S01]  /*3f10*/  VIADD R5, R25, 0xc1 ;  /* 0x000000c119057836 */ /* 0x000fe20000000000 */
[----:B------:R-:W-:Y:S01]  /*3f20*/  ISETP.GT.U32.AND P6, PT, R13, R14, PT ;  /* 0x0000000e0d00720c */ /* 0x000fe20003fc4070 */
[----:B------:R-:W-:-:S02]  /*3f30*/  VIADD R7, R25, 0xc3 ;  /* 0x000000c319077836 */ /* 0x000fc40000000000 */
[--C-:B------:R-:W-:Y:S01]  /*3f40*/  @!P1 IMAD.IADD R9, R9, 0x1, -R13.reuse ;  /* 0x0000000109099824 */ /* 0x100fe200078e0a0d */
[----:B------:R-:W-:Y:S01]  /*3f50*/  ISETP.GT.U32.AND P1, PT, R13, R2, PT ;  /* 0x000000020d00720c */ /* 0x000fe20003f24070 */
[----:B------:R-:W-:Y:S01]  /*3f60*/  VIADD R6, R25, 0xc2 ;  /* 0x000000c219067836 */ /* 0x000fe20000000000 */
[----:B------:R-:W-:Y:S01]  /*3f70*/  IABS R16, R5 ;  /* 0x0000000500107213 */ /* 0x000fe20000000000 */
[----:B------:R-:W-:Y:S01]  /*3f80*/  @!P2 IMAD.IADD R8, R8, 0x1, -R13 ;  /* 0x000000010808a824 */ /* 0x000fe200078e0a0d */
[----:B------:R-:W-:Y:S01]  /*3f90*/  IABS R15, R7 ;  /* 0x00000007000f7213 */ /* 0x000fe20000000000 */
[----:B0-----:R-:W-:Y:S01]  /*3fa0*/  IMAD.MOV.U32 R0, RZ, RZ, R9 ;  /* 0x000000ffff007224 */ /* 0x001fe200078e0009 */
[----:B------:R-:W-:Y:S01]  /*3fb0*/  ISETP.GE.AND P2, PT, R11, RZ, PT ;  /* 0x000000ff0b00720c */ /* 0x000fe20003f46270 */
[----:B------:R-:W-:Y:S01]  /*3fc0*/  IMAD.MOV.U32 R11, RZ, RZ, R16 ;  /* 0x000000ffff0b7224 */ /* 0x000fe200078e0010 */
[----:B------:R-:W-:Y:S01]  /*3fd0*/  IABS R10, R6 ;  /* 0x00000006000a7213 */ /* 0x000fe20000000000 */
[----:B------:R-:W-:-:S04]  /*3fe0*/  IMAD.HI.U32 R16, R4, R15, RZ ;  /* 0x0000000f04107227 */ /* 0x000fc800078e00ff */
[----:B------:R-:W-:Y:S02]  /*3ff0*/  @!P6 IMAD.IADD R14, R14, 0x1, -R13 ;  /* 0x000000010e0ee824 */ /* 0x000fe400078e0a0d */
[----:B------:R-:W-:-:S03]  /*4000*/  IMAD.HI.U32 R17, R4, R10, RZ ;  /* 0x0000000a04117227 */ /* 0x000fc600078e00ff */
[----:B------:R-:W-:Y:S01]  /*4010*/  ISETP.GT.U32.AND P6, PT, R13, R14, PT ;  /* 0x0000000e0d00720c */ /* 0x000fe20003fc4070 */
[----:B------:R-:W-:Y:S02]  /*4020*/  IMAD.MOV R16, RZ, RZ, -R16 ;  /* 0x000000ffff107224 */ /* 0x000fe400078e0a10 */
[----:B------:R-:W-:Y:S01]  /*4030*/  @!P1 IMAD.IADD R2, R2, 0x1, -R13 ;  /* 0x0000000102029824 */ /* 0x000fe200078e0a0d */
[----:B------:R-:W-:Y:S01]  /*4040*/  ISETP.GE.AND P1, PT, R7, RZ, PT ;  /* 0x000000ff0700720c */ /* 0x000fe20003f26270 */
[----:B------:R-:W-:Y:S02]  /*4050*/  @!P5 IMAD.MOV R0, RZ, RZ, -R0 ;  /* 0x000000ffff00d224 */ /* 0x000fe400078e0a00 */
[----:B------:R-:W-:Y:S01]  /*4060*/  IMAD.HI.U32 R7, R4, R11, RZ ;  /* 0x0000000b04077227 */ /* 0x000fe200078e00ff */
[----:B------:R-:W-:Y:S02]  /*4070*/  ISETP.GT.U32.AND P5, PT, R13, R2, PT ;  /* 0x000000020d00720c */ /* 0x000fe40003fa4070 */
[----:B------:R0:W-:Y:S01]  /*4080*/  STL [R1+0x3c4], R0 ;  /* 0x0003c40001007387 */ /* 0x0001e20000100800 */
[----:B------:R-:W-:-:S02]  /*4090*/  IMAD.MOV R9, RZ, RZ, -R17 ;  /* 0x000000ffff097224 */ /* 0x000fc400078e0a11 */
[C---:B------:R-:W-:Y:S02]  /*40a0*/  IMAD R15, R13.reuse, R16, R15 ;  /* 0x000000100d0f7224 */ /* 0x040fe400078e020f */
[----:B------:R-:W-:Y:S02]  /*40b0*/  IMAD.MOV R7, RZ, RZ, -R7 ;  /* 0x000000ffff077224 */ /* 0x000fe400078e0a07 */
[C---:B------:R-:W-:Y:S02]  /*40c0*/  IMAD R10, R13.reuse, R9, R10 ;  /* 0x000000090d0a7224 */ /* 0x040fe400078e020a */
[----:B------:R-:W-:Y:S01]  /*40d0*/  @!P4 IMAD.MOV R12, RZ, RZ, -R12 ;  /* 0x000000ffff0cc224 */ /* 0x000fe200078e0a0c */
[C---:B------:R-:W-:Y:S01]  /*40e0*/  ISETP.GT.U32.AND P4, PT, R13.reuse, R15, PT ;  /* 0x0000000f0d00720c */ /* 0x040fe20003f84070 */
[----:B0-----:R-:W-:Y:S02]  /*40f0*/  IMAD.MOV.U32 R0, RZ, RZ, R8 ;  /* 0x000000ffff007224 */ /* 0x001fe400078e0008 */
[C---:B------:R-:W-:Y:S01]  /*4100*/  IMAD R11, R13.reuse, R7, R11 ;  /* 0x000000070d0b7224 */ /* 0x040fe200078e020b */
[----:B------:R0:W-:Y:S01]  /*4110*/  STL [R1+0x3dc], R12 ;  /* 0x0003dc0c01007387 */ /* 0x0001e20000100800 */
[----:B------:R-:W-:Y:S01]  /*4120*/  @!P3 IMAD.MOV R0, RZ, RZ, -R0 ;  /* 0x000000ffff00b224 */ /* 0x000fe200078e0a00 */
[C---:B------:R-:W-:Y:S01]  /*4130*/  ISETP.GT.U32.AND P3, PT, R13.reuse, R10, PT ;  /* 0x0000000a0d00720c */ /* 0x040fe20003f64070 */
[--C-:B------:R-:W-:Y:S01]  /*4140*/  @!P6 IMAD.IADD R14, R14, 0x1, -R13.reuse ;  /* 0x000000010e0ee824 */ /* 0x100fe200078e0a0d */
[----:B------:R-:W-:Y:S01]  /*4150*/  ISETP.GT.U32.AND P6, PT, R13, R11, PT ;  /* 0x0000000b0d00720c */ /* 0x000fe20003fc4070 */
[C---:B------:R-:W-:Y:S01]  /*4160*/  VIADD R16, R25.reuse, 0xc0 ;  /* 0x000000c019107836 */ /* 0x040fe20000000000 */
[----:B------:R1:W-:Y:S01]  /*4170*/  STL [R1+0x3e0], R0 ;  /* 0x0003e00001007387 */ /* 0x0003e20000100800 */
[--C-:B------:R-:W-:Y:S01]  /*4180*/  @!P5 IMAD.IADD R2, R2, 0x1, -R13.reuse ;  /* 0x000000010202d824 */ /* 0x100fe200078e0a0d */
[----:B------:R-:W-:Y:S01]  /*4190*/  ISETP.GE.AND P5, PT, R6, RZ, PT ;  /* 0x000000ff0600720c */ /* 0x000fe20003fa6270 */
[----:B------:R-:W-:Y:S01]  /*41a0*/  VIADD R6, R25, 0xbf ;  /* 0x000000bf19067836 */ /* 0x000fe20000000000 */
[----:B------:R-:W-:Y:S01]  /*41b0*/  IABS R7, R16 ;  /* 0x0000001000077213 */ /* 0x000fe20000000000 */
[--C-:B------:R-:W-:Y:S01]  /*41c0*/  @!P4 IMAD.IADD R15, R15, 0x1, -R13.reuse ;  /* 0x000000010f0fc824 */ /* 0x100fe200078e0a0d */
[----:B------:R-:W-:Y:S01]  /*41d0*/  ISETP.GE.AND P4, PT, R5, RZ, PT ;  /* 0x000000ff0500720c */ /* 0x000fe20003f86270 */
[----:B0-----:R-:W-:Y:S01]  /*41e0*/  VIADD R12, R25, 0xbe ;  /* 0x000000be190c7836 */ /* 0x001fe20000000000 */
[----:B------:R-:W-:Y:S01]  /*41f0*/  IABS R8, R6 ;  /* 0x0000000600087213 */ /* 0x000fe20000000000 */
[----:B------:R-:W-:Y:S01]  /*4200*/  @!P3 IMAD.IADD R10, R10, 0x1, -R13 ;  /* 0x000000010a0ab824 */ /* 0x000fe200078e0a0d */
[----:B------:R-:W-:Y:S01]  /*4210*/  ISETP.GT.U32.AND P3, PT, R13, R15, PT ;  /* 0x0000000f0d00720c */ /* 0x000fe20003f64070 */
[----:B------:R-:W-:Y:S01]  /*4220*/  IMAD.HI.U32 R5, R4, R7, RZ ;  /* 0x0000000704057227 */ /* 0x000fe200078e00ff */
[----:B------:R-:W-:-:S03]  /*4230*/  IABS R18, R12 ;  /* 0x0000000c00127213 */ /* 0x000fc60000000000 */
[----:B------:R-:W-:Y:S01]  /*4240*/  @!P6 IMAD.IADD R11, R11, 0x1, -R13 ;  /* 0x000000010b0be824 */ /* 0x000fe200078e0a0d */
[----:B------:R-:W-:Y:S01]  /*4250*/  ISETP.GT.U32.AND P6, PT, R13, R10, PT ;  /* 0x0000000a0d00720c */ /* 0x000fe20003fc4070 */
[----:B-1----:R-:W-:Y:S02]  /*4260*/  IMAD.MOV.U32 R0, RZ, RZ, R2 ;  /* 0x000000ffff007224 */ /* 0x002fe400078e0002 */
[----:B------:R-:W-:Y:S02]  /*4270*/  IMAD.MOV R5, RZ, RZ, -R5 ;  /* 0x000000ffff057224 */ /* 0x000fe400078e0a05 */
[----:B------:R-:W-:-:S04]  /*4280*/  IMAD.HI.U32 R2, R4, R8, RZ ;  /* 0x0000000804027227 */ /* 0x000fc800078e00ff */
[----:B------:R-:W-:Y:S02]  /*4290*/  IMAD R7, R13, R5, R7 ;  /* 0x000000050d077224 */ /* 0x000fe400078e0207 */
[----:B------:R-:W-:Y:S02]  /*42a0*/  IMAD.MOV R2, RZ, RZ, -R2 ;  /* 0x000000ffff027224 */ /* 0x000fe400078e0a02 */
[--C-:B------:R-:W-:Y:S01]  /*42b0*/  @!P3 IMAD.IADD R15, R15, 0x1, -R13.reuse ;  /* 0x000000010f0fb824 */ /* 0x100fe200078e0a0d */
[C---:B------:R-:W-:Y:S01]  /*42c0*/  ISETP.GT.U32.AND P3, PT, R13.reuse, R7, PT ;  /* 0x000000070d00720c */ /* 0x040fe20003f64070 */
[C---:B------:R-:W-:Y:S02]  /*42d0*/  IMAD R8, R13.reuse, R2, R8 ;  /* 0x000000020d087224 */ /* 0x040fe400078e0208 */
[--C-:B------:R-:W-:Y:S02]  /*42e0*/  @!P6 IMAD.IADD R10, R10, 0x1, -R13.reuse ;  /* 0x000000010a0ae824 */ /* 0x100fe400078e0a0d */
[----:B------:R-:W-:Y:S01]  /*42f0*/  @!P0 IMAD.MOV R0, RZ, RZ, -R0 ;  /* 0x000000ffff008224 */ /* 0x000fe200078e0a00 */
[----:B------:R-:W-:Y:S01]  /*4300*/  ISETP.GT.U32.AND P6, PT, R13, R8, PT ;  /* 0x000000080d00720c */ /* 0x000fe20003fc4070 */
[----:B------:R-:W-:Y:S01]  /*4310*/  VIADD R5, R25, 0xbd ;  /* 0x000000bd19057836 */ /* 0x000fe20000000000 */
[----:B------:R-:W-:Y:S01]  /*4320*/  ISETP.GT.U32.AND P0, PT, R13, R11, PT ;  /* 0x0000000b0d00720c */ /* 0x000fe20003f04070 */
[----:B------:R-:W-:Y:S01]  /*4330*/  IMAD.HI.U32 R19, R4, R18, RZ ;  /* 0x0000001204137227 */ /* 0x000fe200078e00ff */
[----:B------:R0:W-:Y:S02]  /*4340*/  STL [R1+0x3e8], R0 ;  /* 0x0003e80001007387 */ /* 0x0001e40000100800 */
[----:B------:R-:W-:Y:S01]  /*4350*/  IABS R2, R5 ;  /* 0x0000000500027213 */ /* 0x000fe20000000000 */
[----:B------:R-:W-:Y:S01]  /*4360*/  @!P3 IMAD.IADD R7, R7, 0x1, -R13 ;  /* 0x000000010707b824 */ /* 0x000fe200078e0a0d */
[----:B------:R-:W-:Y:S01]  /*4370*/  ISETP.GE.AND P3, PT, R6, RZ, PT ;  /* 0x000000ff0600720c */ /* 0x000fe20003f66270 */
[----:B------:R-:W-:-:S02]  /*4380*/  @!P2 IMAD.MOV R14, RZ, RZ, -R14 ;  /* 0x000000ffff0ea224 */ /* 0x000fc400078e0a0e */
[----:B------:R-:W-:Y:S02]  /*4390*/  IMAD.MOV R19, RZ, RZ, -R19 ;  /* 0x000000ffff137224 */ /* 0x000fe400078e0a13 */
[----:B------:R-:W-:Y:S01]  /*43a0*/  @!P6 IMAD.IADD R8, R8, 0x1, -R13 ;  /* 0x000000010808e824 */ /* 0x000fe200078e0a0d */
[C---:B------:R-:W-:Y:S01]  /*43b0*/  ISETP.GT.U32.AND P6, PT, R13.reuse, R7, PT ;  /* 0x000000070d00720c */ /* 0x040fe20003fc4070 */
[----:B0-----:R-:W-:Y:S01]  /*43c0*/  IMAD.MOV.U32 R0, RZ, RZ, R15 ;  /* 0x000000ffff007224 */ /* 0x001fe200078e000f */
[----:B------:R-:W-:Y:S01]  /*43d0*/  STL [R1+0x3d8], R14 ;  /* 0x0003d80e01007387 */ /* 0x000fe20000100800 */
[----:B------:R-:W-:Y:S01]  /*43e0*/  IMAD.HI.U32 R17, R4, R2, RZ ;  /* 0x0000000204117227 */ /* 0x000fe200078e00ff */
[----:B------:R-:W-:-:S03]  /*43f0*/  ISETP.GT.U32.AND P2, PT, R13, R8, PT ;  /* 0x000000080d00720c */ /* 0x000fc60003f44070 */
[----:B------:R-:W-:Y:S02]  /*4400*/  @!P1 IMAD.MOV R0, RZ, RZ, -R0 ;  /* 0x000000ffff009224 */ /* 0x000fe400078e0a00 */
[----:B------:R-:W-:Y:S01]  /*4410*/  @!P0 IMAD.IADD R11, R11, 0x1, -R13 ;  /* 0x000000010b0b8824 */ /* 0x000fe200078e0a0d */
[----:B------:R-:W-:Y:S01]  /*4420*/  ISETP.GE.AND P0, PT, R16, RZ, PT ;  /* 0x000000ff1000720c */ /* 0x000fe20003f06270 */
[----:B------:R-:W-:Y:S01]  /*4430*/  IMAD R6, R13, R19, R18 ;  /* 0x000000130d067224 */ /* 0x000fe200078e0212 */
[----:B------:R0:W-:Y:S01]  /*4440*/  STL [R1+0x3d4], R0 ;  /* 0x0003d40001007387 */ /* 0x0001e20000100800 */
[----:B------:R-:W-:Y:S02]  /*4450*/  IMAD.MOV R17, RZ, RZ, -R17 ;  /* 0x000000ffff117224 */ /* 0x000fe400078e0a11 */
[----:B------:R-:W-:Y:S01]  /*4460*/  VIADD R9, R25, 0xbc ;  /* 0x000000bc19097836 */ /* 0x000fe20000000000 */
[C---:B------:R-:W-:Y:S01]  /*4470*/  ISETP.GT.U32.AND P1, PT, R13.reuse, R6, PT ;  /* 0x000000060d00720c */ /* 0x040fe20003f24070 */
[----:B------:R-:W-:-:S02]  /*4480*/  IMAD R2, R13, R17, R2 ;  /* 0x000000110d027224 */ /* 0x000fc400078e0202 */
[----:B------:R-:W-:Y:S01]  /*4490*/  @!P5 IMAD.MOV R10, RZ, RZ, -R10 ;  /* 0x000000ffff0ad224 */ /* 0x000fe200078e0a0a */
[----:B------:R-:W-:Y:S01]  /*44a0*/  IABS R16, R9 ;  /* 0x0000000900107213 */ /* 0x000fe20000000000 */
[----:B------:R-:W-:Y:S01]  /*44b0*/  @!P6 IMAD.IADD R7, R7, 0x1, -R13 ;  /* 0x000000010707e824 */ /* 0x000fe200078e0a0d */
[----:B------:R-:W-:Y:S01]  /*44c0*/  ISETP.GT.U32.AND P6, PT, R13, R2, PT ;  /* 0x000000020d00720c */ /* 0x000fe20003fc4070 */
[----:B0-----:R-:W-:Y:S01]  /*44d0*/  IMAD.MOV.U32 R0, RZ, RZ, R11 ;  /* 0x000000ffff007224 */ /* 0x001fe200078e000b */
[----:B------:R0:W-:Y:S01]  /*44e0*/  STL [R1+0x3d0], R10 ;  /* 0x0003d00a01007387 */ /* 0x0001e20000100800 */
[--C-:B------:R-:W-:Y:S01]  /*44f0*/  @!P2 IMAD.IADD R8, R8, 0x1, -R13.reuse ;  /* 0x000000010808a824 */ /* 0x100fe200078e0a0d */
[----:B------:R-:W-:Y:S01]  /*4500*/  ISETP.GE.AND P5, PT, R12, RZ, PT ;  /* 0x000000ff0c00720c */ /* 0x000fe20003fa6270 */
[----:B------:R-:W-:Y:S01]  /*4510*/  @!P4 IMAD.MOV R0, RZ, RZ, -R0 ;  /* 0x000000ffff00c224 */ /* 0x000fe200078e0a00 */
[----:B------:R-:W-:Y:S01]  /*4520*/  ISETP.GE.AND P4, PT, R5, RZ, PT ;  /* 0x000000ff0500720c */ /* 0x000fe20003f86270 */
[----:B------:R-:W-:Y:S01]  /*4530*/  VIADD R5, R25, 0xbb ;  /* 0x000000bb19057836 */ /* 0x000fe20000000000 */
[----:B------:R-:W-:Y:S01]  /*4540*/  ISETP.GE.AND P2, PT, R9, RZ, PT ;  /* 0x000000ff0900720c */ /* 0x000fe20003f46270 */
[----:B------:R-:W-:Y:S01]  /*4550*/  @!P1 IMAD.IADD R6, R6, 0x1, -R13 ;  /* 0x0000000106069824 */ /* 0x000fe200078e0a0d */
[----:B------:R1:W-:Y:S01]  /*4560*/  STL [R1+0x3cc], R0 ;  /* 0x0003cc0001007387 */ /* 0x0003e20000100800 */
[----:B------:R-:W-:Y:S01]  /*4570*/  VIADD R9, R25, 0xb9 ;  /* 0x000000b919097836 */ /* 0x000fe20000000000 */
[----:B------:R-:W-:Y:S01]  /*4580*/  IABS R18, R5 ;  /* 0x0000000500127213 */ /* 0x000fe20000000000 */
[----:B0-----:R-:W-:Y:S01]  /*4590*/  IMAD.HI.U32 R10, R4, R16, RZ ;  /* 0x00000010040a7227 */ /* 0x001fe200078e00ff */
[----:B------:R-:W-:-:S02]  /*45a0*/  ISETP.GE.AND P1, PT, R5, RZ, PT ;  /* 0x000000ff0500720c */ /* 0x000fc40003f26270 */
[----:B------:R-:W-:Y:S01]  /*45b0*/  IABS R17, R9 ;  /* 0x0000000900117213 */ /* 0x000fe20000000000 */
[----:B------:R-:W-:Y:S02]  /*45c0*/  IMAD.MOV R10, RZ, RZ, -R10 ;  /* 0x000000ffff0a7224 */ /* 0x000fe400078e0a0a */
[----:B------:R-:W-:Y:S01]  /*45d0*/  @!P6 IMAD.IADD R2, R2, 0x1, -R13 ;  /* 0x000000010202e824 */ /* 0x000fe200078e0a0d */
[C---:B------:R-:W-:Y:S01]  /*45e0*/  ISETP.GT.U32.AND P6, PT, R13.reuse, R6, PT ;  /* 0x000000060d00720c */ /* 0x040fe20003fc4070 */
[----:B-1----:R-:W-:Y:S02]  /*45f0*/  IMAD.MOV.U32 R0, RZ, RZ, R7 ;  /* 0x000000ffff007224 */ /* 0x002fe400078e0007 */
[C---:B------:R-:W-:Y:S02]  /*4600*/  IMAD R19, R13.reuse, R10, R16 ;  /* 0x0000000a0d137224 */ /* 0x040fe400078e0210 */
[----:B------:R-:W-:Y:S01]  /*4610*/  @!P0 IMAD.MOV R0, RZ, RZ, -R0 ;  /* 0x000000ffff008224 */ /* 0x000fe200078e0a00 */
[----:B------:R-:W-:Y:S01]  /*4620*/  ISETP.GT.U32.AND P0, PT, R13, R2, PT ;  /* 0x000000020d00720c */ /* 0x000fe20003f04070 */
[----:B------:R-:W-:-:S03]  /*4630*/  IMAD.HI.U32 R7, R4, R18, RZ ;  /* 0x0000001204077227 */ /* 0x000fc600078e00ff */
[----:B------:R0:W-:Y:S01]  /*4640*/  STL [R1+0x3c8], R0 ;  /* 0x0003c80001007387 */ /* 0x0001e20000100800 */
[----:B------:R-:W-:Y:S02]  /*4650*/  IMAD.MOV R7, RZ, RZ, -R7 ;  /* 0x000000ffff077224 */ /* 0x000fe400078e0a07 */
[----:B------:R-:W-:Y:S02]  /*4660*/  VIADD R10, R25, 0xba ;  /* 0x000000ba190a7836 */ /* 0x000fe40000000000 */
[C---:B------:R-:W-:Y:S02]  /*4670*/  IMAD R18, R13.reuse, R7, R18 ;  /* 0x000000070d127224 */ /* 0x040fe400078e0212 */
[--C-:B------:R-:W-:Y:S01]  /*4680*/  @!P6 IMAD.IADD R6, R6, 0x1, -R13.reuse ;  /* 0x000000010606e824 */ /* 0x100fe200078e0a0d */
[----:B------:R-:W-:Y:S01]  /*4690*/  IABS R14, R10 ;  /* 0x0000000a000e7213 */ /* 0x000fe20000000000 */
[----:B------:R-:W-:Y:S01]  /*46a0*/  @!P0 IMAD.IADD R2, R2, 0x1, -R13 ;  /* 0x0000000102028824 */ /* 0x000fe200078e0a0d */
[----:B------:R-:W-:Y:S01]  /*46b0*/  ISETP.GT.U32.AND P6, PT, R13, R18, PT ;  /* 0x000000120d00720c */ /* 0x000fe20003fc4070 */
[----:B0-----:R-:W-:Y:S01]  /*46c0*/  IMAD.MOV.U32 R0, RZ, RZ, R8 ;  /* 0x000000ffff007224 */ /* 0x001fe200078e0008 */
[----:B------:R-:W-:Y:S01]  /*46d0*/  ISETP.GE.AND P0, PT, R10, RZ, PT ;  /* 0x000000ff0a00720c */ /* 0x000fe20003f06270 */
[----:B------:R-:W-:-:S04]  /*46e0*/  IMAD.HI.U32 R7, R4, R14, RZ ;  /* 0x0000000e04077227 */ /* 0x000fc800078e00ff */
[----:B------:R-:W-:Y:S01]  /*46f0*/  @!P3 IMAD.MOV R0, RZ, RZ, -R0 ;  /* 0x000000ffff00b224 */ /* 0x000fe200078e0a00 */
[----:B------:R-:W-:Y:S01]  /*4700*/  ISETP.GT.U32.AND P3, PT, R13, R19, PT ;  /* 0x000000130d00720c */ /* 0x000fe20003f64070 */
[----:B------:R-:W-:-:S03]  /*4710*/  IMAD.HI.U32 R8, R4, R17, RZ ;  /* 0x0000001104087227 */ /* 0x000fc600078e00ff */
[----:B------:R0:W-:Y:S01]  /*4720*/  STL [R1+0x3c0], R0 ;  /* 0x0003c00001007387 */ /* 0x0001e20000100800 */
[----:B------:R-:W-:Y:S02]  /*4730*/  IMAD.MOV R10, RZ, RZ, -R7 ;  /* 0x000000ffff0a7224 */ /* 0x000fe400078e0a07 */
[----:B------:R-:W-:Y:S02]  /*4740*/  VIADD R5, R25, 0xb8 ;  /* 0x000000b819057836 */ /* 0x000fe40000000000 */
[----:B------:R-:W-:Y:S02]  /*4750*/  IMAD.MOV R8, RZ, RZ, -R8 ;  /* 0x000000ffff087224 */ /* 0x000fe400078e0a08 */
[----:B------:R-:W-:Y:S01]  /*4760*/  IMAD R14, R13, R10, R14 ;  /* 0x0000000a0d0e7224 */ /* 0x000fe200078e020e */
[----:B------:R-:W-:Y:S01]  /*4770*/  IABS R16, R5 ;  /* 0x0000000500107213 */ /* 0x000fe20000000000 */
[----:B------:R-:W-:Y:S01]  /*4780*/  @!P3 IMAD.IADD R19, R19, 0x1, -R13 ;  /* 0x000000011313b824 */ /* 0x000fe200078e0a0d */
[----:B------:R-:W-:Y:S01]  /*4790*/  ISETP.GE.AND P3, PT, R9, RZ, PT ;  /* 0x000000ff0900720c */ /* 0x000fe20003f66270 */
[----:B0-----:R-:W-:-:S02]  /*47a0*/  IMAD.MOV.U32 R0, RZ, RZ, R6 ;  /* 0x000000ffff007224 */ /* 0x001fc400078e0006 */
[----:B------:R-:W-:Y:S02]  /*47b0*/  @!P6 IMAD.IADD R18, R18, 0x1, -R13 ;  /* 0x000000011212e824 */ /* 0x000fe400078e0a0d */
[----:B------:R-:W-:Y:S01]  /*47c0*/  @!P5 IMAD.MOV R0, RZ, RZ, -R0 ;  /* 0x000000ffff00d224 */ /* 0x000fe200078e0a00 */
[C---:B------:R-:W-:Y:S01]  /*47d0*/  ISETP.GT.U32.AND P5, PT, R13.reuse, R19, PT ;  /* 0x000000130d00720c */ /* 0x040fe20003fa4070 */
[C---:B------:R-:W-:Y:S01]  /*47e0*/  IMAD R17, R13.reuse, R8, R17 ;  /* 0x000000080d117224 */ /* 0x040fe200078e0211 */
[----:B------:R-:W-:Y:S01]  /*47f0*/  ISETP.GT.U32.AND P6, PT, R13, R18, PT ;  /* 0x000000120d00720c */ /* 0x000fe20003fc4070 */
[----:B------:R-:W-:Y:S01]  /*4800*/  IMAD.HI.U32 R7, R4, R16, RZ ;  /* 0x0000001004077227 */ /* 0x000fe200078e00ff */
[----:B------:R0:W-:Y:S03]  /*4810*/  STL [R1+0x3b4], R0 ;  /* 0x0003b40001007387 */ /* 0x0001e60000100800 */
[----:B------:R-:W-:-:S02]  /*4820*/  IMAD.MOV R7, RZ, RZ, -R7 ;  /* 0x000000ffff077224 */ /* 0x000fc400078e0a07 */
[----:B------:R-:W-:Y:S02]  /*4830*/  VIADD R9, R25, 0xb7 ;  /* 0x000000b719097836 */ /* 0x000fe40000000000 */
[----:B------:R-:W-:Y:S02]  /*4840*/  IMAD R16, R13, R7, R16 ;  /* 0x000000070d107224 */ /* 0x000fe400078e0210 */
[--C-:B------:R-:W-:Y:S01]  /*4850*/  @!P5 IMAD.IADD R19, R19, 0x1, -R13.reuse ;  /* 0x000000011313d824 */ /* 0x100fe200078e0a0d */
[C---:B------:R-:W-:Y:S01]  /*4860*/  ISETP.GT.U32.AND P5, PT, R13.reuse, R17, PT ;  /* 0x000000110d00720c */ /* 0x040fe20003fa4070 */
[----:B0-----:R-:W-:Y:S01]  /*4870*/  IMAD.MOV.U32 R0, RZ, RZ, R2 ;  /* 0x000000ffff007224 */ /* 0x001fe200078e0002 */
[----:B------:R-:W-:Y:S01]  /*4880*/  IABS R11, R9 ;  /* 0x00000009000b7213 */ /* 0x000fe20000000000 */
[----:B------:R-:W-:Y:S01]  /*4890*/  @!P6 IMAD.IADD R18, R18, 0x1, -R13 ;  /* 0x000000011212e824 */ /* 0x000fe200078e0a0d */
[C---:B------:R-:W-:Y:S01]  /*48a0*/  ISETP.GT.U32.AND P6, PT, R13.reuse, R16, PT ;  /* 0x000000100d00720c */ /* 0x040fe20003fc4070 */
[----:B------:R-:W-:Y:S01]  /*48b0*/  @!P4 IMAD.MOV R0, RZ, RZ, -R0 ;  /* 0x000000ffff00c224 */ /* 0x000fe200078e0a00 */
[----:B------:R-:W-:Y:S01]  /*48c0*/  ISETP.GT.U32.AND P4, PT, R13, R14, PT ;  /* 0x0000000e0d00720c */ /* 0x000fe20003f84070 */
[----:B------:R-:W-:-:S03]  /*48d0*/  IMAD.HI.U32 R15, R4, R11, RZ ;  /* 0x0000000b040f7227 */ /* 0x000fc600078e00ff */
[----:B------:R0:W-:Y:S01]  /*48e0*/  STL [R1+0x3b0], R0 ;  /* 0x0003b00001007387 */ /* 0x0001e20000100800 */
[----:B------:R-:W-:Y:S02]  /*48f0*/  VIADD R2, R25, 0xb6 ;  /* 0x000000b619027836 */ /* 0x000fe40000000000 */
[----:B------:R-:W-:Y:S02]  /*4900*/  @!P5 IMAD.IADD R17, R17, 0x1, -R13 ;  /* 0x000000011111d824 */ /* 0x000fe400078e0a0d */
[----:B------:R-:W-:Y:S01]  /*4910*/  IMAD.MOV R15, RZ, RZ, -R15 ;  /* 0x000000ffff0f7224 */ /* 0x000fe200078e0a0f */
[----:B------:R-:W-:Y:S01]  /*4920*/  IABS R8, R2 ;  /* 0x0000000200087213 */ /* 0x000fe20000000000 */
[--C-:B------:R-:W-:Y:S01]  /*4930*/  @!P6 IMAD.IADD R16, R16, 0x1, -R13.reuse ;  /* 0x000000011010e824 */ /* 0x100fe200078e0a0d */
[----:B------:R-:W-:Y:S01]  /*4940*/  ISETP.GT.U32.AND P6, PT, R13, R17, PT ;  /* 0x000000110d00720c */ /* 0x000fe20003fc4070 */
[----:B------:R-:W-:Y:S01]  /*4950*/  @!P4 IMAD.IADD R14, R14, 0x1, -R13 ;  /* 0x000000010e0ec824 */ /* 0x000fe200078e0a0d */
[----:B------:R-:W-:Y:S01]  /*4960*/  ISETP.GE.AND P4, PT, R5, RZ, PT ;  /* 0x000000ff0500720c */ /* 0x000fe20003f86270 */
[----:B------:R-:W-:-:S02]  /*4970*/  IMAD R11, R13, R15, R11 ;  /* 0x0000000f0d0b7224 */ /* 0x000fc400078e020b */
[----:B------:R-:W-:Y:S01]  /*4980*/  VIADD R12, R25, 0xb4 ;  /* 0x000000b4190c7836 */ /* 0x000fe20000000000 */
[----:B------:R-:W-:Y:S01]  /*4990*/  ISETP.GT.U32.AND P5, PT, R13, R14, PT ;  /* 0x0000000e0d00720c */ /* 0x000fe20003fa4070 */
[----:B------:R-:W-:-:S03]  /*49a0*/  IMAD.HI.U32 R5, R4, R8, RZ ;  /* 0x0000000804057227 */ /* 0x000fc600078e00ff */
[----:B------:R-:W-:Y:S01]  /*49b0*/  IABS R6, R12 ;  /* 0x0000000c00067213 */ /* 0x000fe20000000000 */
[----:B------:R-:W-:Y:S02]  /*49c0*/  IMAD.MOV.U32 R20, RZ, RZ, R19 ;  /* 0x000000ffff147224 */ /* 0x000fe400078e0013 */
[----:B------:R-:W-:Y:S02]  /*49d0*/  IMAD.MOV R5, RZ, RZ, -R5 ;  /* 0x000000ffff057224 */ /* 0x000fe400078e0a05 */
[----:B0-----:R-:W-:Y:S02]  /*49e0*/  IMAD.MOV.U32 R0, RZ, RZ, R18 ;  /* 0x000000ffff007224 */ /* 0x001fe400078e0012 */
[----:B------:R-:W-:Y:S01]  /*49f0*/  @!P2 IMAD.MOV R20, RZ, RZ, -R20 ;  /* 0x000000ffff14a224 */ /* 0x000fe200078e0a14 */
[C---:B------:R-:W-:Y:S01]  /*4a00*/  ISETP.GT.U32.AND P2, PT, R13.reuse, R16, PT ;  /* 0x000000100d00720c */ /* 0x040fe20003f44070 */
[----:B------:R-:W-:Y:S01]  /*4a10*/  @!P5 IMAD.IADD R14, R14, 0x1, -R13 ;  /* 0x000000010e0ed824 */ /* 0x000fe200078e0a0d */
[----:B------:R-:W-:Y:S01]  /*4a20*/  ISETP.GT.U32.AND P5, PT, R13, R11, PT ;  /* 0x0000000b0d00720c */ /* 0x000fe20003fa4070 */
[----:B------:R-:W-:Y:S01]  /*4a30*/  @!P1 IMAD.MOV R0, RZ, RZ, -R0 ;  /* 0x000000ffff009224 */ /* 0x000fe200078e0a00 */
[----:B------:R-:W-:Y:S01]  /*4a40*/  ISETP.GE.AND P1, PT, R9, RZ, PT ;  /* 0x000000ff0900720c */ /* 0x000fe20003f26270 */
[----:B------:R-:W-:Y:S01]  /*4a50*/  IMAD R8, R13, R5, R8 ;  /* 0x000000050d087224 */ /* 0x000fe200078e0208 */
[----:B------:R-:W-:Y:S01]  /*4a60*/  STL [R1+0x3ac], R20 ;  /* 0x0003ac1401007387 */ /* 0x000fe20000100800 */
[----:B------:R-:W-:-:S03]  /*4a70*/  IMAD.HI.U32 R9, R4, R6, RZ ;  /* 0x0000000604097227 */ /* 0x000fc600078e00ff */
[----:B------:R0:W-:Y:S01]  /*4a80*/  STL [R1+0x3a8], R0 ;  /* 0x0003a80001007387 */ /* 0x0001e20000100800 */
[----:B------:R-:W-:Y:S01]  /*4a90*/  @!P6 IMAD.IADD R17, R17, 0x1, -R13 ;  /* 0x000000011111e824 */ /* 0x000fe200078e0a0d */
[----:B------:R-:W-:Y:S01]  /*4aa0*/  ISETP.GT.U32.AND P6, PT, R13, R8, PT ;  /* 0x000000080d00720c */ /* 0x000fe20003fc4070 */
[----:B------:R-:W-:Y:S02]  /*4ab0*/  VIADD R10, R25, 0xb5 ;  /* 0x000000b5190a7836 */ /* 0x000fe40000000000 */
[----:B------:R-:W-:Y:S02]  /*4ac0*/  IMAD.MOV R9, RZ, RZ, -R9 ;  /* 0x000000ffff097224 */ /* 0x000fe400078e0a09 */
[----:B------:R-:W-:Y:S01]  /*4ad0*/  @!P5 IMAD.IADD R11, R11, 0x1, -R13 ;  /* 0x000000010b0bd824 */ /* 0x000fe200078e0a0d */
[----:B------:R-:W-:Y:S01]  /*4ae0*/  IABS R7, R10 ;  /* 0x0000000a00077213 */ /* 0x000fe20000000000 */
[----:B------:R-:W-:Y:S02]  /*4af0*/  IMAD R6, R13, R9, R6 ;  /* 0x000000090d067224 */ /* 0x000fe400078e0206 */
[----:B0-----:R-:W-:-:S02]  /*4b00*/  IMAD.MOV.U32 R0, RZ, RZ, R14 ;  /* 0x000000ffff007224 */ /* 0x001fc400078e000e */
[----:B------:R-:W-:Y:S02]  /*4b10*/  VIADD R5, R25, 0xb3 ;  /* 0x000000b319057836 */ /* 0x000fe40000000000 */
[----:B------:R-:W-:Y:S01]  /*4b20*/  @!P0 IMAD.MOV R0, RZ, RZ, -R0 ;  /* 0x000000ffff008224 */ /* 0x000fe200078e0a00 */
[C---:B------:R-:W-:Y:S01]  /*4b30*/  ISETP.GT.U32.AND P0, PT, R13.reuse, R11, PT ;  /* 0x0000000b0d00720c */ /* 0x040fe20003f04070 */
[----:B------:R-:W-:Y:S01]  /*4b40*/  @!P2 IMAD.IADD R16, R16, 0x1, -R13 ;  /* 0x000000011010a824 */ /* 0x000fe200078e0a0d */
[----:B------:R-:W-:Y:S01]  /*4b50*/  ISETP.GE.AND P2, PT, R2, RZ, PT ;  /* 0x000000ff0200720c */ /* 0x000fe20003f46270 */
[----:B------:R-:W-:Y:S01]  /*4b60*/  @!P3 IMAD.MOV R17, RZ, RZ, -R17 ;  /* 0x000000ffff11b224 */ /* 0x000fe200078e0a11 */
[----:B------:R-:W-:Y:S01]  /*4b70*/  ISETP.GT.U32.AND P3, PT, R13, R6, PT ;  /* 0x000000060d00720c */ /* 0x000fe20003f64070 */
[----:B------:R-:W-:Y:S01]  /*4b80*/  IMAD.HI.U32 R15, R4, R7, RZ ;  /* 0x00000007040f7227 */ /* 0x000fe200078e00ff */
[----:B------:R0:W-:Y:S01]  /*4b90*/  STL [R1+0x39c], R0 ;  /* 0x00039c0001007387 */ /* 0x0001e20000100800 */
[----:B------:R-:W-:-:S02]  /*4ba0*/  IABS R2, R5 ;  /* 0x0000000500027213 */ /* 0x000fc40000000000 */
[----:B------:R-:W-:Y:S01]  /*4bb0*/  @!P6 IMAD.IADD R8, R8, 0x1, -R13 ;  /* 0x000000010808e824 */ /* 0x000fe200078e0a0d */
[----:B------:R-:W-:Y:S01]  /*4bc0*/  STL [R1+0x398], R17 ;  /* 0x0003981101007387 */ /* 0x000fe20000100800 */
[----:B------:R-:W-:Y:S02]  /*4bd0*/  IMAD.MOV R15, RZ, RZ, -R15 ;  /* 0x000000ffff0f7224 */ /* 0x000fe400078e0a0f */
[----:B------:R-:W-:Y:S01]  /*4be0*/  VIADD R9, R25, 0xb2 ;  /* 0x000000b219097836 */ /* 0x000fe20000000000 */
[C---:B------:R-:W-:Y:S01]  /*4bf0*/  ISETP.GT.U32.AND P6, PT, R13.reuse, R8, PT ;  /* 0x000000080d00720c */ /* 0x040fe20003fc4070 */
[C---:B------:R-:W-:Y:S02]  /*4c00*/  IMAD R7, R13.reuse, R15, R7 ;  /* 0x0000000f0d077224 */ /* 0x040fe400078e0207 */
[----:B0-----:R-:W-:Y:S01]  /*4c10*/  IMAD.MOV.U32 R0, RZ, RZ, R16 ;  /* 0x000000ffff007224 */ /* 0x001fe200078e0010 */
[----:B------:R-:W-:Y:S01]  /*4c20*/  IABS R15, R9 ;  /* 0x00000009000f7213 */ /* 0x000fe20000000000 */
[----:B------:R-:W-:Y:S01]  /*4c30*/  IMAD.HI.U32 R14, R4, R2, RZ ;  /* 0x00000002040e7227 */ /* 0x000fe200078e00ff */
[----:B------:R-:W-:-:S03]  /*4c40*/  ISETP.GT.U32.AND P5, PT, R13, R7, PT ;  /* 0x000000070d00720c */ /* 0x000fc60003fa4070 */
[----:B------:R-:W-:Y:S01]  /*4c50*/  @!P4 IMAD.MOV R0, RZ, RZ, -R0 ;  /* 0x000000ffff00c224 */ /* 0x000fe200078e0a00 */
[----:B------:R-:W-:Y:S01]  /*4c60*/  ISETP.GE.AND P4, PT, R10, RZ, PT ;  /* 0x000000ff0a00720c */ /* 0x000fe20003f86270 */
[--C-:B------:R-:W-:Y:S01]  /*4c70*/  @!P0 IMAD.IADD R11, R11, 0x1, -R13.reuse ;  /* 0x000000010b0b8824 */ /* 0x100fe200078e0a0d */
[----:B------:R-:W-:Y:S01]  /*4c80*/  ISETP.GE.AND P0, PT, R12, RZ, PT ;  /* 0x000000ff0c00720c */ /* 0x000fe20003f06270 */
[----:B------:R-:W-:Y:S01]  /*4c90*/  IMAD.MOV R14, RZ, RZ, -R14 ;  /* 0x000000ffff0e7224 */ /* 0x000fe200078e0a0e */
[----:B------:R0:W-:Y:S01]  /*4ca0*/  STL [R1+0x394], R0 ;  /* 0x0003940001007387 */ /* 0x0001e20000100800 */
[----:B------:R-:W-:Y:S01]  /*4cb0*/  @!P3 IMAD.IADD R6, R6, 0x1, -R13 ;  /* 0x000000010606b824 */ /* 0x000fe200078e0a0d */
[----:B------:R-:W-:Y:S01]  /*4cc0*/  ISETP.GE.AND P3, PT, R5, RZ, PT ;  /* 0x000000ff0500720c */ /* 0x000fe20003f66270 */
[----:B------:R-:W-:Y:S02]  /*4cd0*/  IMAD.MOV.U32 R10, RZ, RZ, R15 ;  /* 0x000000ffff0a7224 */ /* 0x000fe400078e000f */
[----:B------:R-:W-:-:S02]  /*4ce0*/  IMAD R2, R13, R14, R2 ;  /* 0x0000000e0d027224 */ /* 0x000fc400078e0202 */
[----:B------:R-:W-:-:S04]  /*4cf0*/  IMAD.HI.U32 R12, R4, R10, RZ ;  /* 0x0000000a040c7227 */ /* 0x000fc800078e00ff */
[----:B0-----:R-:W-:Y:S02]  /*4d00*/  IMAD.MOV.U32 R0, RZ, RZ, R11 ;  /* 0x000000ffff007224 */ /* 0x001fe400078e000b */
[--C-:B------:R-:W-:Y:S01]  /*4d10*/  @!P6 IMAD.IADD R8, R8, 0x1, -R13.reuse ;  /* 0x000000010808e824 */ /* 0x100fe200078e0a0d */
[C---:B------:R-:W-:Y:S01]  /*4d20*/  ISETP.GT.U32.AND P6, PT, R13.reuse, R2, PT ;  /* 0x000000020d00720c */ /* 0x040fe20003fc4070 */
[----:B------:R-:W-:Y:S01]  /*4d30*/  @!P1 IMAD.MOV R0, RZ, RZ, -R0 ;  /* 0x000000ffff009224 */ /* 0x000fe200078e0a00 */
[----:B------:R-:W-:Y:S01]  /*4d40*/  ISETP.GT.U32.AND P1, PT, R13, R6, PT ;  /* 0x000000060d00720c */ /* 0x000fe20003f24070 */
[----:B------:R-:W-:Y:S02]  /*4d50*/  IMAD.MOV R12, RZ, RZ, -R12 ;  /* 0x000000ffff0c7224 */ /* 0x000fe400078e0a0c */
[----:B------:R-:W-:Y:S01]  /*4d60*/  @!P5 IMAD.IADD R7, R7, 0x1, -R13 ;  /* 0x000000010707d824 */ /* 0x000fe200078e0a0d */
[----:B------:R0:W-:Y:S01]  /*4d70*/  STL [R1+0x388], R0 ;  /* 0x0003880001007387 */ /* 0x0001e20000100800 */
[----:B------:R-:W-:-:S02]  /*4d80*/  IMAD R5, R13, R12, R10 ;  /* 0x0000000c0d057224 */ /* 0x000fc400078e020a */
[----:B------:R-:W-:Y:S01]  /*4d90*/  VIADD R19, R25, 0xb1 ;  /* 0x000000b119137836 */ /* 0x000fe20000000000 */
[----:B------:R-:W-:Y:S01]  /*4da0*/  ISETP.GT.U32.AND P5, PT, R13, R7, PT ;  /* 0x000000070d00720c */ /* 0x000fe20003fa4070 */
[----:B------:R-:W-:Y:S02]  /*4db0*/  VIADD R11, R25, 0xb0 ;  /* 0x000000b0190b7836 */ /* 0x000fe40000000000 */
[--C-:B------:R-:W-:Y:S02]  /*4dc0*/  @!P6 IMAD.IADD R2, R2, 0x1, -R13.reuse ;  /* 0x000000010202e824 */ /* 0x100fe400078e0a0d */
[----:B------:R-:W-:Y:S01]  /*4dd0*/  @!P1 IMAD.IADD R6, R6, 0x1, -R13 ;  /* 0x0000000106069824 */ /* 0x000fe200078e0a0d */
[C---:B------:R-:W-:Y:S01]  /*4de0*/  ISETP.GT.U32.AND P1, PT, R13.reuse, R5, PT ;  /* 0x000000050d00720c */ /* 0x040fe20003f24070 */
[----:B0-----:R-:W-:Y:S01]  /*4df0*/  IMAD.MOV.U32 R0, RZ, RZ, R8 ;  /* 0x000000ffff007224 */ /* 0x001fe200078e0008 */
[----:B------:R-:W-:Y:S01]  /*4e00*/  ISETP.GT.U32.AND P6, PT, R13, R2, PT ;  /* 0x000000020d00720c */ /* 0x000fe20003fc4070 */
[----:B------:R-:W-:-:S02]  /*4e10*/  VIADD R8, R25, 0xae ;  /* 0x000000ae19087836 */ /* 0x000fc40000000000 */
[----:B------:R-:W-:Y:S01]  /*4e20*/  @!P2 IMAD.MOV R0, RZ, RZ, -R0 ;  /* 0x000000ffff00a224 */ /* 0x000fe200078e0a00 */
[----:B------:R-:W-:Y:S01]  /*4e30*/  ISETP.GE.AND P2, PT, R19, RZ, PT ;  /* 0x000000ff1300720c */ /* 0x000fe20003f46270 */
[--C-:B------:R-:W-:Y:S01]  /*4e40*/  @!P5 IMAD.IADD R7, R7, 0x1, -R13.reuse ;  /* 0x000000010707d824 */ /* 0x100fe200078e0a0d */
[----:B------:R-:W-:Y:S01]  /*4e50*/  IABS R19, R19 ;  /* 0x0000001300137213 */ /* 0x000fe20000000000 */
[----:B------:R-:W-:Y:S01]  /*4e60*/  VIADD R18, R25, 0xad ;  /* 0x000000ad19127836 */ /* 0x000fe20000000000 */
[----:B------:R0:W-:Y:S01]  /*4e70*/  STL [R1+0x384], R0 ;  /* 0x0003840001007387 */ /* 0x0001e20000100800 */
[----:B------:R-:W-:Y:S01]  /*4e80*/  ISETP.GE.AND P5, PT, R9, RZ, PT ;  /* 0x000000ff0900720c */ /* 0x000fe20003fa6270 */
[----:B------:R-:W-:Y:S02]  /*4e90*/  VIADD R9, R25, 0xaf ;  /* 0x000000af19097836 */ /* 0x000fe40000000000 */
[----:B------:R-:W-:Y:S02]  /*4ea0*/  @!P1 IMAD.IADD R5, R5, 0x1, -R13 ;  /* 0x0000000105059824 */ /* 0x000fe400078e0a0d */
[----:B------:R-:W-:Y:S01]  /*4eb0*/  @!P4 IMAD.MOV R7, RZ, RZ, -R7 ;  /* 0x000000ffff07c224 */ /* 0x000fe200078e0a07 */
[----:B------:R-:W-:Y:S01]  /*4ec0*/  ISETP.GE.AND P4, PT, R11, RZ, PT ;  /* 0x000000ff0b00720c */ /* 0x000fe20003f86270 */
[----:B------:R-:W-:Y:S01]  /*4ed0*/  IMAD.HI.U32 R10, R4, R19, RZ ;  /* 0x00000013040a7227 */ /* 0x000fe200078e00ff */
[----:B------:R-:W-:-:S02]  /*4ee0*/  ISETP.GT.U32.AND P1, PT, R13, R5, PT ;  /* 0x000000050d00720c */ /* 0x000fc40003f24070 */
[----:B------:R-:W-:Y:S01]  /*4ef0*/  IABS R11, R11 ;  /* 0x0000000b000b7213 */ /* 0x000fe20000000000 */
[----:B0-----:R-:W-:Y:S01]  /*4f00*/  IMAD.MOV.U32 R0, RZ, RZ, R6 ;  /* 0x000000ffff007224 */ /* 0x001fe200078e0006 */
[----:B------:R0:W-:Y:S01]  /*4f10*/  STL [R1+0x378], R7 ;  /* 0x0003780701007387 */ /* 0x0001e20000100800 */
[----:B------:R-:W-:Y:S01]  /*4f20*/  @!P6 IMAD.IADD R2, R2, 0x1, -R13 ;  /* 0x000000010202e824 */ /* 0x000fe200078e0a0d */
[----:B------:R-:W-:Y:S01]  /*4f30*/  ISETP.GE.AND P6, PT, R8, RZ, PT ;  /* 0x000000ff0800720c */ /* 0x000fe20003fc6270 */
[----:B------:R-:W-:Y:S01]  /*4f40*/  @!P0 IMAD.MOV R0, RZ, RZ, -R0 ;  /* 0x000000ffff008224 */ /* 0x000fe200078e0a00 */
[----:B------:R-:W-:Y:S01]  /*4f50*/  ISETP.GE.AND P0, PT, R9, RZ, PT ;  /* 0x000000ff0900720c */ /* 0x000fe20003f06270 */
[----:B------:R-:W-:Y:S01]  /*4f60*/  IMAD.MOV R10, RZ, RZ, -R10 ;  /* 0x000000ffff0a7224 */ /* 0x000fe200078e0a0a */
[----:B------:R-:W-:Y:S01]  /*4f70*/  IABS R9, R9 ;  /* 0x0000000900097213 */ /* 0x000fe20000000000 */
[----:B------:R-:W-:Y:S01]  /*4f80*/  VIADD R15, R25, 0xac ;  /* 0x000000ac190f7836 */ /* 0x000fe20000000000 */
[----:B------:R1:W-:Y:S01]  /*4f90*/  STL [R1+0x374], R0 ;  /* 0x0003740001007387 */ /* 0x0003e20000100800 */
[----:B------:R-:W-:Y:S01]  /*4fa0*/  IMAD R19, R13, R10, R19 ;  /* 0x0000000a0d137224 */ /* 0x000fe200078e0213 */
[----:B------:R-:W-:Y:S01]  /*4fb0*/  IABS R8, R8 ;  /* 0x0000000800087213 */ /* 0x000fe20000000000 */
[----:B0-----:R-:W-:Y:S01]  /*4fc0*/  IMAD.HI.U32 R7, R4, R11, RZ ;  /* 0x0000000b04077227 */ /* 0x001fe200078e00ff */
[----:B------:R-:W-:-:S03]  /*4fd0*/  IABS R17, R15 ;  /* 0x0000000f00117213 */ /* 0x000fc60000000000 */
[----:B------:R-:W-:-:S04]  /*4fe0*/  IMAD.HI.U32 R6, R4, R9, RZ ;  /* 0x0000000904067227 */ /* 0x000fc800078e00ff */
[----:B-1----:R-:W-:Y:S02]  /*4ff0*/  IMAD.MOV.U32 R0, RZ, RZ, R2 ;  /* 0x000000ffff007224 */ /* 0x002fe400078e0002 */
[----:B------:R-:W-:Y:S02]  /*5000*/  IMAD.MOV R7, RZ, RZ, -R7 ;  /* 0x000000ffff077224 */ /* 0x000fe400078e0a07 */
[----:B------:R-:W-:Y:S01]  /*5010*/  @!P3 IMAD.MOV R0, RZ, RZ, -R0 ;  /* 0x000000ffff00b224 */ /* 0x000fe200078e0a00 */
[----:B------:R-:W-:Y:S01]  /*5020*/  ISETP.GT.U32.AND P3, PT, R13, R19, PT ;  /* 0x000000130d00720c */ /* 0x000fe20003f64070 */
[----:B------:R-:W-:Y:S02]  /*5030*/  IMAD.MOV R6, RZ, RZ, -R6 ;  /* 0x000000ffff067224 */ /* 0x000fe400078e0a06 */
[----:B------:R-:W-:Y:S01]  /*5040*/  @!P1 IMAD.IADD R5, R5, 0x1, -R13 ;  /* 0x0000000105059824 */ /* 0x000fe200078e0a0d */
[----:B------:R0:W-:Y:S01]  /*5050*/  STL [R1+0x370], R0 ;  /* 0x0003700001007387 */ /* 0x0001e20000100800 */
[----:B------:R-:W-:-:S02]  /*5060*/  IMAD R11, R13, R7, R11 ;  /* 0x000000070d0b7224 */ /* 0x000fc400078e020b */
[C---:B------:R-:W-:Y:S02]  /*5070*/  IMAD R9, R13.reuse, R6, R9 ;  /* 0x000000060d097224 */ /* 0x040fe400078e0209 */
[----:B------:R-:W-:Y:S01]  /*5080*/  IMAD.HI.U32 R2, R4, R8, RZ ;  /* 0x0000000804027227 */ /* 0x000fe200078e00ff */
[----:B------:R-:W-:-:S03]  /*5090*/  ISETP.GT.U32.AND P1, PT, R13, R11, PT ;  /* 0x0000000b0d00720c */ /* 0x000fc60003f24070 */
[----:B------:R-:W-:Y:S02]  /*50a0*/  @!P3 IMAD.IADD R19, R19, 0x1, -R13 ;  /* 0x000000011313b824 */ /* 0x000fe400078e0a0d */
[----:B0-----:R-:W-:Y:S02]  /*50b0*/  IMAD.MOV.U32 R0, RZ, RZ, R5 ;  /* 0x000000ffff007224 */ /* 0x001fe400078e0005 */
[----:B------:R-:W-:Y:S01]  /*50c0*/  IMAD.MOV R2, RZ, RZ, -R2 ;  /* 0x000000ffff027224 */ /* 0x000fe200078e0a02 */
[C---:B------:R-:W-:Y:S01]  /*50d0*/  ISETP.GT.U32.AND P3, PT, R13.reuse, R19, PT ;  /* 0x000000130d00720c */ /* 0x040fe20003f64070 */
[----:B------:R-:W-:Y:S01]  /*50e0*/  @!P5 IMAD.MOV R0, RZ, RZ, -R0 ;  /* 0x000000ffff00d224 */ /* 0x000fe200078e0a00 */
[C---:B------:R-:W-:Y:S01]  /*50f0*/  ISETP.GT.U32.AND P5, PT, R13.reuse, R9, PT ;  /* 0x000000090d00720c */ /* 0x040fe20003fa4070 */
[----:B------:R-:W-:Y:S01]  /*5100*/  IMAD R8, R13, R2, R8 ;  /* 0x000000020d087224 */ /* 0x000fe200078e0208 */
[----:B------:R-:W-:Y:S01]  /*5110*/  IABS R2, R18 ;  /* 0x0000001200027213 */ /* 0x000fe20000000000 */
[----:B------:R-:W-:Y:S01]  /*5120*/  @!P1 IMAD.IADD R11, R11, 0x1, -R13 ;  /* 0x000000010b0b9824 */ /* 0x000fe200078e0a0d */
[----:B------:R0:W-:Y:S01]  /*5130*/  STL [R1+0x36c], R0 ;  /* 0x00036c0001007387 */ /* 0x0001e20000100800 */
[----:B------:R-:W-:-:S03]  /*5140*/  IMAD.HI.U32 R5, R4, R17, RZ ;  /* 0x0000001104057227 */ /* 0x000fc600078e00ff */
[----:B------:R-:W-:Y:S01]  /*5150*/  ISETP.GT.U32.AND P1, PT, R13, R11, PT ;  /* 0x0000000b0d00720c */ /* 0x000fe20003f24070 */
[----:B------:R-:W-:-:S04]  /*5160*/  IMAD.HI.U32 R10, R4, R2, RZ ;  /* 0x00000002040a7227 */ /* 0x000fc800078e00ff */
[----:B------:R-:W-:Y:S02]  /*5170*/  @!P5 IMAD.IADD R9, R9, 0x1, -R13 ;  /* 0x000000010909d824 */ /* 0x000fe400078e0a0d */
[----:B------:R-:W-:Y:S02]  /*5180*/  IMAD.MOV R10, RZ, RZ, -R10 ;  /* 0x000000ffff0a7224 */ /* 0x000fe400078e0a0a */
[----:B------:R-:W-:Y:S01]  /*5190*/  IMAD.MOV R5, RZ, RZ, -R5 ;  /* 0x000000ffff057224 */ /* 0x000fe200078e0a05 */
[----:B------:R-:W-:Y:S01]  /*51a0*/  ISETP.GT.U32.AND P5, PT, R13, R9, PT ;  /* 0x000000090d00720c */ /* 0x000fe20003fa4070 */
[----:B------:R-:W-:Y:S01]  /*51b0*/  @!P3 IMAD.IADD R19, R19, 0x1, -R13 ;  /* 0x000000011313b824 */ /* 0x000fe200078e0a0d */
[C---:B------:R-:W-:Y:S01]  /*51c0*/  ISETP.GT.U32.AND P3, PT, R13.reuse, R8, PT ;  /* 0x000000080d00720c */ /* 0x040fe20003f64070 */
[C---:B------:R-:W-:Y:S02]  /*51d0*/  IMAD R2, R13.reuse, R10, R2 ;  /* 0x0000000a0d027224 */ /* 0x040fe400078e0202 */
[----:B------:R-:W-:-:S02]  /*51e0*/  IMAD R17, R13, R5, R17 ;  /* 0x000000050d117224 */ /* 0x000fc400078e0211 */
[--C-:B------:R-:W-:Y:S01]  /*51f0*/  @!P1 IMAD.IADD R11, R11, 0x1, -R13.reuse ;  /* 0x000000010b0b9824 */ /* 0x100fe200078e0a0d */
[----:B------:R-:W-:Y:S01]  /*5200*/  ISETP.GT.U32.AND P1, PT, R13, R2, PT ;  /* 0x000000020d00720c */ /* 0x000fe20003f24070 */
[C---:B------:R-:W-:Y:S02]  /*5210*/  VIADD R7, R25.reuse, 0xaa ;  /* 0x000000aa19077836 */ /* 0x040fe40000000000 */
[----:B------:R-:W-:Y:S02]  /*5220*/  VIADD R6, R25, 0xab ;  /* 0x000000ab19067836 */ /* 0x000fe40000000000 */
[----:B------:R-:W-:Y:S01]  /*5230*/  @!P5 IMAD.IADD R9, R9, 0x1, -R13 ;  /* 0x000000010909d824 */ /* 0x000fe200078e0a0d */
[----:B------:R-:W-:Y:S01]  /*5240*/  ISETP.GT.U32.AND P5, PT, R13, R17, PT ;  /* 0x000000110d00720c */ /* 0x000fe20003fa4070 */
[----:B------:R-:W-:Y:S01]  /*5250*/  VIADD R5, R25, 0xa9 ;  /* 0x000000a919057836 */ /* 0x000fe20000000000 */
[----:B------:R-:W-:Y:S01]  /*5260*/  IABS R16, R7 ;  /* 0x0000000700107213 */ /* 0x000fe20000000000 */
[----:B0-----:R-:W-:Y:S01]  /*5270*/  IMAD.MOV.U32 R0, RZ, RZ, R19 ;  /* 0x000000ffff007224 */ /* 0x001fe200078e0013 */
[----:B------:R-:W-:Y:S01]  /*5280*/  IABS R14, R6 ;  /* 0x00000006000e7213 */ /* 0x000fe20000000000 */
[----:B------:R-:W-:Y:S01]  /*5290*/  @!P3 IMAD.IADD R8, R8, 0x1, -R13 ;  /* 0x000000010808b824 */ /* 0x000fe200078e0a0d */
[----:B------:R-:W-:Y:S01]  /*52a0*/  ISETP.GE.AND P3, PT, R18, RZ, PT ;  /* 0x000000ff1200720c */ /* 0x000fe20003f66270 */
[----:B------:R-:W-:Y:S01]  /*52b0*/  @!P2 IMAD.MOV R0, RZ, RZ, -R0 ;  /* 0x000000ffff00a224 */ /* 0x000fe200078e0a00 */
[----:B------:R-:W-:Y:S01]  /*52c0*/  IABS R18, R5 ;  /* 0x0000000500127213 */ /* 0x000fe20000000000 */
[----:B------:R-:W-:Y:S01]  /*52d0*/  IMAD.HI.U32 R10, R4, R16, RZ ;  /* 0x00000010040a7227 */ /* 0x000fe200078e00ff */
[----:B------:R-:W-:-:S02]  /*52e0*/  ISETP.GT.U32.AND P2, PT, R13, R8, PT ;  /* 0x000000080d00720c */ /* 0x000fc40003f44070 */
[----:B------:R0:W-:Y:S01]  /*52f0*/  STL [R1+0x368], R0 ;  /* 0x0003680001007387 */ /* 0x0001e20000100800 */
[--C-:B------:R-:W-:Y:S01]  /*5300*/  @!P1 IMAD.IADD R2, R2, 0x1, -R13.reuse ;  /* 0x0000000102029824 */ /* 0x100fe200078e0a0d */
[----:B------:R-:W-:Y:S01]  /*5310*/  ISETP.GE.AND P1, PT, R15, RZ, PT ;  /* 0x000000ff0f00720c */ /* 0x000fe20003f26270 */
[----:B------:R-:W-:Y:S02]  /*5320*/  @!P5 IMAD.IADD R17, R17, 0x1, -R13 ;  /* 0x000000011111d824 */ /* 0x000fe400078e0a0d */
[----:B------:R-:W-:Y:S02]  /*5330*/  IMAD.MOV R10, RZ, RZ, -R10 ;  /* 0x000000ffff0a7224 */ /* 0x000fe400078e0a0a */
[----:B------:R-:W-:Y:S01]  /*5340*/  IMAD.HI.U32 R12, R4, R14, RZ ;  /* 0x0000000e040c7227 */ /* 0x000fe200078e00ff */
[----:B------:R-:W-:-:S03]  /*5350*/  ISETP.GT.U32.AND P5, PT, R13, R17, PT ;  /* 0x000000110d00720c */ /* 0x000fc60003fa4070 */
[----:B------:R-:W-:Y:S02]  /*5360*/  IMAD.MOV.U32 R15, RZ, RZ, R18 ;  /* 0x000000ffff0f7224 */ /* 0x000fe400078e0012 */
[----:B0-----:R-:W-:Y:S02]  /*5370*/  IMAD.MOV.U32 R0, RZ, RZ, R11 ;  /* 0x000000ffff007224 */ /* 0x001fe400078e000b */
[----:B------:R-:W-:Y:S02]  /*5380*/  IMAD R16, R13, R10, R16 ;  /* 0x0000000a0d107224 */ /* 0x000fe400078e0210 */
[----:B------:R-:W-:Y:S02]  /*5390*/  IMAD.MOV R12, RZ, RZ, -R12 ;  /* 0x000000ffff0c7224 */ /* 0x000fe400078e0a0c */
[----:B------:R-:W-:-:S04]  /*53a0*/  IMAD.HI.U32 R10, R4, R15, RZ ;  /* 0x0000000f040a7227 */ /* 0x000fc800078e00ff */
[----:B------:R-:W-:Y:S01]  /*53b0*/  @!P4 IMAD.MOV R0, RZ, RZ, -R0 ;  /* 0x000000ffff00c224 */ /* 0x000fe200078e0a00 */
[C---:B------:R-:W-:Y:S01]  /*53c0*/  ISETP.GT.U32.AND P4, PT, R13.reuse, R2, PT ;  /* 0x000000020d00720c */ /* 0x040fe20003f84070 */
[C---:B------:R-:W-:Y:S02]  /*53d0*/  IMAD R14, R13.reuse, R12, R14 ;  /* 0x0000000c0d0e7224 */ /* 0x040fe400078e020e */
[--C-:B------:R-:W-:Y:S01]  /*53e0*/  @!P2 IMAD.IADD R8, R8, 0x1, -R13.reuse ;  /* 0x000000010808a824 */ /* 0x100fe200078e0a0d */
[----:B------:R0:W-:Y:S01]  /*53f0*/  STL [R1+0x358], R0 ;  /* 0x0003580001007387 */ /* 0x0001e20000100800 */
[----:B------:R-:W-:Y:S01]  /*5400*/  IMAD.MOV R10, RZ, RZ, -R10 ;  /* 0x000000ffff0a7224 */ /* 0x000fe200078e0a0a */
[----:B------:R-:W-:Y:S01]  /*5410*/  ISETP.GT.U32.AND P2, PT, R13, R14, PT ;  /* 0x0000000e0d00720c */ /* 0x000fe20003f44070 */
[----:B------:R-:W-:Y:S02]  /*5420*/  @!P5 IMAD.IADD R17, R17, 0x1, -R13 ;  /* 0x000000011111d824 */ /* 0x000fe400078e0a0d */
[----:B------:R-:W-:-:S02]  /*5430*/  IMAD R15, R13, R10, R15 ;  /* 0x0000000a0d0f7224 */ /* 0x000fc400078e020f */
[----:B------:R-:W-:Y:S01]  /*5440*/  @!P0 IMAD.MOV R9, RZ, RZ, -R9 ;  /* 0x000000ffff098224 */ /* 0x000fe200078e0a09 */
[----:B------:R-:W-:Y:S01]  /*5450*/  ISETP.GE.AND P0, PT, R6, RZ, PT ;  /* 0x000000ff0600720c */ /* 0x000fe20003f06270 */
[----:B------:R-:W-:Y:S01]  /*5460*/  VIADD R6, R25, 0xa8 ;  /* 0x000000a819067836 */ /* 0x000fe20000000000 */
[----:B------:R-:W-:Y:S01]  /*5470*/  ISETP.GT.U32.AND P5, PT, R13, R15, PT ;  /* 0x0000000f0d00720c */ /* 0x000fe20003fa4070 */
[----:B0-----:R-:W-:Y:S01]  /*5480*/  IMAD.MOV.U32 R0, RZ, RZ, R8 ;  /* 0x000000ffff007224 */ /* 0x001fe200078e0008 */
[----:B------:R0:W-:Y:S01]  /*5490*/  STL [R1+0x34c], R9 ;  /* 0x00034c0901007387 */ /* 0x0001e20000100800 */
[--C-:B------:R-:W-:Y:S01]  /*54a0*/  @!P4 IMAD.IADD R2, R2, 0x1, -R13.reuse ;  /* 0x000000010202c824 */ /* 0x100fe200078e0a0d */
[----:B------:R-:W-:Y:S01]  /*54b0*/  ISETP.GE.AND P4, PT, R7, RZ, PT ;  /* 0x000000ff0700720c */ /* 0x000fe20003f86270 */
[----:B------:R-:W-:Y:S01]  /*54c0*/  @!P6 IMAD.MOV R0, RZ, RZ, -R0 ;  /* 0x000000ffff00e224 */ /* 0x000fe200078e0a00 */
[----:B------:R-:W-:Y:S01]  /*54d0*/  ISETP.GT.U32.AND P6, PT, R13, R16, PT ;  /* 0x000000100d00720c */ /* 0x000fe20003fc4070 */
[----:B------:R-:W-:Y:S01]  /*54e0*/  VIADD R7, R25, 0xa7 ;  /* 0x000000a719077836 */ /* 0x000fe20000000000 */
[----:B------:R-:W-:Y:S01]  /*54f0*/  IABS R8, R6 ;  /* 0x0000000600087213 */ /* 0x000fe20000000000 */
[--C-:B------:R-:W-:Y:S01]  /*5500*/  @!P2 IMAD.IADD R14, R14, 0x1, -R13.reuse ;  /* 0x000000010e0ea824 */ /* 0x100fe200078e0a0d */
[----:B------:R-:W-:Y:S01]  /*5510*/  ISETP.GE.AND P2, PT, R5, RZ, PT ;  /* 0x000000ff0500720c */ /* 0x000fe20003f46270 */
[----:B------:R1:W-:Y:S01]  /*5520*/  STL [R1+0x348], R0 ;  /* 0x0003480001007387 */ /* 0x0003e20000100800 */
[----:B------:R-:W-:Y:S01]  /*5530*/  IABS R5, R7 ;  /* 0x0000000700057213 */ /* 0x000fe20000000000 */
[----:B------:R-:W-:-:S02]  /*5540*/  @!P5 IMAD.IADD R15, R15, 0x1, -R13 ;  /* 0x000000010f0fd824 */ /* 0x000fc400078e0a0d */
[----:B0-----:R-:W-:-:S03]  /*5550*/  IMAD.HI.U32 R9, R4, R8, RZ ;  /* 0x0000000804097227 */ /* 0x001fc600078e00ff */
[C---:B------:R-:W-:Y:S01]  /*5560*/  ISETP.GT.U32.AND P5, PT, R13.reuse, R15, PT ;  /* 0x0000000f0d00720c */ /* 0x040fe20003fa4070 */
[----:B------:R-:W-:Y:S01]  /*5570*/  @!P6 IMAD.IADD R16, R16, 0x1, -R13 ;  /* 0x000000011010e824 */ /* 0x000fe200078e0a0d */
[----:B------:R-:W-:Y:S01]  /*5580*/  ISETP.GT.U32.AND P6, PT, R13, R14, PT ;  /* 0x0000000e0d00720c */ /* 0x000fe20003fc4070 */
[----:B------:R-:W-:Y:S02]  /*5590*/  IMAD.MOV R9, RZ, RZ, -R9 ;  /* 0x000000ffff097224 */ /* 0x000fe400078e0a09 */
[----:B------:R-:W-:-:S04]  /*55a0*/  IMAD.HI.U32 R11, R4, R5, RZ ;  /* 0x00000005040b7227 */ /* 0x000fc800078e00ff */
[C---:B------:R-:W-:Y:S02]  /*55b0*/  IMAD R8, R13.reuse, R9, R8 ;  /* 0x000000090d087224 */ /* 0x040fe400078e0208 */
[----:B------:R-:W-:Y:S02]  /*55c0*/  IMAD.MOV R11, RZ, RZ, -R11 ;  /* 0x000000ffff0b7224 */ /* 0x000fe400078e0a0b */
[----:B-1----:R-:W-:Y:S02]  /*55d0*/  IMAD.MOV.U32 R0, RZ, RZ, R2 ;  /* 0x000000ffff007224 */ /* 0x002fe400078e0002 */
[----:B------:R-:W-:Y:S01]  /*55e0*/  @!P6 IMAD.IADD R14, R14, 0x1, -R13 ;  /* 0x000000010e0ee824 */ /* 0x000fe200078e0a0d */
[C---:B------:R-:W-:Y:S01]  /*55f0*/  ISETP.GT.U32.AND P6, PT, R13.reuse, R8, PT ;  /* 0x000000080d00720c */ /* 0x040fe20003fc4070 */
[C---:B------:R-:W-:Y:S02]  /*5600*/  IMAD R5, R13.reuse, R11, R5 ;  /* 0x0000000b0d057224 */ /* 0x040fe400078e0205 */
[----:B------:R-:W-:Y:S01]  /*5610*/  @!P3 IMAD.MOV R0, RZ, RZ, -R0 ;  /* 0x000000ffff00b224 */ /* 0x000fe200078e0a00 */
[----:B------:R-:W-:Y:S01]  /*5620*/  ISETP.GT.U32.AND P3, PT, R13, R16, PT ;  /* 0x000000100d00720c */ /* 0x000fe20003f64070 */
[----:B------:R-:W-:-:S02]  /*5630*/  VIADD R10, R25, 0xa6 ;  /* 0x000000a6190a7836 */ /* 0x000fc40000000000 */
[----:B------:R-:W-:Y:S01]  /*5640*/  @!P5 IMAD.IADD R15, R15, 0x1, -R13 ;  /* 0x000000010f0fd824 */ /* 0x000fe200078e0a0d */
[----:B------:R-:W-:Y:S01]  /*5650*/  ISETP.GT.U32.AND P5, PT, R13, R5, PT ;  /* 0x000000050d00720c */ /* 0x000fe20003fa4070 */
[----:B------:R-:W-:Y:S01]  /*5660*/  VIADD R2, R25, 0xa5 ;  /* 0x000000a519027836 */ /* 0x000fe20000000000 */
[----:B------:R-:W-:Y:S01]  /*5670*/  IABS R9, R10 ;  /* 0x0000000a00097213 */ /* 0x000fe20000000000 */
[----:B------:R0:W-:Y:S01]  /*5680*/  STL [R1+0x344], R0 ;  /* 0x0003440001007387 */ /* 0x0001e20000100800 */
[----:B------:R-:W-:Y:S02]  /*5690*/  @!P1 IMAD.MOV R17, RZ, RZ, -R17 ;  /* 0x000000ffff119224 */ /* 0x000fe400078e0a11 */
[----:B------:R-:W-:Y:S01]  /*56a0*/  IABS R20, R2 ;  /* 0x0000000200147213 */ /* 0x000fe20000000000 */
[----:B------:R-:W-:Y:S02]  /*56b0*/  IMAD.HI.U32 R12, R4, R9, RZ ;  /* 0x00000009040c7227 */ /* 0x000fe400078e00ff */
[----:B------:R-:W-:Y:S02]  /*56c0*/  STL [R1+0x340], R17 ;  /* 0x0003401101007387 */ /* 0x000fe40000100800 */
[--C-:B------:R-:W-:Y:S01]  /*56d0*/  @!P6 IMAD.IADD R8, R8, 0x1, -R13.reuse ;  /* 0x000000010808e824 */ /* 0x100fe200078e0a0d */
[----:B------:R-:W-:Y:S01]  /*56e0*/  ISETP.GE.AND P6, PT, R7, RZ, PT ;  /* 0x000000ff0700720c */ /* 0x000fe20003fc6270 */
[----:B------:R-:W-:Y:S01]  /*56f0*/  @!P3 IMAD.IADD R16, R16, 0x1, -R13 ;  /* 0x000000011010b824 */ /* 0x000fe200078e0a0d */
[----:B------:R-:W-:Y:S01]  /*5700*/  ISETP.GE.AND P3, PT, R6, RZ, PT ;  /* 0x000000ff0600720c */ /* 0x000fe20003f66270 */
[----:B------:R-:W-:-:S04]  /*5710*/  IMAD.HI.U32 R11, R4, R20, RZ ;  /* 0x00000014040b7227 */ /* 0x000fc800078e00ff */
[----:B------:R-:W-:Y:S02]  /*5720*/  VIADD R6, R25, 0xa4 ;  /* 0x000000a419067836 */ /* 0x000fe40000000000 */
[----:B------:R-:W-:Y:S02]  /*5730*/  IMAD.MOV R12, RZ, RZ, -R12 ;  /* 0x000000ffff0c7224 */ /* 0x000fe400078e0a0c */
[----:B------:R-:W-:Y:S01]  /*5740*/  @!P5 IMAD.IADD R5, R5, 0x1, -R13 ;  /* 0x000000010505d824 */ /* 0x000fe200078e0a0d */
[C---:B------:R-:W-:Y:S01]  /*5750*/  ISETP.GT.U32.AND P5, PT, R13.reuse, R8, PT ;  /* 0x000000080d00720c */ /* 0x040fe20003fa4070 */
[----:B0-----:R-:W-:Y:S02]  /*5760*/  IMAD.MOV.U32 R0, RZ, RZ, R14 ;  /* 0x000000ffff007224 */ /* 0x001fe400078e000e */
[----:B------:R-:W-:Y:S01]  /*5770*/  IMAD.MOV R11, RZ, RZ, -R11 ;  /* 0x000000ffff0b7224 */ /* 0x000fe200078e0a0b */
[----:B------:R-:W-:Y:S01]  /*5780*/  ISETP.GT.U32.AND P1, PT, R13, R5, PT ;  /* 0x000000050d00720c */ /* 0x000fe20003f24070 */
[----:B------:R-:W-:-:S02]  /*5790*/  VIADD R7, R25, 0xa3 ;  /* 0x000000a319077836 */ /* 0x000fc40000000000 */
[C---:B------:R-:W-:Y:S01]  /*57a0*/  IMAD R9, R13.reuse, R12, R9 ;  /* 0x0000000c0d097224 */ /* 0x040fe200078e0209 */
[----:B------:R-:W-:Y:S01]  /*57b0*/  IABS R12, R6 ;  /* 0x00000006000c7213 */ /* 0x000fe20000000000 */
[----:B------:R-:W-:Y:S02]  /*57c0*/  @!P0 IMAD.MOV R0, RZ, RZ, -R0 ;  /* 0x000000ffff008224 */ /* 0x000fe400078e0a00 */
[C---:B------:R-:W-:Y:S01]  /*57d0*/  IMAD R20, R13.reuse, R11, R20 ;  /* 0x0000000b0d147224 */ /* 0x040fe200078e0214 */
[----:B------:R-:W-:Y:S01]  /*57e0*/  IABS R11, R7 ;  /* 0x00000007000b7213 */ /* 0x000fe20000000000 */
[----:B------:R-:W-:Y:S01]  /*57f0*/  IMAD.HI.U32 R14, R4, R12, RZ ;  /* 0x0000000c040e7227 */ /* 0x000fe200078e00ff */
[----:B------:R0:W-:Y:S01]  /*5800*/  STL [R1+0x33c], R0 ;  /* 0x00033c0001007387 */ /* 0x0001e20000100800 */
[C---:B------:R-:W-:Y:S02]  /*5810*/  ISETP.GT.U32.AND P0, PT, R13.reuse, R9, PT ;  /* 0x000000090d00720c */ /* 0x040fe40003f04070 */
[----:B------:R-:W-:Y:S01]  /*5820*/  @!P4 IMAD.MOV R16, RZ, RZ, -R16 ;  /* 0x000000ffff10c224 */ /* 0x000fe200078e0a10 */
[----:B------:R-:W-:Y:S01]  /*5830*/  ISETP.GT.U32.AND P4, PT, R13, R20, PT ;  /* 0x000000140d00720c */ /* 0x000fe20003f84070 */
[--C-:B------:R-:W-:Y:S01]  /*5840*/  @!P5 IMAD.IADD R8, R8, 0x1, -R13.reuse ;  /* 0x000000010808d824 */ /* 0x100fe200078e0a0d */
[----:B------:R-:W-:Y:S01]  /*5850*/  ISETP.GE.AND P5, PT, R2, RZ, PT ;  /* 0x000000ff0200720c */ /* 0x000fe20003fa6270 */
[----:B------:R-:W-:Y:S01]  /*5860*/  IMAD.MOV R14, RZ, RZ, -R14 ;  /* 0x000000ffff0e7224 */ /* 0x000fe200078e0a0e */
[----:B------:R1:W-:Y:S01]  /*5870*/  STL [R1+0x330], R16 ;  /* 0x0003301001007387 */ /* 0x0003e20000100800 */
[----:B------:R-:W-:Y:S01]  /*5880*/  @!P1 IMAD.IADD R5, R5, 0x1, -R13 ;  /* 0x0000000105059824 */ /* 0x000fe200078e0a0d */
[----:B------:R-:W-:Y:S01]  /*5890*/  ISETP.GE.AND P1, PT, R6, RZ, PT ;  /* 0x000000ff0600720c */ /* 0x000fe20003f26270 */
[----:B0-----:R-:W-:-:S02]  /*58a0*/  IMAD.MOV.U32 R0, RZ, RZ, R15 ;  /* 0x000000ffff007224 */ /* 0x001fc400078e000f */
[----:B------:R-:W-:-:S04]  /*58b0*/  IMAD.HI.U32 R15, R4, R11, RZ ;  /* 0x0000000b040f7227 */ /* 0x000fc800078e00ff */
[----:B------:R-:W-:Y:S01]  /*58c0*/  @!P2 IMAD.MOV R0, RZ, RZ, -R0 ;  /* 0x000000ffff00a224 */ /* 0x000fe200078e0a00 */
[----:B------:R-:W-:Y:S01]  /*58d0*/  ISETP.GE.AND P2, PT, R10, RZ, PT ;  /* 0x000000ff0a00720c */ /* 0x000fe20003f46270 */
[----:B------:R-:W-:Y:S02]  /*58e0*/  IMAD.MOV R15, RZ, RZ, -R15 ;  /* 0x000000ffff0f7224 */ /* 0x000fe400078e0a0f */
[C---:B------:R-:W-:Y:S01]  /*58f0*/  IMAD R10, R13.reuse, R14, R12 ;  /* 0x0000000e0d0a7224 */ /* 0x040fe200078e020c */
[----:B------:R0:W-:Y:S01]  /*5900*/  STL [R1+0x32c], R0 ;  /* 0x00032c0001007387 */ /* 0x0001e20000100800 */
[----:B-1----:R-:W-:Y:S02]  /*5910*/  IMAD.MOV.U32 R16, RZ, RZ, R8 ;  /* 0x000000ffff107224 */ /* 0x002fe400078e0008 */
[C---:B------:R-:W-:Y:S02]  /*5920*/  IMAD R11, R13.reuse, R15, R11 ;  /* 0x0000000f0d0b7224 */ /* 0x040fe400078e020b */
[----:B------:R-:W-:Y:S01]  /*5930*/  @!P3 IMAD.MOV R16, RZ, RZ, -R16 ;  /* 0x000000ffff10b224 */ /* 0x000fe200078e0a10 */
[----:B------:R-:W-:Y:S01]  /*5940*/  ISETP.GT.U32.AND P3, PT, R13, R10, PT ;  /* 0x0000000a0d00720c */ /* 0x000fe20003f64070 */
[----:B------:R-:W-:-:S02]  /*5950*/  @!P4 IMAD.IADD R20, R20, 0x1, -R13 ;  /* 0x000000011414c824 */ /* 0x000fc400078e0a0d */
[----:B------:R-:W-:Y:S01]  /*5960*/  VIADD R2, R25, 0xa2 ;  /* 0x000000a219027836 */ /* 0x000fe20000000000 */
[----:B------:R-:W-:Y:S01]  /*5970*/  STL [R1+0x320], R16 ;  /* 0x0003201001007387 */ /* 0x000fe20000100800 */
[----:B0-----:R-:W-:Y:S01]  /*5980*/  IMAD.MOV.U32 R0, RZ, RZ, R5 ;  /* 0x000000ffff007224 */ /* 0x001fe200078e0005 */
[----:B------:R-:W-:Y:S01]  /*5990*/  ISETP.GT.U32.AND P4, PT, R13, R20, PT ;  /* 0x000000140d00720c */ /* 0x000fe20003f84070 */
[----:B------:R-:W-:Y:S01]  /*59a0*/  VIADD R6, R25, 0xa1 ;  /* 0x000000a119067836 */ /* 0x000fe20000000000 */
[----:B------:R-:W-:Y:S01]  /*59b0*/  IABS R12, R2 ;  /* 0x00000002000c7213 */ /* 0x000fe20000000000 */
[----:B------:R-:W-:Y:S01]  /*59c0*/  @!P6 IMAD.MOV R0, RZ, RZ, -R0 ;  /* 0x000000ffff00e224 */ /* 0x000fe200078e0a00 */
[----:B------:R-:W-:Y:S01]  /*59d0*/  ISETP.GT.U32.AND P6, PT, R13, R11, PT ;  /* 0x0000000b0d00720c */ /* 0x000fe20003fc4070 */
[--C-:B------:R-:W-:Y:S01]  /*59e0*/  @!P0 IMAD.IADD R9, R9, 0x1, -R13.reuse ;  /* 0x0000000109098824 */ /* 0x100fe200078e0a0d */
[----:B------:R-:W-:Y:S01]  /*59f0*/  IABS R5, R6 ;  /* 0x0000000600057213 */ /* 0x000fe20000000000 */
[----:B------:R-:W-:Y:S01]  /*5a00*/  @!P3 IMAD.IADD R10, R10, 0x1, -R13 ;  /* 0x000000010a0ab824 */ /* 0x000fe200078e0a0d */
[----:B------:R0:W-:Y:S01]  /*5a10*/  STL [R1+0x314], R0 ;  /* 0x0003140001007387 */ /* 0x0001e20000100800 */
[----:B------:R-:W-:Y:S01]  /*5a20*/  IMAD.HI.U32 R8, R4, R12, RZ ;  /* 0x0000000c04087227 */ /* 0x000fe200078e00ff */
[----:B------:R-:W-:-:S02]  /*5a30*/  ISETP.GT.U32.AND P0, PT, R13, R9, PT ;  /* 0x000000090d00720c */ /* 0x000fc40003f04070 */
[----:B------:R-:W-:Y:S01]  /*5a40*/  ISETP.GT.U32.AND P3, PT, R13, R10, PT ;  /* 0x0000000a0d00720c */ /* 0x000fe20003f64070 */
[----:B------:R-:W-:Y:S01]  /*5a50*/  @!P4 IMAD.IADD R20, R20, 0x1, -R13 ;  /* 0x000000011414c824 */ /* 0x000fe200078e0a0d */
[----:B------:R-:W-:Y:S01]  /*5a60*/  ISETP.GE.AND P4, PT, R2, RZ, PT ;  /* 0x000000ff0200720c */ /* 0x000fe20003f86270 */
[----:B------:R-:W-:-:S04]  /*5a70*/  IMAD.HI.U32 R2, R4, R5, RZ ;  /* 0x0000000504027227 */ /* 0x000fc800078e00ff */
[----:B------:R-:W-:Y:S02]  /*5a80*/  @!P6 IMAD.IADD R11, R11, 0x1, -R13 ;  /* 0x000000010b0be824 */ /* 0x000fe400078e0a0d */
[----:B------:R-:W-:Y:S02]  /*5a90*/  IMAD.MOV R8, RZ, RZ, -R8 ;  /* 0x000000ffff087224 */ /* 0x000fe400078e0a08 */
[----:B------:R-:W-:Y:S01]  /*5aa0*/  IMAD.MOV R2, RZ, RZ, -R2 ;  /* 0x000000ffff027224 */ /* 0x000fe200078e0a02 */
[C---:B------:R-:W-:Y:S01]  /*5ab0*/  ISETP.GT.U32.AND P6, PT, R13.reuse, R11, PT ;  /* 0x0000000b0d00720c */ /* 0x040fe20003fc4070 */
[C---:B------:R-:W-:Y:S02]  /*5ac0*/  IMAD R12, R13.reuse, R8, R12 ;  /* 0x000000080d0c7224 */ /* 0x040fe400078e020c */
[C---:B------:R-:W-:Y:S02]  /*5ad0*/  IMAD R5, R13.reuse, R2, R5 ;  /* 0x000000020d057224 */ /* 0x040fe400078e0205 */
[--C-:B------:R-:W-:Y:S01]  /*5ae0*/  @!P3 IMAD.IADD R10, R10, 0x1, -R13.reuse ;  /* 0x000000010a0ab824 */ /* 0x100fe200078e0a0d */
[----:B------:R-:W-:Y:S01]  /*5af0*/  ISETP.GT.U32.AND P3, PT, R13, R12, PT ;  /* 0x0000000c0d00720c */ /* 0x000fe20003f64070 */
[----:B------:R-:W-:Y:S01]  /*5b00*/  @!P0 IMAD.IADD R9, R9, 0x1, -R13 ;  /* 0x0000000109098824 */ /* 0x000fe200078e0a0d */
[----:B------:R-:W-:Y:S01]  /*5b10*/  ISETP.GE.AND P0, PT, R7, RZ, PT ;  /* 0x000000ff0700720c */ /* 0x000fe20003f06270 */
[----:B------:R-:W-:-:S02]  /*5b20*/  VIADD R8, R25, 0x9f ;  /* 0x0000009f19087836 */ /* 0x000fc40000000000 */
[----:B0-----:R-:W-:Y:S02]  /*5b30*/  IMAD.MOV.U32 R0, RZ, RZ, R9 ;  /* 0x000000ffff007224 */ /* 0x001fe400078e0009 */
[--C-:B------:R-:W-:Y:S01]  /*5b40*/  @!P6 IMAD.IADD R11, R11, 0x1, -R13.reuse ;  /* 0x000000010b0be824 */ /* 0x100fe200078e0a0d */
[----:B------:R-:W-:Y:S01]  /*5b50*/  ISETP.GT.U32.AND P6, PT, R13, R5, PT ;  /* 0x000000050d00720c */ /* 0x000fe20003fc4070 */
[C---:B------:R-:W-:Y:S01]  /*5b60*/  VIADD R7, R25.reuse, 0xa0 ;  /* 0x000000a019077836 */ /* 0x040fe20000000000 */
[----:B------:R-:W-:Y:S01]  /*5b70*/  IABS R17, R8 ;  /* 0x0000000800117213 */ /* 0x000fe20000000000 */
[----:B------:R-:W-:Y:S01]  /*5b80*/  @!P2 IMAD.MOV R0, RZ, RZ, -R0 ;  /* 0x000000ffff00a224 */ /* 0x000fe200078e0a00 */
[----:B------:R-:W-:Y:S01]  /*5b90*/  ISETP.GE.AND P2, PT, R6, RZ, PT ;  /* 0x000000ff0600720c */ /* 0x000fe20003f46270 */
[----:B------:R-:W-:Y:S01]  /*5ba0*/  @!P3 IMAD.IADD R12, R12, 0x1, -R13 ;  /* 0x000000010c0cb824 */ /* 0x000fe200078e0a0d */
[----:B------:R-:W-:Y:S01]  /*5bb0*/  IABS R14, R7 ;  /* 0x00000007000e7213 */ /* 0x000fe20000000000 */
[----:B------:R-:W-:Y:S01]  /*5bc0*/  IMAD.HI.U32 R19, R4, R17, RZ ;  /* 0x0000001104137227 */ /* 0x000fe200078e00ff */
[----:B------:R0:W-:Y:S03]  /*5bd0*/  STL [R1+0x310], R0 ;  /* 0x0003100001007387 */ /* 0x0001e60000100800 */
[----:B------:R-:W-:-:S02]  /*5be0*/  VIADD R9, R25, 0x9e ;  /* 0x0000009e19097836 */ /* 0x000fc40000000000 */
[----:B------:R-:W-:Y:S01]  /*5bf0*/  @!P6 IMAD.IADD R5, R5, 0x1, -R13 ;  /* 0x000000010505e824 */ /* 0x000fe200078e0a0d */
[----:B------:R-:W-:Y:S01]  /*5c00*/  ISETP.GT.U32.AND P6, PT, R13, R12, PT ;  /* 0x0000000c0d00720c */ /* 0x000fe20003fc4070 */
[----:B------:R-:W-:Y:S01]  /*5c10*/  VIADD R6, R25, 0x9d ;  /* 0x0000009d19067836 */ /* 0x000fe20000000000 */
[----:B------:R-:W-:Y:S01]  /*5c20*/  IABS R18, R9 ;  /* 0x0000000900127213 */ /* 0x000fe20000000000 */
[----:B------:R-:W-:-:S03]  /*5c30*/  IMAD.HI.U32 R2, R4, R14, RZ ;  /* 0x0000000e04027227 */ /* 0x000fc600078e00ff */
[----:B------:R-:W-:Y:S01]  /*5c40*/  IABS R15, R6 ;  /* 0x00000006000f7213 */ /* 0x000fe20000000000 */
[----:B0-----:R-:W-:Y:S02]  /*5c50*/  IMAD.MOV.U32 R0, RZ, RZ, R20 ;  /* 0x000000ffff007224 */ /* 0x001fe400078e0014 */
[----:B------:R-:W-:Y:S02]  /*5c60*/  IMAD.MOV R19, RZ, RZ, -R19 ;  /* 0x000000ffff137224 */ /* 0x000fe400078e0a13 */
[----:B------:R-:W-:Y:S01]  /*5c70*/  @!P5 IMAD.MOV R0, RZ, RZ, -R0 ;  /* 0x000000ffff00d224 */ /* 0x000fe200078e0a00 */
[----:B------:R-:W-:Y:S01]  /*5c80*/  ISETP.GE.AND P5, PT, R7, RZ, PT ;  /* 0x000000ff0700720c */ /* 0x000fe20003fa6270 */
[----:B------:R-:W-:Y:S02]  /*5c90*/  IMAD.MOV R2, RZ, RZ, -R2 ;  /* 0x000000ffff027224 */ /* 0x000fe400078e0a02 */
[C---:B------:R-:W-:Y:S01]  /*5ca0*/  IMAD R17, R13.reuse, R19, R17 ;  /* 0x000000130d117224 */ /* 0x040fe200078e0211 */
[----:B------:R0:W-:Y:S01]  /*5cb0*/  STL [R1+0x2f8], R0 ;  /* 0x0002f80001007387 */ /* 0x0001e20000100800 */
[----:B------:R-:W-:-:S02]  /*5cc0*/  IMAD R14, R13, R2, R14 ;  /* 0x000000020d0e7224 */ /* 0x000fc400078e020e */
[----:B------:R-:W-:Y:S01]  /*5cd0*/  @!P6 IMAD.IADD R12, R12, 0x1, -R13 ;  /* 0x000000010c0ce824 */ /* 0x000fe200078e0a0d */
[C---:B------:R-:W-:Y:S01]  /*5ce0*/  ISETP.GT.U32.AND P6, PT, R13.reuse, R17, PT ;  /* 0x000000110d00720c */ /* 0x040fe20003fc4070 */
[----:B------:R-:W-:Y:S01]  /*5cf0*/  IMAD.HI.U32 R16, R4, R18, RZ ;  /* 0x0000001204107227 */ /* 0x000fe200078e00ff */
[----:B------:R-:W-:-:S03]  /*5d00*/  ISETP.GT.U32.AND P3, PT, R13, R14, PT ;  /* 0x0000000e0d00720c */ /* 0x000fc60003f64070 */
[----:B------:R-:W-:Y:S02]  /*5d10*/  IMAD.MOV R16, RZ, RZ, -R16 ;  /* 0x000000ffff107224 */ /* 0x000fe400078e0a10 */
[----:B0-----:R-:W-:Y:S02]  /*5d20*/  IMAD.MOV.U32 R0, RZ, RZ, R10 ;  /* 0x000000ffff007224 */ /* 0x001fe400078e000a */
[----:B------:R-:W-:-:S04]  /*5d30*/  IMAD.HI.U32 R10, R4, R15, RZ ;  /* 0x0000000f040a7227 */ /* 0x000fc800078e00ff */
[----:B------:R-:W-:Y:S01]  /*5d40*/  @!P1 IMAD.MOV R0, RZ, RZ, -R0 ;  /* 0x000000ffff009224 */ /* 0x000fe200078e0a00 */
[C---:B------:R-:W-:Y:S01]  /*5d50*/  ISETP.GT.U32.AND P1, PT, R13.reuse, R5, PT ;  /* 0x000000050d00720c */ /* 0x040fe20003f24070 */
[----:B------:R-:W-:Y:S02]  /*5d60*/  IMAD.MOV R10, RZ, RZ, -R10 ;  /* 0x000000ffff0a7224 */ /* 0x000fe400078e0a0a */
[C---:B------:R-:W-:Y:S01]  /*5d70*/  IMAD R18, R13.reuse, R16, R18 ;  /* 0x000000100d127224 */ /* 0x040fe200078e0212 */
[----:B------:R0:W-:Y:S01]  /*5d80*/  STL [R1+0x2f4], R0 ;  /* 0x0002f40001007387 */ /* 0x0001e20000100800 */
[----:B------:R-:W-:Y:S02]  /*5d90*/  IMAD R15, R13, R10, R15 ;  /* 0x0000000a0d0f7224 */ /* 0x000fe400078e020f */
[----:B------:R-:W-:Y:S02]  /*5da0*/  IMAD.MOV.U32 R16, RZ, RZ, R11 ;  /* 0x000000ffff107224 */ /* 0x000fe400078e000b */
[--C-:B------:R-:W-:Y:S01]  /*5db0*/  @!P6 IMAD.IADD R17, R17, 0x1, -R13.reuse ;  /* 0x000000011111e824 */ /* 0x100fe200078e0a0d */
[----:B------:R-:W-:Y:S01]  /*5dc0*/  ISETP.GT.U32.AND P6, PT, R13, R15, PT ;  /* 0x0000000f0d00720c */ /* 0x000fe20003fc4070 */
[----:B------:R-:W-:-:S02]  /*5dd0*/  @!P3 IMAD.IADD R14, R14, 0x1, -R13 ;  /* 0x000000010e0eb824 */ /* 0x000fc400078e0a0d */
[----:B------:R-:W-:Y:S01]  /*5de0*/  @!P0 IMAD.MOV R16, RZ, RZ, -R16 ;  /* 0x000000ffff108224 */ /* 0x000fe200078e0a10 */
[----:B------:R-:W-:Y:S01]  /*5df0*/  ISETP.GE.AND P0, PT, R8, RZ, PT ;  /* 0x000000ff0800720c */ /* 0x000fe20003f06270 */
[----:B0-----:R-:W-:Y:S01]  /*5e00*/  IMAD.MOV.U32 R0, RZ, RZ, R12 ;  /* 0x000000ffff007224 */ /* 0x001fe200078e000c */
[----:B------:R-:W-:Y:S01]  /*5e10*/  ISETP.GT.U32.AND P3, PT, R13, R14, PT ;  /* 0x0000000e0d00720c */ /* 0x000fe20003f64070 */
[----:B------:R-:W-:Y:S01]  /*5e20*/  VIADD R2, R25, 0x9c ;  /* 0x0000009c19027836 */ /* 0x000fe20000000000 */
[----:B------:R0:W-:Y:S01]  /*5e30*/  STL [R1+0x2f0], R16 ;  /* 0x0002f01001007387 */ /* 0x0001e20000100800 */
[----:B------:R-:W-:Y:S01]  /*5e40*/  @!P4 IMAD.MOV R0, RZ, RZ, -R0 ;  /* 0x000000ffff00c224 */ /* 0x000fe200078e0a00 */
[----:B------:R-:W-:Y:S01]  /*5e50*/  ISETP.GT.U32.AND P4, PT, R13, R18, PT ;  /* 0x000000120d00720c */ /* 0x000fe20003f84070 */
[--C-:B------:R-:W-:Y:S01]  /*5e60*/  @!P1 IMAD.IADD R5, R5, 0x1, -R13.reuse ;  /* 0x0000000105059824 */ /* 0x100fe200078e0a0d */
[----:B------:R-:W-:Y:S01]  /*5e70*/  IABS R7, R2 ;  /* 0x0000000200077213 */ /* 0x000fe20000000000 */
[----:B------:R-:W-:Y:S01]  /*5e80*/  @!P6 IMAD.IADD R15, R15, 0x1, -R13 ;  /* 0x000000010f0fe824 */ /* 0x000fe200078e0a0d */
[----:B------:R1:W-:Y:S01]  /*5e90*/  STL [R1+0x2e4], R0 ;  /* 0x0002e40001007387 */ /* 0x0003e20000100800 */
[----:B------:R-:W-:Y:S01]  /*5ea0*/  VIADD R10, R25, 0x99 ;  /* 0x00000099190a7836 */ /* 0x000fe20000000000 */
[----:B------:R-:W-:Y:S01]  /*5eb0*/  ISETP.GE.AND P1, PT, R9, RZ, PT ;  /* 0x000000ff0900720c */ /* 0x000fe20003f26270 */
[----:B------:R-:W-:Y:S01]  /*5ec0*/  IMAD.HI.U32 R11, R4, R7, RZ ;  /* 0x00000007040b7227 */ /* 0x000fe200078e00ff */
[----:B------:R-:W-:-:S02]  /*5ed0*/  ISETP.GT.U32.AND P6, PT, R13, R15, PT ;  /* 0x0000000f0d00720c */ /* 0x000fc40003fc4070 */
[----:B------:R-:W-:Y:S01]  /*5ee0*/  IABS R12, R10 ;  /* 0x0000000a000c7213 */ /* 0x000fe20000000000 */
[----:B0-----:R-:W-:Y:S02]  /*5ef0*/  VIADD R16, R25, 0x9b ;  /* 0x0000009b19107836 */ /* 0x001fe40000000000 */
[----:B------:R-:W-:Y:S01]  /*5f00*/  @!P4 IMAD.IADD R18, R18, 0x1, -R13 ;  /* 0x000000011212c824 */ /* 0x000fe200078e0a0d */
[----:B------:R-:W-:Y:S01]  /*5f10*/  ISETP.GT.U32.AND P4, PT, R13, R17, PT ;  /* 0x000000110d00720c */ /* 0x000fe20003f84070 */
[----:B-1----:R-:W-:Y:S01]  /*5f20*/  IMAD.MOV.U32 R0, RZ, RZ, R5 ;  /* 0x000000ffff007224 */ /* 0x002fe200078e0005 */
[----:B------:R-:W-:Y:S01]  /*5f30*/  IABS R5, R16 ;  /* 0x0000001000057213 */ /* 0x000fe20000000000 */
[----:B------:R-:W-:Y:S02]  /*5f40*/  IMAD.MOV R11, RZ, RZ, -R11 ;  /* 0x000000ffff0b7224 */ /* 0x000fe400078e0a0b */
[----:B------:R-:W-:Y:S01]  /*5f50*/  @!P3 IMAD.IADD R14, R14, 0x1, -R13 ;  /* 0x000000010e0eb824 */ /* 0x000fe200078e0a0d */
[----:B------:R-:W-:Y:S01]  /*5f60*/  ISETP.GE.AND P3, PT, R6, RZ, PT ;  /* 0x000000ff0600720c */ /* 0x000fe20003f66270 */
[----:B------:R-:W-:-:S04]  /*5f70*/  IMAD.HI.U32 R8, R4, R5, RZ ;  /* 0x0000000504087227 */ /* 0x000fc800078e00ff */
[----:B------:R-:W-:Y:S02]  /*5f80*/  IMAD R6, R13, R11, R7 ;  /* 0x0000000b0d067224 */ /* 0x000fe400078e0207 */
[----:B------:R-:W-:Y:S02]  /*5f90*/  IMAD.MOV R8, RZ, RZ, -R8 ;  /* 0x000000ffff087224 */ /* 0x000fe400078e0a08 */
[----:B------:R-:W-:Y:S01]  /*5fa0*/  @!P4 IMAD.IADD R17, R17, 0x1, -R13 ;  /* 0x000000011111c824 */ /* 0x000fe200078e0a0d */
[C---:B------:R-:W-:Y:S01]  /*5fb0*/  ISETP.GT.U32.AND P4, PT, R13.reuse, R6, PT ;  /* 0x000000060d00720c */ /* 0x040fe20003f84070 */
[C---:B------:R-:W-:Y:S02]  /*5fc0*/  IMAD R5, R13.reuse, R8, R5 ;  /* 0x000000080d057224 */ /* 0x040fe400078e0205 */
[----:B------:R-:W-:Y:S01]  /*5fd0*/  @!P2 IMAD.MOV R0, RZ, RZ, -R0 ;  /* 0x000000ffff00a224 */ /* 0x000fe200078e0a00 */
[----:B------:R-:W-:Y:S01]  /*5fe0*/  ISETP.GT.U32.AND P2, PT, R13, R18, PT ;  /* 0x000000120d00720c */ /* 0x000fe20003f44070 */
[----:B------:R-:W-:Y:S01]  /*5ff0*/  @!P6 IMAD.IADD R15, R15, 0x1, -R13 ;  /* 0x000000010f0fe824 */ /* 0x000fe200078e0a0d */
[----:B------:R-:W-:Y:S01]  /*6000*/  ISETP.GT.U32.AND P6, PT, R13, R5, PT ;  /* 0x000000050d00720c */ /* 0x000fe20003fc4070 */
[C---:B------:R-:W-:Y:S01]  /*6010*/  VIADD R7, R25.reuse, 0x9a ;  /* 0x0000009a19077836 */ /* 0x040fe20000000000 */
[----:B------:R0:W-:Y:S01]  /*6020*/  STL [R1+0x2e0], R0 ;  /* 0x0002e00001007387 */ /* 0x0001e20000100800 */
[----:B------:R-:W-:-:S02]  /*6030*/  VIADD R11, R25, 0x98 ;  /* 0x00000098190b7836 */ /* 0x000fc40000000000 */
[----:B------:R-:W-:Y:S01]  /*6040*/  IMAD.MOV.U32 R21, RZ, RZ, R14 ;  /* 0x000000ffff157224 */ /* 0x000fe200078e000e */
[----:B------:R-:W-:Y:S01]  /*6050*/  IABS R19, R7 ;  /* 0x0000000700137213 */ /* 0x000fe20000000000 */
[----:B------:R-:W-:Y:S01]  /*6060*/  @!P4 IMAD.IADD R6, R6, 0x1, -R13 ;  /* 0x000000010606c824 */ /* 0x000fe200078e0a0d */
[----:B------:R-:W-:Y:S01]  /*6070*/  IABS R9, R11 ;  /* 0x0000000b00097213 */ /* 0x000fe20000000000 */
[----:B------:R-:W-:Y:S01]  /*6080*/  @!P5 IMAD.MOV R21, RZ, RZ, -R21 ;  /* 0x000000ffff15d224 */ /* 0x000fe200078e0a15 */
[----:B------:R-:W-:Y:S01]  /*6090*/  ISETP.GE.AND P4, PT, R16, RZ, PT ;  /* 0x000000ff1000720c */ /* 0x000fe20003f86270 */
[----:B------:R-:W-:-:S03]  /*60a0*/  IMAD.HI.U32 R20, R4, R19, RZ ;  /* 0x0000001304147227 */ /* 0x000fc600078e00ff */
[----:B------:R-:W-:Y:S01]  /*60b0*/  STL [R1+0x2dc], R21 ;  /* 0x0002dc1501007387 */ /* 0x000fe20000100800 */
[----:B0-----:R-:W-:Y:S02]  /*60c0*/  IMAD.MOV.U32 R0, RZ, RZ, R17 ;  /* 0x000000ffff007224 */ /* 0x001fe400078e0011 */
[--C-:B------:R-:W-:Y:S01]  /*60d0*/  @!P2 IMAD.IADD R18, R18, 0x1, -R13.reuse ;  /* 0x000000011212a824 */ /* 0x100fe200078e0a0d */
[----:B------:R-:W-:Y:S01]  /*60e0*/  ISETP.GE.AND P2, PT, R2, RZ, PT ;  /* 0x000000ff0200720c */ /* 0x000fe20003f46270 */
[----:B------:R-:W-:Y:S01]  /*60f0*/  @!P6 IMAD.IADD R5, R5, 0x1, -R13 ;  /* 0x000000010505e824 */ /* 0x000fe200078e0a0d */
[----:B------:R-:W-:Y:S01]  /*6100*/  ISETP.GT.U32.AND P6, PT, R13, R6, PT ;  /* 0x000000060d00720c */ /* 0x000fe20003fc4070 */
[----:B------:R-:W-:-:S04]  /*6110*/  IMAD.HI.U32 R2, R4, R12, RZ ;  /* 0x0000000c04027227 */ /* 0x000fc800078e00ff */
[----:B------:R-:W-:Y:S02]  /*6120*/  IMAD.MOV R20, RZ, RZ, -R20 ;  /* 0x000000ffff147224 */ /* 0x000fe400078e0a14 */
[----:B------:R-:W-:Y:S01]  /*6130*/  @!P0 IMAD.MOV R0, RZ, RZ, -R0 ;  /* 0x000000ffff008224 */ /* 0x000fe200078e0a00 */
[----:B------:R-:W-:Y:S01]  /*6140*/  ISETP.GT.U32.AND P0, PT, R13, R5, PT ;  /* 0x000000050d00720c */ /* 0x000fe20003f04070 */
[----:B------:R-:W-:-:S03]  /*6150*/  IMAD.HI.U32 R8, R4, R9, RZ ;  /* 0x0000000904087227 */ /* 0x000fc600078e00ff */
[----:B------:R0:W-:Y:S01]  /*6160*/  STL [R1+0x2d8], R0 ;  /* 0x0002d80001007387 */ /* 0x0001e20000100800 */
[----:B------:R-:W-:Y:S02]  /*6170*/  IMAD.MOV R2, RZ, RZ, -R2 ;  /* 0x000000ffff027224 */ /* 0x000fe400078e0a02 */
[C---:B------:R-:W-:Y:S02]  /*6180*/  IMAD R16, R13.reuse, R20, R19 ;  /* 0x000000140d107224 */ /* 0x040fe400078e0213 */
[----:B------:R-:W-:Y:S02]  /*6190*/  IMAD.MOV R8, RZ, RZ, -R8 ;  /* 0x000000ffff087224 */ /* 0x000fe400078e0a08 */
[C---:B------:R-:W-:Y:S01]  /*61a0*/  IMAD R12, R13.reuse, R2, R12 ;  /* 0x000000020d0c7224 */ /* 0x040fe200078e020c */
[----:B------:R-:W-:Y:S01]  /*61b0*/  ISETP.GT.U32.AND P5, PT, R13, R16, PT ;  /* 0x000000100d00720c */ /* 0x000fe20003fa4070 */
[----:B------:R-:W-:Y:S02]  /*61c0*/  VIADD R2, R25, 0x97 ;  /* 0x0000009719027836 */ /* 0x000fe40000000000 */
[----:B0-----:R-:W-:-:S02]  /*61d0*/  IMAD.MOV.U32 R0, RZ, RZ, R15 ;  /* 0x000000ffff007224 */ /* 0x001fc400078e000f */
[----:B------:R-:W-:Y:S01]  /*61e0*/  @!P1 IMAD.MOV R18, RZ, RZ, -R18 ;  /* 0x000000ffff129224 */ /* 0x000fe200078e0a12 */
[----:B------:R-:W-:Y:S01]  /*61f0*/  IABS R14, R2 ;  /* 0x00000002000e7213 */ /* 0x000fe20000000000 */
[C---:B------:R-:W-:Y:S01]  /*6200*/  IMAD R9, R13.reuse, R8, R9 ;  /* 0x000000080d097224 */ /* 0x040fe200078e0209 */
[C---:B------:R-:W-:Y:S01]  /*6210*/  ISETP.GT.U32.AND P1, PT, R13.reuse, R12, PT ;  /* 0x0000000c0d00720c */ /* 0x040fe20003f24070 */
[----:B------:R-:W-:Y:S01]  /*6220*/  @!P3 IMAD.MOV R0, RZ, RZ, -R0 ;  /* 0x000000ffff00b224 */ /* 0x000fe200078e0a00 */
[----:B------:R-:W-:Y:S01]  /*6230*/  STL [R1+0x2d4], R18 ;  /* 0x0002d41201007387 */ /* 0x000fe20000100800 */
[----:B------:R-:W-:Y:S01]  /*6240*/  @!P6 IMAD.IADD R6, R6, 0x1, -R13 ;  /* 0x000000010606e824 */ /* 0x000fe200078e0a0d */
[----:B------:R-:W-:Y:S01]  /*6250*/  ISETP.GT.U32.AND P6, PT, R13, R9, PT ;  /* 0x000000090d00720c */ /* 0x000fe20003fc4070 */
[----:B------:R-:W-:Y:S01]  /*6260*/  IMAD.HI.U32 R15, R4, R14, RZ ;  /* 0x0000000e040f7227 */ /* 0x000fe200078e00ff */
[----:B------:R0:W-:Y:S01]  /*6270*/  STL [R1+0x2cc], R0 ;  /* 0x0002cc0001007387 */ /* 0x0001e20000100800 */
[----:B------:R-:W-:-:S02]  /*6280*/  ISETP.GE.AND P3, PT, R7, RZ, PT ;  /* 0x000000ff0700720c */ /* 0x000fc40003f66270 */
[----:B------:R-:W-:Y:S02]  /*6290*/  IMAD.MOV R15, RZ, RZ, -R15 ;  /* 0x000000ffff0f7224 */ /* 0x000fe400078e0a0f */
[--C-:B------:R-:W-:Y:S01]  /*62a0*/  @!P0 IMAD.IADD R5, R5, 0x1, -R13.reuse ;  /* 0x0000000105058824 */ /* 0x100fe200078e0a0d */
[----:B------:R-:W-:Y:S01]  /*62b0*/  ISETP.GE.AND P0, PT, R10, RZ, PT ;  /* 0x000000ff0a00720c */ /* 0x000fe20003f06270 */
[----:B------:R-:W-:Y:S01]  /*62c0*/  @!P5 IMAD.IADD R16, R16, 0x1, -R13 ;  /* 0x000000011010d824 */ /* 0x000fe200078e0a0d */
[----:B------:R-:W-:Y:S01]  /*62d0*/  ISETP.GE.AND P5, PT, R11, RZ, PT ;  /* 0x000000ff0b00720c */ /* 0x000fe20003fa6270 */
[----:B------:R-:W-:Y:S02]  /*62e0*/  VIADD R8, R25, 0x96 ;  /* 0x0000009619087836 */ /* 0x000fe40000000000 */
[----:B0-----:R-:W-:Y:S02]  /*62f0*/  IMAD.MOV.U32 R0, RZ, RZ, R6 ;  /* 0x000000ffff007224 */ /* 0x001fe400078e0006 */
[----:B------:R-:W-:Y:S01]  /*6300*/  IMAD R10, R13, R15, R14 ;  /* 0x0000000f0d0a7224 */ /* 0x000fe200078e020e */
[----:B------:R-:W-:Y:S01]  /*6310*/  IABS R17, R8 ;  /* 0x0000000800117213 */ /* 0x000fe20000000000 */
[----:B------:R-:W-:-:S02]  /*6320*/  @!P2 IMAD.MOV R0, RZ, RZ, -R0 ;  /* 0x000000ffff00a224 */ /* 0x000fc400078e0a00 */
[--C-:B------:R-:W-:Y:S01]  /*6330*/  @!P1 IMAD.IADD R12, R12, 0x1, -R13.reuse ;  /* 0x000000010c0c9824 */ /* 0x100fe200078e0a0d */
[----:B------:R-:W-:Y:S01]  /*6340*/  ISETP.GT.U32.AND P1, PT, R13, R16, PT ;  /* 0x000000100d00720c */ /* 0x000fe20003f24070 */
[----:B------:R-:W-:Y:S01]  /*6350*/  @!P6 IMAD.IADD R9, R9, 0x1, -R13 ;  /* 0x000000010909e824 */ /* 0x000fe200078e0a0d */
[----:B------:R0:W-:Y:S01]  /*6360*/  STL [R1+0x2c8], R0 ;  /* 0x0002c80001007387 */ /* 0x0001e20000100800 */
[----:B------:R-:W-:Y:S01]  /*6370*/  IMAD.MOV.U32 R7, RZ, RZ, R17 ;  /* 0x000000ffff077224 */ /* 0x000fe200078e0011 */
[----:B------:R-:W-:Y:S01]  /*6380*/  ISETP.GT.U32.AND P6, PT, R13, R12, PT ;  /* 0x0000000c0d00720c */ /* 0x000fe20003fc4070 */
[----:B------:R-:W-:Y:S01]  /*6390*/  VIADD R6, R25, 0x94 ;  /* 0x0000009419067836 */ /* 0x000fe20000000000 */
[----:B------:R-:W-:Y:S01]  /*63a0*/  ISETP.GT.U32.AND P2, PT, R13, R9, PT ;  /* 0x000000090d00720c */ /* 0x000fe20003f44070 */
[----:B------:R-:W-:-:S04]  /*63b0*/  IMAD.HI.U32 R11, R4, R7, RZ ;  /* 0x00000007040b7227 */ /* 0x000fc800078e00ff */
[----:B------:R-:W-:Y:S02]  /*63c0*/  IMAD.MOV R11, RZ, RZ, -R11 ;  /* 0x000000ffff0b7224 */ /* 0x000fe400078e0a0b */
[----:B0-----:R-:W-:Y:S02]  /*63d0*/  IMAD.MOV.U32 R0, RZ, RZ, R5 ;  /* 0x000000ffff007224 */ /* 0x001fe400078e0005 */
[--C-:B------:R-:W-:Y:S01]  /*63e0*/  @!P1 IMAD.IADD R16, R16, 0x1, -R13.reuse ;  /* 0x0000000110109824 */ /* 0x100fe200078e0a0d */
[----:B------:R-:W-:Y:S01]  /*63f0*/  ISETP.GE.AND P1, PT, R2, RZ, PT ;  /* 0x000000ff0200720c */ /* 0x000fe20003f26270 */
[----:B------:R-:W-:Y:S01]  /*6400*/  @!P4 IMAD.MOV R0, RZ, RZ, -R0 ;  /* 0x000000ffff00c224 */ /* 0x000fe200078e0a00 */
[----:B------:R-:W-:Y:S01]  /*6410*/  ISETP.GT.U32.AND P4, PT, R13, R10, PT ;  /* 0x0000000a0d00720c */ /* 0x000fe20003f84070 */
[----:B------:R-:W-:Y:S01]  /*6420*/  @!P2 IMAD.IADD R9, R9, 0x1, -R13 ;  /* 0x000000010909a824 */ /* 0x000fe200078e0a0d */
[----:B------:R-:W-:Y:S01]  /*6430*/  IABS R2, R6 ;  /* 0x0000000600027213 */ /* 0x000fe20000000000 */
[----:B------:R-:W-:Y:S01]  /*6440*/  VIADD R14, R25, 0x95 ;  /* 0x00000095190e7836 */ /* 0x000fe20000000000 */
[----:B------:R0:W-:Y:S01]  /*6450*/  STL [R1+0x2c4], R0 ;  /* 0x0002c40001007387 */ /* 0x0001e20000100800 */
[----:B------:R-:W-:Y:S01]  /*6460*/  ISETP.GE.AND P2, PT, R8, RZ, PT ;  /* 0x000000ff0800720c */ /* 0x000fe20003f46270 */
[----:B------:R-:W-:-:S02]  /*6470*/  IMAD R7, R13, R11, R7 ;  /* 0x0000000b0d077224 */ /* 0x000fc400078e0207 */
[----:B------:R-:W-:Y:S01]  /*6480*/  VIADD R8, R25, 0x93 ;  /* 0x0000009319087836 */ /* 0x000fe20000000000 */
[----:B------:R-:W-:Y:S01]  /*6490*/  IABS R5, R14 ;  /* 0x0000000e00057213 */ /* 0x000fe20000000000 */
[----:B------:R-:W-:-:S04]  /*64a0*/  IMAD.HI.U32 R11, R4, R2, RZ ;  /* 0x00000002040b7227 */ /* 0x000fc800078e00ff */
[--C-:B------:R-:W-:Y:S01]  /*64b0*/  @!P4 IMAD.IADD R10, R10, 0x1, -R13.reuse ;  /* 0x000000010a0ac824 */ /* 0x100fe200078e0a0d */
[----:B------:R-:W-:Y:S01]  /*64c0*/  ISETP.GE.AND P4, PT, R14, RZ, PT ;  /* 0x000000ff0e00720c */ /* 0x000fe20003f86270 */
[----:B0-----:R-:W-:Y:S01]  /*64d0*/  IMAD.MOV.U32 R0, RZ, RZ, R16 ;  /* 0x000000ffff007224 */ /* 0x001fe200078e0010 */
[----:B------:R-:W-:Y:S01]  /*64e0*/  IABS R14, R8 ;  /* 0x00000008000e7213 */ /* 0x000fe20000000000 */
[----:B------:R-:W-:Y:S01]  /*64f0*/  @!P6 IMAD.IADD R12, R12, 0x1, -R13 ;  /* 0x000000010c0ce824 */ /* 0x000fe200078e0a0d */
[C---:B------:R-:W-:Y:S01]  /*6500*/  ISETP.GT.U32.AND P6, PT, R13.reuse, R7, PT ;  /* 0x000000070d00720c */ /* 0x040fe20003fc4070 */
[----:B------:R-:W-:Y:S01]  /*6510*/  @!P3 IMAD.MOV R0, RZ, RZ, -R0 ;  /* 0x000000ffff00b224 */ /* 0x000fe200078e0a00 */
[C---:B------:R-:W-:Y:S01]  /*6520*/  ISETP.GT.U32.AND P3, PT, R13.reuse, R10, PT ;  /* 0x0000000a0d00720c */ /* 0x040fe20003f64070 */
[----:B------:R-:W-:Y:S02]  /*6530*/  IMAD.MOV R11, RZ, RZ, -R11 ;  /* 0x000000ffff0b7224 */ /* 0x000fe400078e0a0b */
[----:B------:R-:W-:Y:S01]  /*6540*/  IMAD.HI.U32 R15, R4, R5, RZ ;  /* 0x00000005040f7227 */ /* 0x000fe200078e00ff */
[----:B------:R0:W-:Y:S03]  /*6550*/  STL [R1+0x2bc], R0 ;  /* 0x0002bc0001007387 */ /* 0x0001e60000100800 */
[----:B------:R-:W-:-:S02]  /*6560*/  IMAD R2, R13, R11, R2 ;  /* 0x0000000b0d027224 */ /* 0x000fc400078e0202 */
[----:B------:R-:W-:-:S04]  /*6570*/  IMAD.HI.U32 R11, R4, R14, RZ ;  /* 0x0000000e040b7227 */ /* 0x000fc800078e00ff */
[----:B------:R-:W-:Y:S02]  /*6580*/  @!P0 IMAD.MOV R12, RZ, RZ, -R12 ;  /* 0x000000ffff0c8224 */ /* 0x000fe400078e0a0c */
[----:B------:R-:W-:Y:S02]  /*6590*/  IMAD.MOV R15, RZ, RZ, -R15 ;  /* 0x000000ffff0f7224 */ /* 0x000fe400078e0a0f */
[----:B------:R-:W-:Y:S01]  /*65a0*/  IMAD.MOV R11, RZ, RZ, -R11 ;  /* 0x000000ffff0b7224 */ /* 0x000fe200078e0a0b */
[----:B------:R1:W-:Y:S01]  /*65b0*/  STL [R1+0x2b8], R12 ;  /* 0x0002b80c01007387 */ /* 0x0003e20000100800 */
[----:B------:R-:W-:Y:S01]  /*65c0*/  @!P3 IMAD.IADD R10, R10, 0x1, -R13 ;  /* 0x000000010a0ab824 */ /* 0x000fe200078e0a0d */
[C---:B------:R-:W-:Y:S01]  /*65d0*/  ISETP.GT.U32.AND P3, PT, R13.reuse, R2, PT ;  /* 0x000000020d00720c */ /* 0x040fe20003f64070 */
[C---:B------:R-:W-:Y:S02]  /*65e0*/  IMAD R5, R13.reuse, R15, R5 ;  /* 0x0000000f0d057224 */ /* 0x040fe400078e0205 */
[----:B------:R-:W-:-:S02]  /*65f0*/  IMAD R14, R13, R11, R14 ;  /* 0x0000000b0d0e7224 */ /* 0x000fc400078e020e */
[----:B------:R-:W-:Y:S01]  /*6600*/  @!P6 IMAD.IADD R7, R7, 0x1, -R13 ;  /* 0x000000010707e824 */ /* 0x000fe200078e0a0d */
[C---:B------:R-:W-:Y:S01]  /*6610*/  ISETP.GT.U32.AND P0, PT, R13.reuse, R5, PT ;  /* 0x000000050d00720c */ /* 0x040fe20003f04070 */
[----:B0-----:R-:W-:Y:S02]  /*6620*/  IMAD.MOV.U32 R0, RZ, RZ, R9 ;  /* 0x000000ffff007224 */ /* 0x001fe400078e0009 */
[----:B-1----:R-:W-:Y:S01]  /*6630*/  IMAD.MOV.U32 R12, RZ, RZ, R10 ;  /* 0x000000ffff0c7224 */ /* 0x002fe200078e000a */
[----:B------:R-:W-:Y:S01]  /*6640*/  ISETP.GT.U32.AND P6, PT, R13, R7, PT ;  /* 0x000000070d00720c */ /* 0x000fe20003fc4070 */
[----:B------:R-:W-:Y:S02]  /*6650*/  VIADD R9, R25, 0x91 ;  /* 0x0000009119097836 */ /* 0x000fe40000000000 */
[----:B------:R-:W-:Y:S01]  /*6660*/  @!P1 IMAD.MOV R12, RZ, RZ, -R12 ;  /* 0x000000ffff0c9224 */ /* 0x000fe200078e0a0c */
[----:B------:R-:W-:Y:S01]  /*6670*/  ISETP.GT.U32.AND P1, PT, R13, R14, PT ;  /* 0x0000000e0d00720c */ /* 0x000fe20003f24070 */
[----:B------:R-:W-:Y:S01]  /*6680*/  @!P5 IMAD.MOV R0, RZ, RZ, -R0 ;  /* 0x000000ffff00d224 */ /* 0x000fe200078e0a00 */
[----:B------:R-:W-:Y:S01]  /*6690*/  IABS R21, R9 ;  /* 0x0000000900157213 */ /* 0x000fe20000000000 */
[--C-:B------:R-:W-:Y:S01]  /*66a0*/  @!P3 IMAD.IADD R2, R2, 0x1, -R13.reuse ;  /* 0x000000010202b824 */ /* 0x100fe200078e0a0d */
[----:B------:R-:W-:Y:S01]  /*66b0*/  ISETP.GE.AND P5, PT, R6, RZ, PT ;  /* 0x000000ff0600720c */ /* 0x000fe20003fa6270 */
[--C-:B------:R-:W-:Y:S01]  /*66c0*/  @!P0 IMAD.IADD R5, R5, 0x1, -R13.reuse ;  /* 0x0000000105058824 */ /* 0x100fe200078e0a0d */
[----:B------:R0:W-:Y:S01]  /*66d0*/  STL [R1+0x2b0], R0 ;  /* 0x0002b00001007387 */ /* 0x0001e20000100800 */
[----:B------:R-:W-:Y:S01]  /*66e0*/  VIADD R6, R25, 0x92 ;  /* 0x0000009219067836 */ /* 0x000fe20000000000 */
[----:B------:R-:W-:Y:S01]  /*66f0*/  ISETP.GT.U32.AND P3, PT, R13, R2, PT ;  /* 0x000000020d00720c */ /* 0x000fe20003f64070 */
[--C-:B------:R-:W-:Y:S01]  /*6700*/  @!P6 IMAD.IADD R7, R7, 0x1, -R13.reuse ;  /* 0x000000010707e824 */ /* 0x100fe200078e0a0d */
[----:B------:R-:W-:Y:S01]  /*6710*/  ISETP.GT.U32.AND P0, PT, R13, R5, PT ;  /* 0x000000050d00720c */ /* 0x000fe20003f04070 */
[----:B------:R-:W-:Y:S01]  /*6720*/  STL [R1+0x2a4], R12 ;  /* 0x0002a40c01007387 */ /* 0x000fe20000100800 */
[----:B------:R-:W-:Y:S01]  /*6730*/  IABS R20, R6 ;  /* 0x0000000600147213 */ /* 0x000fe20000000000 */
[----:B------:R-:W-:Y:S01]  /*6740*/  @!P1 IMAD.IADD R14, R14, 0x1, -R13 ;  /* 0x000000010e0e9824 */ /* 0x000fe200078e0a0d */
[----:B------:R-:W-:Y:S01]  /*6750*/  ISETP.GE.AND P6, PT, R8, RZ, PT ;  /* 0x000000ff0800720c */ /* 0x000fe20003fc6270 */
[----:B------:R-:W-:-:S02]  /*6760*/  VIADD R8, R25, 0x90 ;  /* 0x0000009019087836 */ /* 0x000fc40000000000 */
[----:B0-----:R-:W-:Y:S01]  /*6770*/  IMAD.MOV.U32 R0, RZ, RZ, R7 ;  /* 0x000000ffff007224 */ /* 0x001fe200078e0007 */
[----:B------:R-:W-:Y:S01]  /*6780*/  ISETP.GT.U32.AND P1, PT, R13, R14, PT ;  /* 0x0000000e0d00720c */ /* 0x000fe20003f24070 */
[----:B------:R-:W-:Y:S01]  /*6790*/  IMAD.HI.U32 R7, R4, R21, RZ ;  /* 0x0000001504077227 */ /* 0x000fe200078e00ff */
[----:B------:R-:W-:-:S03]  /*67a0*/  IABS R19, R8 ;  /* 0x0000000800137213 */ /* 0x000fc60000000000 */
[----:B------:R-:W-:Y:S02]  /*67b0*/  IMAD.MOV R7, RZ, RZ, -R7 ;  /* 0x000000ffff077224 */ /* 0x000fe400078e0a07 */
[----:B------:R-:W-:-:S04]  /*67c0*/  IMAD.HI.U32 R10, R4, R20, RZ ;  /* 0x00000014040a7227 */ /* 0x000fc800078e00ff */
[----:B------:R-:W-:Y:S02]  /*67d0*/  IMAD R21, R13, R7, R21 ;  /* 0x000000070d157224 */ /* 0x000fe400078e0215 */
[--C-:B------:R-:W-:Y:S01]  /*67e0*/  @!P0 IMAD.IADD R5, R5, 0x1, -R13.reuse ;  /* 0x0000000105058824 */ /* 0x100fe200078e0a0d */
[----:B------:R-:W-:Y:S01]  /*67f0*/  ISETP.GE.AND P0, PT, R9, RZ, PT ;  /* 0x000000ff0900720c */ /* 0x000fe20003f06270 */
[--C-:B------:R-:W-:Y:S01]  /*6800*/  @!P1 IMAD.IADD R14, R14, 0x1, -R13.reuse ;  /* 0x000000010e0e9824 */ /* 0x100fe200078e0a0d */
[C---:B------:R-:W-:Y:S01]  /*6810*/  ISETP.GT.U32.AND P1, PT, R13.reuse, R21, PT ;  /* 0x000000150d00720c */ /* 0x040fe20003f24070 */
[----:B------:R-:W-:Y:S01]  /*6820*/  @!P2 IMAD.MOV R0, RZ, RZ, -R0 ;  /* 0x000000ffff00a224 */ /* 0x000fe200078e0a00 */
[----:B------:R-:W-:Y:S01]  /*6830*/  ISETP.GE.AND P2, PT, R6, RZ, PT ;  /* 0x000000ff0600720c */ /* 0x000fe20003f46270 */
[----:B------:R-:W-:Y:S02]  /*6840*/  IMAD.MOV R9, RZ, RZ, -R10 ;  /* 0x000000ffff097224 */ /* 0x000fe400078e0a0a */
[----:B------:R-:W-:Y:S01]  /*6850*/  @!P3 IMAD.IADD R2, R2, 0x1, -R13 ;  /* 0x000000010202b824 */ /* 0x000fe200078e0a0d */
[----:B------:R0:W-:Y:S01]  /*6860*/  STL [R1+0x2a0], R0 ;  /* 0x0002a00001007387 */ /* 0x0001e20000100800 */
[----:B------:R-:W-:Y:S01]  /*6870*/  IMAD R20, R13, R9, R20 ;  /* 0x000000090d147224 */ /* 0x000fe200078e0214 */
[----:B------:R-:W-:Y:S01]  /*6880*/  ISETP.GE.AND P3, PT, R8, RZ, PT ;  /* 0x000000ff0800720c */ /* 0x000fe20003f66270 */
[----:B------:R-:W-:-:S02]  /*6890*/  IMAD.MOV.U32 R11, RZ, RZ, R5 ;  /* 0x000000ffff0b7224 */ /* 0x000fc400078e0005 */
[----:B------:R-:W-:Y:S02]  /*68a0*/  VIADD R18, R25, 0x8f ;  /* 0x0000008f19127836 */ /* 0x000fe40000000000 */
[----:B------:R-:W-:-:S04]  /*68b0*/  IMAD.HI.U32 R6, R4, R19, RZ ;  /* 0x0000001304067227 */ /* 0x000fc800078e00ff */
[----:B0-----:R-:W-:Y:S02]  /*68c0*/  IMAD.MOV.U32 R0, RZ, RZ, R2 ;  /* 0x000000ffff007224 */ /* 0x001fe400078e0002 */
[----:B------:R-:W-:Y:S01]  /*68d0*/  @!P4 IMAD.MOV R11, RZ, RZ, -R11 ;  /* 0x000000ffff0bc224 */ /* 0x000fe200078e0a0b */
[----:B------:R-:W-:Y:S01]  /*68e0*/  ISETP.GT.U32.AND P4, PT, R13, R20, PT ;  /* 0x000000140d00720c */ /* 0x000fe20003f84070 */
[----:B------:R-:W-:Y:S01]  /*68f0*/  @!P5 IMAD.MOV R0, RZ, RZ, -R0 ;  /* 0x000000ffff00d224 */ /* 0x000fe200078e0a00 */
[----:B------:R-:W-:Y:S01]  /*6900*/  ISETP.GE.AND P5, PT, R18, RZ, PT ;  /* 0x000000ff1200720c */ /* 0x000fe20003fa6270 */
[----:B------:R-:W-:Y:S01]  /*6910*/  IMAD.MOV R6, RZ, RZ, -R6 ;  /* 0x000000ffff067224 */ /* 0x000fe200078e0a06 */
[----:B------:R-:W-:Y:S01]  /*6920*/  IABS R18, R18 ;  /* 0x0000001200127213 */ /* 0x000fe20000000000 */
[----:B------:R-:W-:Y:S01]  /*6930*/  VIADD R9, R25, 0x8e ;  /* 0x0000008e19097836 */ /* 0x000fe20000000000 */
[----:B------:R-:W-:Y:S01]  /*6940*/  STL [R1+0x294], R11 ;  /* 0x0002940b01007387 */ /* 0x000fe20000100800 */
[----:B------:R-:W-:-:S02]  /*6950*/  @!P1 IMAD.IADD R21, R21, 0x1, -R13 ;  /* 0x0000000115159824 */ /* 0x000fc400078e0a0d */
[C---:B------:R-:W-:Y:S01]  /*6960*/  IMAD R19, R13.reuse, R6, R19 ;  /* 0x000000060d137224 */ /* 0x040fe200078e0213 */
[----:B------:R0:W-:Y:S01]  /*6970*/  STL [R1+0x288], R0 ;  /* 0x0002880001007387 */ /* 0x0001e20000100800 */
[----:B------:R-:W-:Y:S01]  /*6980*/  IABS R17, R9 ;  /* 0x0000000900117213 */ /* 0x000fe20000000000 */
[----:B------:R-:W-:Y:S01]  /*6990*/  IMAD.HI.U32 R10, R4, R18, RZ ;  /* 0x00000012040a7227 */ /* 0x000fe200078e00ff */
[----:B------:R-:W-:-:S03]  /*69a0*/  ISETP.GT.U32.AND P1, PT, R13, R21, PT ;  /* 0x000000150d00720c */ /* 0x000fc60003f24070 */
[----:B------:R-:W-:Y:S02]  /*69b0*/  VIADD R6, R25, 0x8c ;  /* 0x0000008c19067836 */ /* 0x000fe40000000000 */
[----:B------:R-:W-:Y:S02]  /*69c0*/  @!P4 IMAD.IADD R20, R20, 0x1, -R13 ;  /* 0x000000011414c824 */ /* 0x000fe400078e0a0d */
[----:B0-----:R-:W-:Y:S01]  /*69d0*/  IMAD.MOV.U32 R0, RZ, RZ, R14 ;  /* 0x000000ffff007224 */ /* 0x001fe200078e000e */
[----:B------:R-:W-:Y:S01]  /*69e0*/  IABS R11, R6 ;  /* 0x00000006000b7213 */ /* 0x000fe20000000000 */
[----:B------:R-:W-:Y:S01]  /*69f0*/  IMAD.HI.U32 R8, R4, R17, RZ ;  /* 0x0000001104087227 */ /* 0x000fe200078e00ff */
[----:B------:R-:W-:-:S03]  /*6a00*/  ISETP.GT.U32.AND P4, PT, R13, R20, PT ;  /* 0x000000140d00720c */ /* 0x000fc60003f84070 */
[----:B------:R-:W-:Y:S01]  /*6a10*/  @!P6 IMAD.MOV R0, RZ, RZ, -R0 ;  /* 0x000000ffff00e224 */ /* 0x000fe200078e0a00 */
[C---:B------:R-:W-:Y:S01]  /*6a20*/  ISETP.GT.U32.AND P6, PT, R13.reuse, R19, PT ;  /* 0x000000130d00720c */ /* 0x040fe20003fc4070 */
[----:B------:R-:W-:Y:S02]  /*6a30*/  IMAD.MOV R10, RZ, RZ, -R10 ;  /* 0x000000ffff0a7224 */ /* 0x000fe400078e0a0a */
[----:B------:R-:W-:Y:S01]  /*6a40*/  IMAD.MOV R8, RZ, RZ, -R8 ;  /* 0x000000ffff087224 */ /* 0x000fe200078e0a08 */
[----:B------:R0:W-:Y:S01]  /*6a50*/  STL [R1+0x27c], R0 ;  /* 0x00027c0001007387 */ /* 0x0001e20000100800 */
[C---:B------:R-:W-:Y:S02]  /*6a60*/  IMAD R18, R13.reuse, R10, R18 ;  /* 0x0000000a0d127224 */ /* 0x040fe400078e0212 */
[----:B------:R-:W-:Y:S02]  /*6a70*/  IMAD R17, R13, R8, R17 ;  /* 0x000000080d117224 */ /* 0x000fe400078e0211 */
[----:B------:R-:W-:Y:S01]  /*6a80*/  @!P1 IMAD.IADD R21, R21, 0x1, -R13 ;  /* 0x0000000115159824 */ /* 0x000fe200078e0a0d */
[----:B------:R-:W-:Y:S01]  /*6a90*/  ISETP.GT.U32.AND P1, PT, R13, R18, PT ;  /* 0x000000120d00720c */ /* 0x000fe20003f24070 */
[----:B------:R-:W-:-:S04]  /*6aa0*/  IMAD.HI.U32 R2, R4, R11, RZ ;  /* 0x0000000b04027227 */ /* 0x000fc800078e00ff */
[----:B------:R-:W-:Y:S01]  /*6ab0*/  @!P6 IMAD.IADD R19, R19, 0x1, -R13 ;  /* 0x000000011313e824 */ /* 0x000fe200078e0a0d */
[----:B------:R-:W-:Y:S01]  /*6ac0*/  ISETP.GT.U32.AND P6, PT, R13, R17, PT ;  /* 0x000000110d00720c */ /* 0x000fe20003fc4070 */
[----:B------:R-:W-:Y:S02]  /*6ad0*/  IMAD.MOV R2, RZ, RZ, -R2 ;  /* 0x000000ffff027224 */ /* 0x000fe400078e0a02 */
[----:B------:R-:W-:Y:S02]  /*6ae0*/  VIADD R7, R25, 0x8d ;  /* 0x0000008d19077836 */ /* 0x000fe40000000000 */
[----:B------:R-:W-:Y:S02]  /*6af0*/  IMAD R11, R13, R2, R11 ;  /* 0x000000020d0b7224 */ /* 0x000fe400078e020b */
[----:B------:R-:W-:Y:S01]  /*6b00*/  @!P4 IMAD.IADD R20, R20, 0x1, -R13 ;  /* 0x000000011414c824 */ /* 0x000fe200078e0a0d */
[----:B------:R-:W-:Y:S01]  /*6b10*/  IABS R12, R7 ;  /* 0x00000007000c7213 */ /* 0x000fe20000000000 */
[----:B------:R-:W-:Y:S01]  /*6b20*/  VIADD R2, R25, 0x8b ;  /* 0x0000008b19027836 */ /* 0x000fe20000000000 */
[----:B------:R-:W-:Y:S01]  /*6b30*/  ISETP.GE.AND P4, PT, R9, RZ, PT ;  /* 0x000000ff0900720c */ /* 0x000fe20003f86270 */
[----:B------:R-:W-:-:S02]  /*6b40*/  VIADD R14, R25, 0x8a ;  /* 0x0000008a190e7836 */ /* 0x000fc40000000000 */
[--C-:B------:R-:W-:Y:S01]  /*6b50*/  @!P1 IMAD.IADD R18, R18, 0x1, -R13.reuse ;  /* 0x0000000112129824 */ /* 0x100fe200078e0a0d */
[----:B------:R-:W-:Y:S01]  /*6b60*/  IABS R10, R2 ;  /* 0x00000002000a7213 */ /* 0x000fe20000000000 */
[----:B0-----:R-:W-:Y:S01]  /*6b70*/  IMAD.MOV.U32 R0, RZ, RZ, R20 ;  /* 0x000000ffff007224 */ /* 0x001fe200078e0014 */
[----:B------:R-:W-:Y:S01]  /*6b80*/  IABS R9, R14 ;  /* 0x0000000e00097213 */ /* 0x000fe20000000000 */
[----:B------:R-:W-:Y:S01]  /*6b90*/  @!P6 IMAD.IADD R17, R17, 0x1, -R13 ;  /* 0x000000011111e824 */ /* 0x000fe200078e0a0d */
[C---:B------:R-:W-:Y:S01]  /*6ba0*/  ISETP.GT.U32.AND P1, PT, R13.reuse, R19, PT ;  /* 0x000000130d00720c */ /* 0x040fe20003f24070 */
[----:B------:R-:W-:Y:S01]  /*6bb0*/  @!P2 IMAD.MOV R0, RZ, RZ, -R0 ;  /* 0x000000ffff00a224 */ /* 0x000fe200078e0a00 */
[C---:B------:R-:W-:Y:S01]  /*6bc0*/  ISETP.GT.U32.AND P2, PT, R13.reuse, R18, PT ;  /* 0x000000120d00720c */ /* 0x040fe20003f44070 */
[C---:B------:R-:W-:Y:S01]  /*6bd0*/  IMAD.HI.U32 R5, R4.reuse, R12, RZ ;  /* 0x0000000c04057227 */ /* 0x040fe200078e00ff */
[----:B------:R-:W-:Y:S02]  /*6be0*/  ISETP.GT.U32.AND P6, PT, R13, R17, PT ;  /* 0x000000110d00720c */ /* 0x000fe40003fc4070 */
[----:B------:R0:W-:Y:S01]  /*6bf0*/  STL [R1+0x274], R0 ;  /* 0x0002740001007387 */ /* 0x0001e20000100800 */
[----:B------:R-:W-:-:S04]  /*6c00*/  IMAD.HI.U32 R20, R4, R10, RZ ;  /* 0x0000000a04147227 */ /* 0x000fc800078e00ff */
[----:B------:R-:W-:Y:S02]  /*6c10*/  IMAD.MOV R5, RZ, RZ, -R5 ;  /* 0x000000ffff057224 */ /* 0x000fe400078e0a05 */
[----:B------:R-:W-:-:S04]  /*6c20*/  IMAD.HI.U32 R22, R4, R9, RZ ;  /* 0x0000000904167227 */ /* 0x000fc800078e00ff */
[----:B------:R-:W-:Y:S02]  /*6c30*/  IMAD.MOV R20, RZ, RZ, -R20 ;  /* 0x000000ffff147224 */ /* 0x000fe400078e0a14 */
[C---:B------:R-:W-:Y:S02]  /*6c40*/  IMAD R12, R13.reuse, R5, R12 ;  /* 0x000000050d0c7224 */ /* 0x040fe400078e020c */
[----:B0-----:R-:W-:Y:S02]  /*6c50*/  IMAD.MOV.U32 R0, RZ, RZ, R21 ;  /* 0x000000ffff007224 */ /* 0x001fe400078e0015 */
[----:B------:R-:W-:Y:S02]  /*6c60*/  IMAD.MOV R22, RZ, RZ, -R22 ;  /* 0x000000ffff167224 */ /* 0x000fe400078e0a16 */
[C---:B------:R-:W-:Y:S02]  /*6c70*/  IMAD R10, R13.reuse, R20, R10 ;  /* 0x000000140d0a7224 */ /* 0x040fe400078e020a */
[----:B------:R-:W-:Y:S01]  /*6c80*/  @!P0 IMAD.MOV R0, RZ, RZ, -R0 ;  /* 0x000000ffff008224 */ /* 0x000fe200078e0a00 */
[----:B------:R-:W-:Y:S01]  /*6c90*/  ISETP.GT.U32.AND P0, PT, R13, R12, PT ;  /* 0x0000000c0d00720c */ /* 0x000fe20003f04070 */
[----:B------:R-:W-:Y:S01]  /*6ca0*/  @!P1 IMAD.IADD R19, R19, 0x1, -R13 ;  /* 0x0000000113139824 */ /* 0x000fe200078e0a0d */
[C---:B------:R-:W-:Y:S01]  /*6cb0*/  ISETP.GT.U32.AND P1, PT, R13.reuse, R11, PT ;  /* 0x0000000b0d00720c */ /* 0x040fe20003f24070 */
[C---:B------:R-:W-:Y:S01]  /*6cc0*/  IMAD R9, R13.reuse, R22, R9 ;  /* 0x000000160d097224 */ /* 0x040fe200078e0209 */
[----:B------:R0:W-:Y:S01]  /*6cd0*/  STL [R1+0x268], R0 ;  /* 0x0002680001007387 */ /* 0x0001e20000100800 */
[----:B------:R-:W-:Y:S01]  /*6ce0*/  @!P2 IMAD.IADD R18, R18, 0x1, -R13 ;  /* 0x000000011212a824 */ /* 0x000fe200078e0a0d */
[----:B------:R-:W-:Y:S01]  /*6cf0*/  ISETP.GT.U32.AND P2, PT, R13, R10, PT ;  /* 0x0000000a0d00720c */ /* 0x000fe20003f44070 */
[----:B------:R-:W-:-:S02]  /*6d00*/  VIADD R15, R25, 0x89 ;  /* 0x00000089190f7836 */ /* 0x000fc40000000000 */
[----:B------:R-:W-:Y:S01]  /*6d10*/  @!P6 IMAD.IADD R17, R17, 0x1, -R13 ;  /* 0x000000011111e824 */ /* 0x000fe200078e0a0d */
[----:B------:R-:W-:Y:S01]  /*6d20*/  ISETP.GT.U32.AND P6, PT, R13, R9, PT ;  /* 0x000000090d00720c */ /* 0x000fe20003fc4070 */
[----:B------:R-:W-:Y:S01]  /*6d30*/  IMAD.MOV.U32 R23, RZ, RZ, R19 ;  /* 0x000000ffff177224 */ /* 0x000fe200078e0013 */
[----:B------:R-:W-:Y:S01]  /*6d40*/  IABS R8, R15 ;  /* 0x0000000f00087213 */ /* 0x000fe20000000000 */
[----:B------:R-:W-:Y:S02]  /*6d50*/  VIADD R16, R25, 0x88 ;  /* 0x0000008819107836 */ /* 0x000fe40000000000 */
[----:B0-----:R-:W-:Y:S02]  /*6d60*/  IMAD.MOV.U32 R0, RZ, RZ, R18 ;  /* 0x000000ffff007224 */ /* 0x001fe400078e0012 */
[----:B------:R-:W-:Y:S01]  /*6d70*/  IMAD.HI.U32 R20, R4, R8, RZ ;  /* 0x0000000804147227 */ /* 0x000fe200078e00ff */
[----:B------:R-:W-:-:S03]  /*6d80*/  IABS R5, R16 ;  /* 0x0000001000057213 */ /* 0x000fc60000000000 */
[----:B------:R-:W-:Y:S02]  /*6d90*/  @!P3 IMAD.MOV R23, RZ, RZ, -R23 ;  /* 0x000000ffff17b224 */ /* 0x000fe400078e0a17 */
[--C-:B------:R-:W-:Y:S01]  /*6da0*/  @!P0 IMAD.IADD R12, R12, 0x1, -R13.reuse ;  /* 0x000000010c0c8824 */ /* 0x100fe200078e0a0d */
[----:B------:R-:W-:Y:S01]  /*6db0*/  ISETP.GE.AND P0, PT, R7, RZ, PT ;  /* 0x000000ff0700720c */ /* 0x000fe20003f06270 */
[----:B------:R-:W-:Y:S01]  /*6dc0*/  @!P5 IMAD.MOV R0, RZ, RZ, -R0 ;  /* 0x000000ffff00d224 */ /* 0x000fe200078e0a00 */
[----:B------:R-:W-:Y:S01]  /*6dd0*/  STL [R1+0x264], R23 ;  /* 0x0002641701007387 */ /* 0x000fe20000100800 */
[--C-:B------:R-:W-:Y:S01]  /*6de0*/  @!P1 IMAD.IADD R11, R11, 0x1, -R13.reuse ;  /* 0x000000010b0b9824 */ /* 0x100fe200078e0a0d */
[----:B------:R-:W-:Y:S01]  /*6df0*/  ISETP.GE.AND P1, PT, R6, RZ, PT ;  /* 0x000000ff0600720c */ /* 0x000fe20003f26270 */
[--C-:B------:R-:W-:Y:S01]  /*6e00*/  @!P2 IMAD.IADD R10, R10, 0x1, -R13.reuse ;  /* 0x000000010a0aa824 */ /* 0x100fe200078e0a0d */
[----:B------:R-:W-:Y:S01]  /*6e10*/  ISETP.GT.U32.AND P2, PT, R13, R12, PT ;  /* 0x0000000c0d00720c */ /* 0x000fe20003f44070 */
[----:B------:R-:W-:Y:S01]  /*6e20*/  IMAD.MOV R20, RZ, RZ, -R20 ;  /* 0x000000ffff147224 */ /* 0x000fe200078e0a14 */
[----:B------:R0:W-:Y:S01]  /*6e30*/  STL [R1+0x260], R0 ;  /* 0x0002600001007387 */ /* 0x0001e20000100800 */
[----:B------:R-:W-:Y:S01]  /*6e40*/  @!P6 IMAD.IADD R9, R9, 0x1, -R13 ;  /* 0x000000010909e824 */ /* 0x000fe200078e0a0d */
[C---:B------:R-:W-:Y:S01]  /*6e50*/  ISETP.GT.U32.AND P3, PT, R13.reuse, R11, PT ;  /* 0x0000000b0d00720c */ /* 0x040fe20003f64070 */
[C---:B------:R-:W-:Y:S01]  /*6e60*/  IMAD R6, R13.reuse, R20, R8 ;  /* 0x000000140d067224 */ /* 0x040fe200078e0208 */
[C---:B------:R-:W-:Y:S01]  /*6e70*/  ISETP.GT.U32.AND P6, PT, R13.reuse, R10, PT ;  /* 0x0000000a0d00720c */ /* 0x040fe20003fc4070 */
[----:B------:R-:W-:Y:S01]  /*6e80*/  IMAD.HI.U32 R21, R4, R5, RZ ;  /* 0x0000000504157227 */ /* 0x000fe200078e00ff */
[----:B------:R-:W-:-:S03]  /*6e90*/  ISETP.GT.U32.AND P5, PT, R13, R9, PT ;  /* 0x000000090d00720c */ /* 0x000fc60003fa4070 */
[C---:B------:R-:W-:Y:S02]  /*6ea0*/  VIADD R8, R25.reuse, 0x87 ;  /* 0x0000008719087836 */ /* 0x040fe40000000000 */
[----:B0-----:R-:W-:Y:S02]  /*6eb0*/  IMAD.MOV.U32 R0, RZ, RZ, R17 ;  /* 0x000000ffff007224 */ /* 0x001fe400078e0011 */
[----:B------:R-:W-:Y:S01]  /*6ec0*/  VIADD R7, R25, 0x86 ;  /* 0x0000008619077836 */ /* 0x000fe20000000000 */
[----:B------:R-:W-:Y:S01]  /*6ed0*/  IABS R17, R8 ;  /* 0x0000000800117213 */ /* 0x000fe20000000000 */
[----:B------:R-:W-:Y:S01]  /*6ee0*/  @!P4 IMAD.MOV R0, RZ, RZ, -R0 ;  /* 0x000000ffff00c224 */ /* 0x000fe200078e0a00 */
[C---:B------:R-:W-:Y:S01]  /*6ef0*/  ISETP.GT.U32.AND P4, PT, R13.reuse, R6, PT ;  /* 0x000000060d00720c */ /* 0x040fe20003f84070 */
[----:B------:R-:W-:Y:S01]  /*6f00*/  IMAD.MOV R21, RZ, RZ, -R21 ;  /* 0x000000ffff157224 */ /* 0x000fe200078e0a15 */
[----:B------:R-:W-:Y:S01]  /*6f10*/  IABS R18, R7 ;  /* 0x0000000700127213 */ /* 0x000fe20000000000 */
[----:B------:R-:W-:Y:S01]  /*6f20*/  @!P2 IMAD.IADD R12, R12, 0x1, -R13 ;  /* 0x000000010c0ca824 */ /* 0x000fe200078e0a0d */
[----:B------:R-:W-:Y:S01]  /*6f30*/  ISETP.GE.AND P2, PT, R2, RZ, PT ;  /* 0x000000ff0200720c */ /* 0x000fe20003f46270 */
[----:B------:R-:W-:Y:S01]  /*6f40*/  IMAD R5, R13, R21, R5 ;  /* 0x000000150d057224 */ /* 0x000fe200078e0205 */
[----:B------:R0:W-:Y:S01]  /*6f50*/  STL [R1+0x258], R0 ;  /* 0x0002580001007387 */ /* 0x0001e20000100800 */
[----:B------:R-:W-:-:S02]  /*6f60*/  @!P3 IMAD.IADD R11, R11, 0x1, -R13 ;  /* 0x000000010b0bb824 */ /* 0x000fc400078e0a0d */
[----:B------:R-:W-:Y:S01]  /*6f70*/  @!P6 IMAD.IADD R10, R10, 0x1, -R13 ;  /* 0x000000010a0ae824 */ /* 0x000fe200078e0a0d */
[----:B------:R-:W-:Y:S01]  /*6f80*/  ISETP.GE.AND P6, PT, R14, RZ, PT ;  /* 0x000000ff0e00720c */ /* 0x000fe20003fc6270 */
[----:B------:R-:W-:Y:S01]  /*6f90*/  IMAD.MOV.U32 R2, RZ, RZ, R18 ;  /* 0x000000ffff027224 */ /* 0x000fe200078e0012 */
[----:B------:R-:W-:Y:S01]  /*6fa0*/  ISETP.GT.U32.AND P3, PT, R13, R5, PT ;  /* 0x000000050d00720c */ /* 0x000fe20003f64070 */
[----:B------:R-:W-:-:S04]  /*6fb0*/  IMAD.HI.U32 R14, R4, R17, RZ ;  /* 0x00000011040e7227 */ /* 0x000fc800078e00ff */
[----:B------:R-:W-:Y:S02]  /*6fc0*/  IMAD.MOV.U32 R19, RZ, RZ, R12 ;  /* 0x000000ffff137224 */ /* 0x000fe400078e000c */
[----:B------:R-:W-:Y:S01]  /*6fd0*/  @!P5 IMAD.IADD R9, R9, 0x1, -R13 ;  /* 0x000000010909d824 */ /* 0x000fe200078e0a0d */
[----:B------:R-:W-:Y:S01]  /*6fe0*/  ISETP.GE.AND P5, PT, R15, RZ, PT ;  /* 0x000000ff0f00720c */ /* 0x000fe20003fa6270 */
[----:B0-----:R-:W-:Y:S02]  /*6ff0*/  IMAD.MOV.U32 R0, RZ, RZ, R11 ;  /* 0x000000ffff007224 */ /* 0x001fe400078e000b */
[----:B------:R-:W-:Y:S01]  /*7000*/  @!P4 IMAD.IADD R6, R6, 0x1, -R13 ;  /* 0x000000010606c824 */ /* 0x000fe200078e0a0d */
[----:B------:R-:W-:Y:S01]  /*7010*/  ISETP.GE.AND P4, PT, R16, RZ, PT ;  /* 0x000000ff1000720c */ /* 0x000fe20003f86270 */
[----:B------:R-:W-:-:S04]  /*7020*/  IMAD.HI.U32 R15, R4, R2, RZ ;  /* 0x00000002040f7227 */ /* 0x000fc800078e00ff */
[----:B------:R-:W-:Y:S02]  /*7030*/  IMAD.MOV R14, RZ, RZ, -R14 ;  /* 0x000000ffff0e7224 */ /* 0x000fe400078e0a0e */
[----:B------:R-:W-:Y:S01]  /*7040*/  @!P0 IMAD.MOV R19, RZ, RZ, -R19 ;  /* 0x000000ffff138224 */ /* 0x000fe200078e0a13 */
[C---:B------:R-:W-:Y:S01]  /*7050*/  ISETP.GT.U32.AND P0, PT, R13.reuse, R6, PT ;  /* 0x000000060d00720c */ /* 0x040fe20003f04070 */
[----:B------:R-:W-:Y:S01]  /*7060*/  @!P1 IMAD.MOV R0, RZ, RZ, -R0 ;  /* 0x000000ffff009224 */ /* 0x000fe200078e0a00 */
[----:B------:R-:W-:Y:S01]  /*7070*/  ISETP.GE.AND P1, PT, R8, RZ, PT ;  /* 0x000000ff0800720c */ /* 0x000fe20003f26270 */
[----:B------:R-:W-:Y:S01]  /*7080*/  IMAD.MOV R12, RZ, RZ, -R15 ;  /* 0x000000ffff0c7224 */ /* 0x000fe200078e0a0f */
[----:B------:R-:W-:Y:S01]  /*7090*/  STL [R1+0x254], R19 ;  /* 0x0002541301007387 */ /* 0x000fe20000100800 */
[C---:B------:R-:W-:Y:S02]  /*70a0*/  IMAD R8, R13.reuse, R14, R17 ;  /* 0x0000000e0d087224 */ /* 0x040fe400078e0211 */
[C---:B------:R-:W-:Y:S01]  /*70b0*/  IMAD R2, R13.reuse, R12, R2 ;  /* 0x0000000c0d027224 */ /* 0x040fe200078e0202 */
[----:B------:R0:W-:Y:S01]  /*70c0*/  STL [R1+0x250], R0 ;  /* 0x0002500001007387 */ /* 0x0001e20000100800 */
[----:B------:R-:W-:Y:S01]  /*70d0*/  @!P2 IMAD.MOV R10, RZ, RZ, -R10 ;  /* 0x000000ffff0aa224 */ /* 0x000fe200078e0a0a */
[----:B------:R-:W-:Y:S01]  /*70e0*/  ISETP.GT.U32.AND P2, PT, R13, R8, PT ;  /* 0x000000080d00720c */ /* 0x000fe20003f44070 */
[----:B------:R-:W-:-:S02]  /*70f0*/  @!P3 IMAD.IADD R5, R5, 0x1, -R13 ;  /* 0x000000010505b824 */ /* 0x000fc400078e0a0d */
[----:B------:R-:W-:Y:S01]  /*7100*/  @!P0 IMAD.IADD R6, R6, 0x1, -R13 ;  /* 0x0000000106068824 */ /* 0x000fe200078e0a0d */
[----:B------:R1:W-:Y:S01]  /*7110*/  STL [R1+0x24c], R10 ;  /* 0x00024c0a01007387 */ /* 0x0003e20000100800 */
[----:B------:R-:W-:Y:S01]  /*7120*/  ISETP.GE.AND P0, PT, R7, RZ, PT ;  /* 0x000000ff0700720c */ /* 0x000fe20003f06270 */
[----:B------:R-:W-:Y:S01]  /*7130*/  VIADD R12, R25, 0x83 ;  /* 0x00000083190c7836 */ /* 0x000fe20000000000 */
[----:B------:R-:W-:Y:S01]  /*7140*/  ISETP.GT.U32.AND P3, PT, R13, R5, PT ;  /* 0x000000050d00720c */ /* 0x000fe20003f64070 */
[----:B0-----:R-:W-:Y:S02]  /*7150*/  IMAD.MOV.U32 R0, RZ, RZ, R9 ;  /* 0x000000ffff007224 */ /* 0x001fe400078e0009 */
[----:B------:R-:W-:Y:S02]  /*7160*/  VIADD R9, R25, 0x84 ;  /* 0x0000008419097836 */ /* 0x000fe40000000000 */
[----:B------:R-:W-:Y:S01]  /*7170*/  @!P6 IMAD.MOV R0, RZ, RZ, -R0 ;  /* 0x000000ffff00e224 */ /* 0x000fe200078e0a00 */
[----:B------:R-:W-:Y:S01]  /*7180*/  ISETP.GT.U32.AND P6, PT, R13, R2, PT ;  /* 0x000000020d00720c */ /* 0x000fe20003fc4070 */
[----:B-1----:R-:W-:Y:S01]  /*7190*/  VIADD R10, R25, 0x85 ;  /* 0x00000085190a7836 */ /* 0x002fe20000000000 */
[----:B------:R-:W-:Y:S01]  /*71a0*/  IABS R7, R9 ;  /* 0x0000000900077213 */ /* 0x000fe20000000000 */
[--C-:B------:R-:W-:Y:S01]  /*71b0*/  @!P2 IMAD.IADD R8, R8, 0x1, -R13.reuse ;  /* 0x000000010808a824 */ /* 0x100fe200078e0a0d */
[----:B------:R0:W-:Y:S01]  /*71c0*/  STL [R1+0x248], R0 ;  /* 0x0002480001007387 */ /* 0x0001e20000100800 */
[----:B------:R-:W-:Y:S01]  /*71d0*/  ISETP.GE.AND P2, PT, R9, RZ, PT ;  /* 0x000000ff0900720c */ /* 0x000fe20003f46270 */
[----:B------:R-:W-:Y:S01]  /*71e0*/  VIADD R11, R25, 0x81 ;  /* 0x00000081190b7836 */ /* 0x000fe20000000000 */
[----:B------:R-:W-:Y:S01]  /*71f0*/  IABS R14, R10 ;  /* 0x0000000a000e7213 */ /* 0x000fe20000000000 */
[----:B------:R-:W-:Y:S01]  /*7200*/  @!P3 IMAD.IADD R5, R5, 0x1, -R13 ;  /* 0x000000010505b824 */ /* 0x000fe200078e0a0d */
[----:B------:R-:W-:Y:S01]  /*7210*/  ISETP.GE.AND P3, PT, R10, RZ, PT ;  /* 0x000000ff0a00720c */ /* 0x000fe20003f66270 */
[----:B------:R-:W-:-:S02]  /*7220*/  VIADD R19, R25, 0x7f ;  /* 0x0000007f19137836 */ /* 0x000fc40000000000 */
[----:B------:R-:W-:-:S04]  /*7230*/  IMAD.HI.U32 R9, R4, R14, RZ ;  /* 0x0000000e04097227 */ /* 0x000fc800078e00ff */
[----:B0-----:R-:W-:Y:S02]  /*7240*/  IMAD.MOV.U32 R0, RZ, RZ, R6 ;  /* 0x000000ffff007224 */ /* 0x001fe400078e0006 */
[----:B------:R-:W-:Y:S01]  /*7250*/  @!P6 IMAD.IADD R2, R2, 0x1, -R13 ;  /* 0x000000010202e824 */ /* 0x000fe200078e0a0d */
[C---:B------:R-:W-:Y:S01]  /*7260*/  ISETP.GT.U32.AND P6, PT, R13.reuse, R8, PT ;  /* 0x000000080d00720c */ /* 0x040fe20003fc4070 */
[----:B------:R-:W-:Y:S02]  /*7270*/  @!P5 IMAD.MOV R0, RZ, RZ, -R0 ;  /* 0x000000ffff00d224 */ /* 0x000fe400078e0a00 */
[----:B------:R-:W-:Y:S01]  /*7280*/  IMAD.HI.U32 R6, R4, R7, RZ ;  /* 0x0000000704067227 */ /* 0x000fe200078e00ff */
[----:B------:R-:W-:Y:S02]  /*7290*/  ISETP.GT.U32.AND P5, PT, R13, R2, PT ;  /* 0x000000020d00720c */ /* 0x000fe40003fa4070 */
[----:B------:R0:W-:Y:S01]  /*72a0*/  STL [R1+0x244], R0 ;  /* 0x0002440001007387 */ /* 0x0001e20000100800 */
[----:B------:R-:W-:-:S02]  /*72b0*/  IMAD.MOV R6, RZ, RZ, -R6 ;  /* 0x000000ffff067224 */ /* 0x000fc400078e0a06 */
[----:B------:R-:W-:Y:S02]  /*72c0*/  VIADD R15, R25, 0x7e ;  /* 0x0000007e190f7836 */ /* 0x000fe40000000000 */
[----:B------:R-:W-:Y:S02]  /*72d0*/  IMAD R6, R13, R6, R7 ;  /* 0x000000060d067224 */ /* 0x000fe400078e0207 */
[----:B------:R-:W-:Y:S02]  /*72e0*/  @!P6 IMAD.IADD R8, R8, 0x1, -R13 ;  /* 0x000000010808e824 */ /* 0x000fe400078e0a0d */
[----:B0-----:R-:W-:Y:S02]  /*72f0*/  IMAD.MOV.U32 R0, RZ, RZ, R5 ;  /* 0x000000ffff007224 */ /* 0x001fe400078e0005 */
[----:B------:R-:W-:Y:S02]  /*7300*/  IMAD.MOV R5, RZ, RZ, -R9 ;  /* 0x000000ffff057224 */ /* 0x000fe400078e0a09 */
[----:B------:R-:W-:-:S02]  /*7310*/  IMAD.MOV.U32 R10, RZ, RZ, R8 ;  /* 0x000000ffff0a7224 */ /* 0x000fc400078e0008 */
[C---:B------:R-:W-:Y:S02]  /*7320*/  IMAD R14, R13.reuse, R5, R14 ;  /* 0x000000050d0e7224 */ /* 0x040fe400078e020e */
[----:B------:R-:W-:Y:S01]  /*7330*/  @!P1 IMAD.MOV R10, RZ, RZ, -R10 ;  /* 0x000000ffff0a9224 */ /* 0x000fe200078e0a0a */
[C---:B------:R-:W-:Y:S01]  /*7340*/  ISETP.GT.U32.AND P1, PT, R13.reuse, R6, PT ;  /* 0x000000060d00720c */ /* 0x040fe20003f24070 */
[----:B------:R-:W-:Y:S01]  /*7350*/  @!P4 IMAD.MOV R0, RZ, RZ, -R0 ;  /* 0x000000ffff00c224 */ /* 0x000fe200078e0a00 */
[----:B------:R-:W-:Y:S01]  /*7360*/  ISETP.GT.U32.AND P6, PT, R13, R14, PT ;  /* 0x0000000e0d00720c */ /* 0x000fe20003fc4070 */
[----:B------:R-:W-:Y:S01]  /*7370*/  @!P5 IMAD.IADD R2, R2, 0x1, -R13 ;  /* 0x000000010202d824 */ /* 0x000fe200078e0a0d */
[----:B------:R-:W-:Y:S01]  /*7380*/  ISETP.GE.AND P4, PT, R12, RZ, PT ;  /* 0x000000ff0c00720c */ /* 0x000fe20003f86270 */
[C---:B------:R-:W-:Y:S01]  /*7390*/  VIADD R9, R25.reuse, 0x82 ;  /* 0x0000008219097836 */ /* 0x040fe20000000000 */
[----:B------:R-:W-:Y:S01]  /*73a0*/  IABS R12, R12 ;  /* 0x0000000c000c7213 */ /* 0x000fe20000000000 */
[----:B------:R0:W-:Y:S01]  /*73b0*/  STL [R1+0x238], R0 ;  /* 0x0002380001007387 */ /* 0x0001e20000100800 */
[----:B------:R-:W-:-:S02]  /*73c0*/  VIADD R5, R25, 0x80 ;  /* 0x0000008019057836 */ /* 0x000fc40000000000 */
[----:B------:R-:W-:Y:S01]  /*73d0*/  ISETP.GE.AND P5, PT, R9, RZ, PT ;  /* 0x000000ff0900720c */ /* 0x000fe20003fa6270 */
[----:B------:R-:W-:Y:S01]  /*73e0*/  IMAD.HI.U32 R7, R4, R12, RZ ;  /* 0x0000000c04077227 */ /* 0x000fe200078e00ff */
[----:B------:R1:W-:Y:S01]  /*73f0*/  STL [R1+0x22c], R10 ;  /* 0x00022c0a01007387 */ /* 0x0003e20000100800 */
[----:B------:R-:W-:Y:S02]  /*7400*/  IABS R9, R9 ;  /* 0x0000000900097213 */ /* 0x000fe40000000000 */
[----:B------:R-:W-:Y:S02]  /*7410*/  @!P6 IMAD.IADD R14, R14, 0x1, -R13 ;  /* 0x000000010e0ee824 */ /* 0x000fe400078e0a0d */
[----:B0-----:R-:W-:Y:S02]  /*7420*/  IMAD.MOV.U32 R0, RZ, RZ, R2 ;  /* 0x000000ffff007224 */ /* 0x001fe400078e0002 */
[----:B------:R-:W-:Y:S01]  /*7430*/  IMAD.MOV R7, RZ, RZ, -R7 ;  /* 0x000000ffff077224 */ /* 0x000fe200078e0a07 */
[----:B------:R-:W-:Y:S01]  /*7440*/  ISETP.GT.U32.AND P6, PT, R13, R14, PT ;  /* 0x0000000e0d00720c */ /* 0x000fe20003fc4070 */
[----:B------:R-:W-:Y:S01]  /*7450*/  @!P0 IMAD.MOV R0, RZ, RZ, -R0 ;  /* 0x000000ffff008224 */ /* 0x000fe200078e0a00 */
[----:B------:R-:W-:Y:S01]  /*7460*/  ISETP.GE.AND P0, PT, R11, RZ, PT ;  /* 0x000000ff0b00720c */ /* 0x000fe20003f06270 */
[----:B------:R-:W-:Y:S01]  /*7470*/  @!P1 IMAD.IADD R6, R6, 0x1, -R13 ;  /* 0x0000000106069824 */ /* 0x000fe200078e0a0d */
[----:B------:R-:W-:Y:S01]  /*7480*/  IABS R11, R11 ;  /* 0x0000000b000b7213 */ /* 0x000fe20000000000 */
[C---:B------:R-:W-:Y:S01]  /*7490*/  IMAD R12, R13.reuse, R7, R12 ;  /* 0x000000070d0c7224 */ /* 0x040fe200078e020c */
[----:B-1----:R-:W-:Y:S01]  /*74a0*/  IABS R10, R5 ;  /* 0x00000005000a7213 */ /* 0x002fe20000000000 */
[C---:B------:R-:W-:Y:S01]  /*74b0*/  IMAD.HI.U32 R2, R4.reuse, R9, RZ ;  /* 0x0000000904027227 */ /* 0x040fe200078e00ff */
[----:B------:R-:W-:Y:S01]  /*74c0*/  ISETP.GT.U32.AND P1, PT, R13, R6, PT ;  /* 0x000000060d00720c */ /* 0x000fe20003f24070 */
[----:B------:R0:W-:Y:S02]  /*74d0*/  STL [R1+0x228], R0 ;  /* 0x0002280001007387 */ /* 0x0001e40000100800 */
[----:B------:R-:W-:-:S04]  /*74e0*/  IMAD.HI.U32 R7, R4, R11, RZ ;  /* 0x0000000b04077227 */ /* 0x000fc800078e00ff */
[----:B------:R-:W-:Y:S01]  /*74f0*/  @!P6 IMAD.IADD R14, R14, 0x1, -R13 ;  /* 0x000000010e0ee824 */ /* 0x000fe200078e0a0d */
[----:B------:R-:W-:Y:S01]  /*7500*/  ISETP.GT.U32.AND P6, PT, R13, R12, PT ;  /* 0x0000000c0d00720c */ /* 0x000fe20003fc4070 */
[----:B------:R-:W-:-:S04]  /*7510*/  IMAD.HI.U32 R8, R4, R10, RZ ;  /* 0x0000000a04087227 */ /* 0x000fc800078e00ff */
[----:B------:R-:W-:Y:S02]  /*7520*/  IMAD.MOV R7, RZ, RZ, -R7 ;  /* 0x000000ffff077224 */ /* 0x000fe400078e0a07 */
[----:B------:R-:W-:Y:S02]  /*7530*/  IMAD.MOV R2, RZ, RZ, -R2 ;  /* 0x000000ffff027224 */ /* 0x000fe400078e0a02 */
[----:B------:R-:W-:Y:S02]  /*7540*/  IMAD.MOV R8, RZ, RZ, -R8 ;  /* 0x000000ffff087224 */ /* 0x000fe400078e0a08 */
[C---:B------:R-:W-:Y:S02]  /*7550*/  IMAD R11, R13.reuse, R7, R11 ;  /* 0x000000070d0b7224 */ /* 0x040fe400078e020b */
[C---:B------:R-:W-:Y:S01]  /*7560*/  IMAD R9, R13.reuse, R2, R9 ;  /* 0x000000020d097224 */ /* 0x040fe200078e0209 */
[----:B------:R-:W-:Y:S01]  /*7570*/  IABS R2, R19 ;  /* 0x0000001300027213 */ /* 0x000fe20000000000 */
[----:B0-----:R-:W-:Y:S01]  /*7580*/  IMAD.MOV.U32 R0, RZ, RZ, R14 ;  /* 0x000000ffff007224 */ /* 0x001fe200078e000e */
[----:B------:R-:W-:Y:S01]  /*7590*/  IABS R14, R15 ;  /* 0x0000000f000e7213 */ /* 0x000fe20000000000 */
[----:B------:R-:W-:-:S02]  /*75a0*/  IMAD R10, R13, R8, R10 ;  /* 0x000000080d0a7224 */ /* 0x000fc400078e020a */
[--C-:B------:R-:W-:Y:S01]  /*75b0*/  @!P1 IMAD.IADD R6, R6, 0x1, -R13.reuse ;  /* 0x0000000106069824 */ /* 0x100fe200078e0a0d */
[C---:B------:R-:W-:Y:S01]  /*75c0*/  ISETP.GT.U32.AND P1, PT, R13.reuse, R11, PT ;  /* 0x0000000b0d00720c */ /* 0x040fe20003f24070 */
[----:B------:R-:W-:Y:S01]  /*75d0*/  @!P3 IMAD.MOV R0, RZ, RZ, -R0 ;  /* 0x000000ffff00b224 */ /* 0x000fe200078e0a00 */
[C---:B------:R-:W-:Y:S01]  /*75e0*/  ISETP.GT.U32.AND P3, PT, R13.reuse, R9, PT ;  /* 0x000000090d00720c */ /* 0x040fe20003f64070 */
[----:B------:R-:W-:Y:S01]  /*75f0*/  @!P6 IMAD.IADD R12, R12, 0x1, -R13 ;  /* 0x000000010c0ce824 */ /* 0x000fe200078e0a0d */
[----:B------:R-:W-:Y:S01]  /*7600*/  ISETP.GT.U32.AND P6, PT, R13, R10, PT ;  /* 0x0000000a0d00720c */ /* 0x000fe20003fc4070 */
[----:B------:R-:W-:Y:S01]  /*7610*/  IMAD.HI.U32 R7, R4, R2, RZ ;  /* 0x0000000204077227 */ /* 0x000fe200078e00ff */
[----:B------:R0:W-:Y:S03]  /*7620*/  STL [R1+0x224], R0 ;  /* 0x0002240001007387 */ /* 0x0001e60000100800 */
[----:B------:R-:W-:-:S02]  /*7630*/  IMAD.MOV R7, RZ, RZ, -R7 ;  /* 0x000000ffff077224 */ /* 0x000fc400078e0a07 */
[----:B------:R-:W-:Y:S02]  /*7640*/  VIADD R8, R25, 0x7d ;  /* 0x0000007d19087836 */ /* 0x000fe40000000000 */
[--C-:B------:R-:W-:Y:S02]  /*7650*/  @!P1 IMAD.IADD R11, R11, 0x1, -R13.reuse ;  /* 0x000000010b0b9824 */ /* 0x100fe400078e0a0d */
[--C-:B------:R-:W-:Y:S01]  /*7660*/  @!P3 IMAD.IADD R9, R9, 0x1, -R13.reuse ;  /* 0x000000010909b824 */ /* 0x100fe200078e0a0d */
[C---:B------:R-:W-:Y:S01]  /*7670*/  ISETP.GT.U32.AND P3, PT, R13.reuse, R12, PT ;  /* 0x0000000c0d00720c */ /* 0x040fe20003f64070 */
[----:B------:R-:W-:Y:S01]  /*7680*/  @!P6 IMAD.IADD R10, R10, 0x1, -R13 ;  /* 0x000000010a0ae824 */ /* 0x000fe200078e0a0d */
[C---:B------:R-:W-:Y:S01]  /*7690*/  ISETP.GT.U32.AND P6, PT, R13.reuse, R11, PT ;  /* 0x0000000b0d00720c */ /* 0x040fe20003fc4070 */
[----:B0-----:R-:W-:Y:S01]  /*76a0*/  IMAD.MOV.U32 R0, RZ, RZ, R6 ;  /* 0x000000ffff007224 */ /* 0x001fe200078e0006 */
[----:B------:R-:W-:Y:S01]  /*76b0*/  ISETP.GT.U32.AND P1, PT, R13, R9, PT ;  /* 0x000000090d00720c */ /* 0x000fe20003f24070 */
[----:B------:R-:W-:Y:S01]  /*76c0*/  IMAD.HI.U32 R6, R4, R14, RZ ;  /* 0x0000000e04067227 */ /* 0x000fe200078e00ff */
[----:B------:R-:W-:-:S03]  /*76d0*/  IABS R18, R8 ;  /* 0x0000000800127213 */ /* 0x000fc60000000000 */
        /* <DEDUP_REMOVED lines=11> */
[--C-:B------:R-:W-:Y:S01]  /*7790*/  @!P1 IMAD.IADD R9, R9, 0x1, -R13.reuse ;  /* 0x0000000109099824 */ /* 0x100fe200078e0a0d */
[----:B------:R-:W-:Y:S01]  /*77a0*/  ISETP.GE.AND P1, PT, R5, RZ, PT ;  /* 0x000000ff0500720c */ /* 0x000fe20003f26270 */
[----:B------:R-:W-:Y:S01]  /*77b0*/  VIADD R5, R25, 0x7b ;  /* 0x0000007b19057836 */ /* 0x000fe20000000000 */
[----:B------:R-:W-:Y:S01]  /*77c0*/  IABS R17, R7 ;  /* 0x0000000700117213 */ /* 0x000fe20000000000 */
[----:B------:R-:W-:Y:S01]  /*77d0*/  @!P2 IMAD.IADD R10, R10, 0x1, -R13 ;  /* 0x000000010a0aa824 */ /* 0x000fe200078e0a0d */
[----:B------:R-:W-:Y:S01]  /*77e0*/  ISETP.GE.AND P2, PT, R19, RZ, PT ;  /* 0x000000ff1300720c */ /* 0x000fe20003f46270 */
[----:B------:R-:W-:Y:S01]  /*77f0*/  IMAD.MOV.U32 R20, RZ, RZ, R12 ;  /* 0x000000ffff147224 */ /* 0x000fe200078e000c */
[----:B------:R-:W-:Y:S01]  /*7800*/  IABS R19, R5 ;  /* 0x0000000500137213 */ /* 0x000fe20000000000 */
[----:B0-----:R-:W-:Y:S02]  /*7810*/  IMAD.MOV.U32 R0, RZ, RZ, R9 ;  /* 0x000000ffff007224 */ /* 0x001fe400078e0009 */
[----:B------:R-:W-:-:S04]  /*7820*/  IMAD.HI.U32 R6, R4, R17, RZ ;  /* 0x0000001104067227 */ /* 0x000fc800078e00ff */
[--C-:B------:R-:W-:Y:S01]  /*7830*/  @!P3 IMAD.IADD R2, R2, 0x1, -R13.reuse ;  /* 0x000000010202b824 */ /* 0x100fe200078e0a0d */
[----:B------:R-:W-:Y:S01]  /*7840*/  ISETP.GE.AND P3, PT, R15, RZ, PT ;  /* 0x000000ff0f00720c */ /* 0x000fe20003f66270 */
[----:B------:R-:W-:Y:S02]  /*7850*/  @!P6 IMAD.IADD R14, R14, 0x1, -R13 ;  /* 0x000000010e0ee824 */ /* 0x000fe400078e0a0d */
[----:B------:R-:W-:Y:S01]  /*7860*/  @!P4 IMAD.MOV R20, RZ, RZ, -R20 ;  /* 0x000000ffff14c224 */ /* 0x000fe200078e0a14 */
[C---:B------:R-:W-:Y:S01]  /*7870*/  ISETP.GT.U32.AND P4, PT, R13.reuse, R2, PT ;  /* 0x000000020d00720c */ /* 0x040fe20003f84070 */
[----:B------:R-:W-:Y:S01]  /*7880*/  IMAD.MOV.U32 R15, RZ, RZ, R19 ;  /* 0x000000ffff0f7224 */ /* 0x000fe200078e0013 */
[----:B------:R-:W-:Y:S01]  /*7890*/  ISETP.GT.U32.AND P6, PT, R13, R14, PT ;  /* 0x0000000e0d00720c */ /* 0x000fe20003fc4070 */
[----:B------:R-:W-:Y:S01]  /*78a0*/  @!P5 IMAD.MOV R0, RZ, RZ, -R0 ;  /* 0x000000ffff00d224 */ /* 0x000fe200078e0a00 */
[----:B------:R-:W-:Y:S01]  /*78b0*/  STL [R1+0x21c], R20 ;  /* 0x00021c1401007387 */ /* 0x000fe20000100800 */
[----:B------:R-:W-:-:S02]  /*78c0*/  IMAD.MOV R6, RZ, RZ, -R6 ;  /* 0x000000ffff067224 */ /* 0x000fc400078e0a06 */
[C---:B------:R-:W-:Y:S01]  /*78d0*/  IMAD.HI.U32 R12, R4.reuse, R15, RZ ;  /* 0x0000000f040c7227 */ /* 0x040fe200078e00ff */
[----:B------:R0:W-:Y:S03]  /*78e0*/  STL [R1+0x204], R0 ;  /* 0x0002040001007387 */ /* 0x0001e60000100800 */
[----:B------:R-:W-:Y:S02]  /*78f0*/  IMAD R17, R13, R6, R17 ;  /* 0x000000060d117224 */ /* 0x000fe400078e0211 */
[----:B------:R-:W-:Y:S02]  /*7900*/  IMAD.MOV R9, RZ, RZ, -R12 ;  /* 0x000000ffff097224 */ /* 0x000fe400078e0a0c */
[----:B------:R-:W-:-:S04]  /*7910*/  IMAD.HI.U32 R16, R4, R18, RZ ;  /* 0x0000001204107227 */ /* 0x000fc800078e00ff */
[----:B0-----:R-:W-:Y:S02]  /*7920*/  IMAD.MOV.U32 R0, RZ, RZ, R10 ;  /* 0x000000ffff007224 */ /* 0x001fe400078e000a */
[C---:B------:R-:W-:Y:S02]  /*7930*/  IMAD R15, R13.reuse, R9, R15 ;  /* 0x000000090d0f7224 */ /* 0x040fe400078e020f */
[----:B------:R-:W-:Y:S01]  /*7940*/  @!P1 IMAD.MOV R0, RZ, RZ, -R0 ;  /* 0x000000ffff009224 */ /* 0x000fe200078e0a00 */
[C---:B------:R-:W-:Y:S01]  /*7950*/  ISETP.GT.U32.AND P1, PT, R13.reuse, R17, PT ;  /* 0x000000110d00720c */ /* 0x040fe20003f24070 */
[----:B------:R-:W-:Y:S02]  /*7960*/  IMAD.MOV R16, RZ, RZ, -R16 ;  /* 0x000000ffff107224 */ /* 0x000fe400078e0a10 */
[----:B------:R-:W-:Y:S01]  /*7970*/  @!P6 IMAD.IADD R14, R14, 0x1, -R13 ;  /* 0x000000010e0ee824 */ /* 0x000fe200078e0a0d */
[C---:B------:R-:W-:Y:S01]  /*7980*/  ISETP.GT.U32.AND P6, PT, R13.reuse, R15, PT ;  /* 0x0000000f0d00720c */ /* 0x040fe20003fc4070 */
[----:B------:R-:W-:-:S02]  /*7990*/  IMAD R18, R13, R16, R18 ;  /* 0x000000100d127224 */ /* 0x000fc400078e0212 */
[----:B------:R-:W-:Y:S01]  /*79a0*/  @!P4 IMAD.IADD R2, R2, 0x1, -R13 ;  /* 0x000000010202c824 */ /* 0x000fe200078e0a0d */
[----:B------:R-:W-:Y:S01]  /*79b0*/  ISETP.GE.AND P4, PT, R7, RZ, PT ;  /* 0x000000ff0700720c */ /* 0x000fe20003f86270 */
[----:B------:R-:W-:Y:S01]  /*79c0*/  VIADD R7, R25, 0x79 ;  /* 0x0000007919077836 */ /* 0x000fe20000000000 */
[----:B------:R-:W-:Y:S01]  /*79d0*/  ISETP.GT.U32.AND P5, PT, R13, R18, PT ;  /* 0x000000120d00720c */ /* 0x000fe20003fa4070 */
[----:B------:R-:W-:Y:S01]  /*79e0*/  @!P0 IMAD.MOV R11, RZ, RZ, -R11 ;  /* 0x000000ffff0b8224 */ /* 0x000fe200078e0a0b */
[----:B------:R-:W-:Y:S01]  /*79f0*/  ISETP.GE.AND P0, PT, R8, RZ, PT ;  /* 0x000000ff0800720c */ /* 0x000fe20003f06270 */
[--C-:B------:R-:W-:Y:S01]  /*7a00*/  @!P1 IMAD.IADD R17, R17, 0x1, -R13.reuse ;  /* 0x0000000111119824 */ /* 0x100fe200078e0a0d */
[----:B------:R-:W-:Y:S01]  /*7a10*/  IABS R9, R7 ;  /* 0x0000000700097213 */ /* 0x000fe20000000000 */
[----:B------:R-:W-:Y:S01]  /*7a20*/  VIADD R6, R25, 0x7a ;  /* 0x0000007a19067836 */ /* 0x000fe20000000000 */
[----:B------:R-:W-:Y:S01]  /*7a30*/  STL [R1+0x200], R11 ;  /* 0x0002000b01007387 */ /* 0x000fe20000100800 */
[----:B------:R-:W-:Y:S01]  /*7a40*/  @!P6 IMAD.IADD R15, R15, 0x1, -R13 ;  /* 0x000000010f0fe824 */ /* 0x000fe200078e0a0d */
[----:B------:R-:W-:Y:S01]  /*7a50*/  ISETP.GT.U32.AND P1, PT, R13, R17, PT ;  /* 0x000000110d00720c */ /* 0x000fe20003f24070 */
[----:B------:R-:W-:Y:S01]  /*7a60*/  IMAD.HI.U32 R10, R4, R9, RZ ;  /* 0x00000009040a7227 */ /* 0x000fe200078e00ff */
[----:B------:R0:W-:Y:S01]  /*7a70*/  STL [R1+0x1fc], R0 ;  /* 0x0001fc0001007387 */ /* 0x0001e20000100800 */
[----:B------:R-:W-:-:S02]  /*7a80*/  IABS R12, R6 ;  /* 0x00000006000c7213 */ /* 0x000fc40000000000 */
[----:B------:R-:W-:Y:S01]  /*7a90*/  @!P5 IMAD.IADD R18, R18, 0x1, -R13 ;  /* 0x000000011212d824 */ /* 0x000fe200078e0a0d */
[----:B------:R-:W-:Y:S01]  /*7aa0*/  ISETP.GT.U32.AND P6, PT, R13, R15, PT ;  /* 0x0000000f0d00720c */ /* 0x000fe20003fc4070 */
[----:B------:R-:W-:Y:S01]  /*7ab0*/  IMAD.MOV R10, RZ, RZ, -R10 ;  /* 0x000000ffff0a7224 */ /* 0x000fe200078e0a0a */
[----:B------:R-:W-:Y:S01]  /*7ac0*/  ISETP.GE.AND P5, PT, R5, RZ, PT ;  /* 0x000000ff0500720c */ /* 0x000fe20003fa6270 */
[----:B------:R-:W-:-:S04]  /*7ad0*/  IMAD.HI.U32 R5, R4, R12, RZ ;  /* 0x0000000c04057227 */ /* 0x000fc800078e00ff */
[----:B0-----:R-:W-:Y:S02]  /*7ae0*/  IMAD.MOV.U32 R0, RZ, RZ, R2 ;  /* 0x000000ffff007224 */ /* 0x001fe400078e0002 */
[----:B------:R-:W-:Y:S01]  /*7af0*/  @!P1 IMAD.IADD R17, R17, 0x1, -R13 ;  /* 0x0000000111119824 */ /* 0x000fe200078e0a0d */
[----:B------:R-:W-:Y:S01]  /*7b00*/  ISETP.GE.AND P1, PT, R6, RZ, PT ;  /* 0x000000ff0600720c */ /* 0x000fe20003f26270 */
[----:B------:R-:W-:Y:S01]  /*7b10*/  @!P2 IMAD.MOV R0, RZ, RZ, -R0 ;  /* 0x000000ffff00a224 */ /* 0x000fe200078e0a00 */
[C---:B------:R-:W-:Y:S01]  /*7b20*/  ISETP.GT.U32.AND P2, PT, R13.reuse, R18, PT ;  /* 0x000000120d00720c */ /* 0x040fe20003f44070 */
[----:B------:R-:W-:Y:S02]  /*7b30*/  IMAD R6, R13, R10, R9 ;  /* 0x0000000a0d067224 */ /* 0x000fe400078e0209 */
[----:B------:R-:W-:Y:S01]  /*7b40*/  IMAD.MOV R5, RZ, RZ, -R5 ;  /* 0x000000ffff057224 */ /* 0x000fe200078e0a05 */
[----:B------:R0:W-:Y:S01]  /*7b50*/  STL [R1+0x1f0], R0 ;  /* 0x0001f00001007387 */ /* 0x0001e20000100800 */
[----:B------:R-:W-:Y:S01]  /*7b60*/  @!P6 IMAD.IADD R15, R15, 0x1, -R13 ;  /* 0x000000010f0fe824 */ /* 0x000fe200078e0a0d */
[C---:B------:R-:W-:Y:S01]  /*7b70*/  ISETP.GT.U32.AND P6, PT, R13.reuse, R6, PT ;  /* 0x000000060d00720c */ /* 0x040fe20003fc4070 */
[----:B------:R-:W-:-:S02]  /*7b80*/  IMAD R12, R13, R5, R12 ;  /* 0x000000050d0c7224 */ /* 0x000fc400078e020c */
[C---:B------:R-:W-:Y:S02]  /*7b90*/  VIADD R10, R25.reuse, 0x76 ;  /* 0x00000076190a7836 */ /* 0x040fe40000000000 */
[----:B------:R-:W-:Y:S02]  /*7ba0*/  VIADD R8, R25, 0x78 ;  /* 0x0000007819087836 */ /* 0x000fe40000000000 */
[--C-:B------:R-:W-:Y:S01]  /*7bb0*/  @!P2 IMAD.IADD R18, R18, 0x1, -R13.reuse ;  /* 0x000000011212a824 */ /* 0x100fe200078e0a0d */
[----:B------:R-:W-:Y:S01]  /*7bc0*/  ISETP.GT.U32.AND P2, PT, R13, R12, PT ;  /* 0x0000000c0d00720c */ /* 0x000fe20003f44070 */
[----:B------:R-:W-:Y:S01]  /*7bd0*/  IMAD.MOV.U32 R20, RZ, RZ, R14 ;  /* 0x000000ffff147224 */ /* 0x000fe200078e000e */
[----:B------:R-:W-:Y:S01]  /*7be0*/  IABS R11, R10 ;  /* 0x0000000a000b7213 */ /* 0x000fe20000000000 */
[----:B0-----:R-:W-:Y:S01]  /*7bf0*/  IMAD.MOV.U32 R0, RZ, RZ, R18 ;  /* 0x000000ffff007224 */ /* 0x001fe200078e0012 */
[----:B------:R-:W-:Y:S01]  /*7c00*/  IABS R16, R8 ;  /* 0x0000000800107213 */ /* 0x000fe20000000000 */
[----:B------:R-:W-:-:S02]  /*7c10*/  @!P6 IMAD.IADD R6, R6, 0x1, -R13 ;  /* 0x000000010606e824 */ /* 0x000fc400078e0a0d */
[----:B------:R-:W-:Y:S02]  /*7c20*/  @!P0 IMAD.MOV R0, RZ, RZ, -R0 ;  /* 0x000000ffff008224 */ /* 0x000fe400078e0a00 */
[----:B------:R-:W-:Y:S01]  /*7c30*/  IMAD.HI.U32 R14, R4, R11, RZ ;  /* 0x0000000b040e7227 */ /* 0x000fe200078e00ff */
[----:B------:R-:W-:-:S03]  /*7c40*/  ISETP.GT.U32.AND P0, PT, R13, R6, PT ;  /* 0x000000060d00720c */ /* 0x000fc60003f04070 */
[----:B------:R-:W-:Y:S01]  /*7c50*/  @!P2 IMAD.IADD R12, R12, 0x1, -R13 ;  /* 0x000000010c0ca824 */ /* 0x000fe200078e0a0d */
[----:B------:R-:W-:Y:S01]  /*7c60*/  ISETP.GE.AND P2, PT, R7, RZ, PT ;  /* 0x000000ff0700720c */ /* 0x000fe20003f46270 */
[----:B------:R-:W-:-:S04]  /*7c70*/  IMAD.HI.U32 R19, R4, R16, RZ ;  /* 0x0000001004137227 */ /* 0x000fc800078e00ff */
[----:B------:R-:W-:Y:S02]  /*7c80*/  VIADD R2, R25, 0x77 ;  /* 0x0000007719027836 */ /* 0x000fe40000000000 */
[----:B------:R-:W-:Y:S01]  /*7c90*/  @!P3 IMAD.MOV R20, RZ, RZ, -R20 ;  /* 0x000000ffff14b224 */ /* 0x000fe200078e0a14 */
[C---:B------:R-:W-:Y:S01]  /*7ca0*/  ISETP.GT.U32.AND P3, PT, R13.reuse, R12, PT ;  /* 0x0000000c0d00720c */ /* 0x040fe20003f64070 */
[----:B------:R-:W-:Y:S01]  /*7cb0*/  IMAD.MOV R14, RZ, RZ, -R14 ;  /* 0x000000ffff0e7224 */ /* 0x000fe200078e0a0e */
[----:B------:R-:W-:Y:S01]  /*7cc0*/  IABS R5, R2 ;  /* 0x0000000200057213 */ /* 0x000fe20000000000 */
[----:B------:R-:W-:Y:S01]  /*7cd0*/  IMAD.MOV R19, RZ, RZ, -R19 ;  /* 0x000000ffff137224 */ /* 0x000fe200078e0a13 */
[----:B------:R-:W-:Y:S01]  /*7ce0*/  STL [R1+0x1ec], R20 ;  /* 0x0001ec1401007387 */ /* 0x000fe20000100800 */
[C---:B------:R-:W-:Y:S02]  /*7cf0*/  IMAD R11, R13.reuse, R14, R11 ;  /* 0x0000000e0d0b7224 */ /* 0x040fe400078e020b */
[C---:B------:R-:W-:Y:S01]  /*7d00*/  IMAD R16, R13.reuse, R19, R16 ;  /* 0x000000130d107224 */ /* 0x040fe200078e0210 */
[----:B------:R0:W-:Y:S01]  /*7d10*/  STL [R1+0x1e8], R0 ;  /* 0x0001e80001007387 */ /* 0x0001e20000100800 */
[----:B------:R-:W-:Y:S01]  /*7d20*/  @!P0 IMAD.IADD R6, R6, 0x1, -R13 ;  /* 0x0000000106068824 */ /* 0x000fe200078e0a0d */
[C---:B------:R-:W-:Y:S01]  /*7d30*/  ISETP.GT.U32.AND P0, PT, R13.reuse, R11, PT ;  /* 0x0000000b0d00720c */ /* 0x040fe20003f04070 */
[----:B------:R-:W-:Y:S01]  /*7d40*/  IMAD.HI.U32 R9, R4, R5, RZ ;  /* 0x0000000504097227 */ /* 0x000fe200078e00ff */
[----:B------:R-:W-:-:S03]  /*7d50*/  ISETP.GT.U32.AND P6, PT, R13, R16, PT ;  /* 0x000000100d00720c */ /* 0x000fc60003fc4070 */
[----:B------:R-:W-:Y:S01]  /*7d60*/  @!P4 IMAD.MOV R17, RZ, RZ, -R17 ;  /* 0x000000ffff11c224 */ /* 0x000fe200078e0a11 */
[----:B------:R-:W-:Y:S01]  /*7d70*/  ISETP.GE.AND P4, PT, R8, RZ, PT ;  /* 0x000000ff0800720c */ /* 0x000fe20003f86270 */
[----:B------:R-:W-:Y:S02]  /*7d80*/  IMAD.MOV R9, RZ, RZ, -R9 ;  /* 0x000000ffff097224 */ /* 0x000fe400078e0a09 */
[----:B0-----:R-:W-:Y:S01]  /*7d90*/  IMAD.MOV.U32 R0, RZ, RZ, R15 ;  /* 0x000000ffff007224 */ /* 0x001fe200078e000f */
[----:B------:R-:W-:Y:S01]  /*7da0*/  STL [R1+0x1d0], R17 ;  /* 0x0001d01101007387 */ /* 0x000fe20000100800 */
[----:B------:R-:W-:Y:S01]  /*7db0*/  @!P3 IMAD.IADD R12, R12, 0x1, -R13 ;  /* 0x000000010c0cb824 */ /* 0x000fe200078e0a0d */
[----:B------:R-:W-:Y:S01]  /*7dc0*/  ISETP.GE.AND P3, PT, R2, RZ, PT ;  /* 0x000000ff0200720c */ /* 0x000fe20003f66270 */
[----:B------:R-:W-:Y:S02]  /*7dd0*/  @!P5 IMAD.MOV R0, RZ, RZ, -R0 ;  /* 0x000000ffff00d224 */ /* 0x000fe400078e0a00 */
[----:B------:R-:W-:-:S02]  /*7de0*/  IMAD R5, R13, R9, R5 ;  /* 0x000000090d057224 */ /* 0x000fc400078e0205 */
[C---:B------:R-:W-:Y:S01]  /*7df0*/  VIADD R2, R25.reuse, 0x74 ;  /* 0x0000007419027836 */ /* 0x040fe20000000000 */
[----:B------:R0:W-:Y:S01]  /*7e00*/  STL [R1+0x1cc], R0 ;  /* 0x0001cc0001007387 */ /* 0x0001e20000100800 */
[----:B------:R-:W-:Y:S01]  /*7e10*/  VIADD R7, R25, 0x75 ;  /* 0x0000007519077836 */ /* 0x000fe20000000000 */
[----:B------:R-:W-:Y:S01]  /*7e20*/  ISETP.GT.U32.AND P5, PT, R13, R5, PT ;  /* 0x000000050d00720c */ /* 0x000fe20003fa4070 */
[--C-:B------:R-:W-:Y:S01]  /*7e30*/  @!P0 IMAD.IADD R11, R11, 0x1, -R13.reuse ;  /* 0x000000010b0b8824 */ /* 0x100fe200078e0a0d */
[----:B------:R-:W-:Y:S01]  /*7e40*/  IABS R14, R2 ;  /* 0x00000002000e7213 */ /* 0x000fe20000000000 */
[----:B------:R-:W-:Y:S01]  /*7e50*/  @!P6 IMAD.IADD R16, R16, 0x1, -R13 ;  /* 0x000000011010e824 */ /* 0x000fe200078e0a0d */
[----:B------:R-:W-:Y:S01]  /*7e60*/  IABS R9, R7 ;  /* 0x0000000700097213 */ /* 0x000fe20000000000 */
[----:B------:R-:W-:Y:S01]  /*7e70*/  VIADD R19, R25, 0x62 ;  /* 0x0000006219137836 */ /* 0x000fe20000000000 */
[----:B------:R-:W-:Y:S01]  /*7e80*/  ISETP.GT.U32.AND P0, PT, R13, R11, PT ;  /* 0x0000000b0d00720c */ /* 0x000fe20003f04070 */
[----:B------:R-:W-:Y:S01]  /*7e90*/  VIADD R20, R25, 0x61 ;  /* 0x0000006119147836 */ /* 0x000fe20000000000 */
[----:B------:R-:W-:Y:S01]  /*7ea0*/  ISETP.GE.AND P6, PT, R10, RZ, PT ;  /* 0x000000ff0a00720c */ /* 0x000fe20003fc6270 */
[----:B0-----:R-:W-:-:S02]  /*7eb0*/  IMAD.MOV.U32 R0, RZ, RZ, R12 ;  /* 0x000000ffff007224 */ /* 0x001fc400078e000c */
[----:B------:R-:W-:-:S04]  /*7ec0*/  IMAD.HI.U32 R8, R4, R9, RZ ;  /* 0x0000000904087227 */ /* 0x000fc800078e00ff */
[----:B------:R-:W-:Y:S01]  /*7ed0*/  @!P1 IMAD.MOV R0, RZ, RZ, -R0 ;  /* 0x000000ffff009224 */ /* 0x000fe200078e0a00 */
[----:B------:R-:W-:Y:S01]  /*7ee0*/  ISETP.GT.U32.AND P1, PT, R13, R16, PT ;  /* 0x000000100d00720c */ /* 0x000fe20003f24070 */
[----:B------:R-:W-:Y:S02]  /*7ef0*/  IMAD.MOV R8, RZ, RZ, -R8 ;  /* 0x000000ffff087224 */ /* 0x000fe400078e0a08 */
[----:B------:R-:W-:Y:S01]  /*7f00*/  @!P5 IMAD.IADD R5, R5, 0x1, -R13 ;  /* 0x000000010505d824 */ /* 0x000fe200078e0a0d */
[----:B------:R0:W-:Y:S01]  /*7f10*/  STL [R1+0x1c8], R0 ;  /* 0x0001c80001007387 */ /* 0x0001e20000100800 */
[----:B------:R-:W-:Y:S02]  /*7f20*/  IMAD R9, R13, R8, R9 ;  /* 0x000000080d097224 */ /* 0x000fe400078e0209 */
[----:B------:R-:W-:Y:S01]  /*7f30*/  VIADD R10, R25, 0x73 ;  /* 0x00000073190a7836 */ /* 0x000fe20000000000 */
[----:B------:R-:W-:Y:S01]  /*7f40*/  ISETP.GT.U32.AND P5, PT, R13, R5, PT ;  /* 0x000000050d00720c */ /* 0x000fe20003fa4070 */
[----:B------:R-:W-:-:S03]  /*7f50*/  @!P0 IMAD.IADD R11, R11, 0x1, -R13 ;  /* 0x000000010b0b8824 */ /* 0x000fc600078e0a0d */
[----:B------:R-:W-:Y:S01]  /*7f60*/  IABS R12, R10 ;  /* 0x0000000a000c7213 */ /* 0x000fe20000000000 */
[----:B------:R-:W-:Y:S01]  /*7f70*/  @!P1 IMAD.IADD R16, R16, 0x1, -R13 ;  /* 0x0000000110109824 */ /* 0x000fe200078e0a0d */
[----:B------:R-:W-:Y:S01]  /*7f80*/  ISETP.GT.U32.AND P1, PT, R13, R9, PT ;  /* 0x000000090d00720c */ /* 0x000fe20003f24070 */
[----:B0-----:R-:W-:Y:S02]  /*7f90*/  IMAD.MOV.U32 R0, RZ, RZ, R6 ;  /* 0x000000ffff007224 */ /* 0x001fe400078e0006 */
[----:B------:R-:W-:-:S04]  /*7fa0*/  IMAD.HI.U32 R6, R4, R14, RZ ;  /* 0x0000000e04067227 */ /* 0x000fc800078e00ff */
[----:B------:R-:W-:Y:S02]  /*7fb0*/  IMAD.MOV R6, RZ, RZ, -R6 ;  /* 0x000000ffff067224 */ /* 0x000fe400078e0a06 */
[----:B------:R-:W-:Y:S01]  /*7fc0*/  @!P2 IMAD.MOV R0, RZ, RZ, -R0 ;  /* 0x000000ffff00a224 */ /* 0x000fe200078e0a00 */
[----:B------:R-:W-:Y:S01]  /*7fd0*/  ISETP.GE.AND P2, PT, R7, RZ, PT ;  /* 0x000000ff0700720c */ /* 0x000fe20003f46270 */
[----:B------:R-:W-:Y:S02]  /*7fe0*/  IMAD R14, R13, R6, R14 ;  /* 0x000000060d0e7224 */ /* 0x000fe400078e020e */
[----:B------:R-:W-:Y:S01]  /*7ff0*/  VIADD R6, R25, 0x72 ;  /* 0x0000007219067836 */ /* 0x000fe20000000000 */
[----:B------:R0:W-:Y:S01]  /*8000*/  STL [R1+0x1c4], R0 ;  /* 0x0001c40001007387 */ /* 0x0001e20000100800 */
[----:B------:R-:W-:Y:S01]  /*8010*/  IMAD.HI.U32 R15, R4, R12, RZ ;  /* 0x0000000c040f7227 */ /* 0x000fe200078e00ff */
[----:B------:R-:W-:-:S03]  /*8020*/  ISETP.GT.U32.AND P0, PT, R13, R14, PT ;  /* 0x0000000e0d00720c */ /* 0x000fc60003f04070 */
[----:B------:R-:W-:Y:S01]  /*8030*/  @!P5 IMAD.IADD R5, R5, 0x1, -R13 ;  /* 0x000000010505d824 */ /* 0x000fe200078e0a0d */
[----:B------:R-:W-:Y:S01]  /*8040*/  ISETP.GE.AND P5, PT, R2, RZ, PT ;  /* 0x000000ff0200720c */ /* 0x000fe20003fa6270 */
[----:B------:R-:W-:Y:S01]  /*8050*/  IMAD.MOV R15, RZ, RZ, -R15 ;  /* 0x000000ffff0f7224 */ /* 0x000fe200078e0a0f */
[----:B------:R-:W-:Y:S01]  /*8060*/  IABS R2, R6 ;  /* 0x0000000600027213 */ /* 0x000fe20000000000 */
[--C-:B------:R-:W-:Y:S01]  /*8070*/  @!P1 IMAD.IADD R9, R9, 0x1, -R13.reuse ;  /* 0x0000000109099824 */ /* 0x100fe200078e0a0d */
[----:B------:R-:W-:Y:S01]  /*8080*/  ISETP.GE.AND P1, PT, R10, RZ, PT ;  /* 0x000000ff0a00720c */ /* 0x000fe20003f26270 */
[----:B0-----:R-:W-:Y:S02]  /*8090*/  IMAD.MOV.U32 R0, RZ, RZ, R16 ;  /* 0x000000ffff007224 */ /* 0x001fe400078e0010 */
[C---:B------:R-:W-:Y:S02]  /*80a0*/  IMAD R12, R13.reuse, R15, R12 ;  /* 0x0000000f0d0c7224 */ /* 0x040fe400078e020c */
[----:B------:R-:W-:Y:S01]  /*80b0*/  @!P4 IMAD.MOV R0, RZ, RZ, -R0 ;  /* 0x000000ffff00c224 */ /* 0x000fe200078e0a00 */
[----:B------:R-:W-:Y:S01]  /*80c0*/  ISETP.GT.U32.AND P4, PT, R13, R9, PT ;  /* 0x000000090d00720c */ /* 0x000fe20003f84070 */
[----:B------:R-:W-:-:S02]  /*80d0*/  @!P0 IMAD.IADD R14, R14, 0x1, -R13 ;  /* 0x000000010e0e8824 */ /* 0x000fc400078e0a0d */
[----:B------:R-:W-:Y:S01]  /*80e0*/  IMAD.MOV.U32 R16, RZ, RZ, R5 ;  /* 0x000000ffff107224 */ /* 0x000fe200078e0005 */
[----:B------:R0:W-:Y:S01]  /*80f0*/  STL [R1+0x1c0], R0 ;  /* 0x0001c00001007387 */ /* 0x0001e20000100800 */
[----:B------:R-:W-:Y:S01]  /*8100*/  VIADD R7, R25, 0x71 ;  /* 0x0000007119077836 */ /* 0x000fe20000000000 */
[----:B------:R-:W-:Y:S01]  /*8110*/  ISETP.GT.U32.AND P0, PT, R13, R14, PT ;  /* 0x0000000e0d00720c */ /* 0x000fe20003f04070 */
[----:B------:R-:W-:-:S03]  /*8120*/  IMAD.HI.U32 R10, R4, R2, RZ ;  /* 0x00000002040a7227 */ /* 0x000fc600078e00ff */
[----:B------:R-:W-:Y:S01]  /*8130*/  IABS R8, R7 ;  /* 0x0000000700087213 */ /* 0x000fe20000000000 */
[----:B------:R-:W-:Y:S01]  /*8140*/  @!P3 IMAD.MOV R16, RZ, RZ, -R16 ;  /* 0x000000ffff10b224 */ /* 0x000fe200078e0a10 */
[----:B------:R-:W-:Y:S01]  /*8150*/  ISETP.GT.U32.AND P3, PT, R13, R12, PT ;  /* 0x0000000c0d00720c */ /* 0x000fe20003f64070 */
[----:B------:R-:W-:Y:S01]  /*8160*/  @!P4 IMAD.IADD R9, R9, 0x1, -R13 ;  /* 0x000000010909c824 */ /* 0x000fe200078e0a0d */
[----:B------:R-:W-:Y:S01]  /*8170*/  ISETP.GE.AND P4, PT, R7, RZ, PT ;  /* 0x000000ff0700720c */ /* 0x000fe20003f86270 */
[----:B0-----:R-:W-:Y:S01]  /*8180*/  IMAD.MOV.U32 R0, RZ, RZ, R11 ;  /* 0x000000ffff007224 */ /* 0x001fe200078e000b */
[----:B------:R-:W-:Y:S01]  /*8190*/  STL [R1+0x1bc], R16 ;  /* 0x0001bc1001007387 */ /* 0x000fe20000100800 */
[----:B------:R-:W-:-:S04]  /*81a0*/  IMAD.HI.U32 R5, R4, R8, RZ ;  /* 0x0000000804057227 */ /* 0x000fc800078e00ff */
[----:B------:R-:W-:Y:S01]  /*81b0*/  @!P6 IMAD.MOV R0, RZ, RZ, -R0 ;  /* 0x000000ffff00e224 */ /* 0x000fe200078e0a00 */
[----:B------:R-:W-:Y:S01]  /*81c0*/  ISETP.GE.AND P6, PT, R6, RZ, PT ;  /* 0x000000ff0600720c */ /* 0x000fe20003fc6270 */
[----:B------:R-:W-:Y:S02]  /*81d0*/  IMAD.MOV R6, RZ, RZ, -R10 ;  /* 0x000000ffff067224 */ /* 0x000fe400078e0a0a */
[----:B------:R-:W-:Y:S01]  /*81e0*/  @!P0 IMAD.IADD R14, R14, 0x1, -R13 ;  /* 0x000000010e0e8824 */ /* 0x000fe200078e0a0d */
[----:B------:R0:W-:Y:S01]  /*81f0*/  STL [R1+0x1b8], R0 ;  /* 0x0001b80001007387 */ /* 0x0001e20000100800 */
[C---:B------:R-:W-:Y:S02]  /*8200*/  IMAD R2, R13.reuse, R6, R2 ;  /* 0x000000060d027224 */ /* 0x040fe400078e0202 */
[----:B------:R-:W-:Y:S02]  /*8210*/  IMAD.MOV R5, RZ, RZ, -R5 ;  /* 0x000000ffff057224 */ /* 0x000fe400078e0a05 */
[----:B------:R-:W-:Y:S01]  /*8220*/  @!P3 IMAD.IADD R12, R12, 0x1, -R13 ;  /* 0x000000010c0cb824 */ /* 0x000fe200078e0a0d */
[C---:B------:R-:W-:Y:S01]  /*8230*/  ISETP.GT.U32.AND P0, PT, R13.reuse, R2, PT ;  /* 0x000000020d00720c */ /* 0x040fe20003f04070 */
[----:B------:R-:W-:-:S02]  /*8240*/  IMAD R8, R13, R5, R8 ;  /* 0x000000050d087224 */ /* 0x000fc400078e0208 */
[----:B------:R-:W-:Y:S01]  /*8250*/  IMAD.MOV.U32 R15, RZ, RZ, R9 ;  /* 0x000000ffff0f7224 */ /* 0x000fe200078e0009 */
[----:B------:R-:W-:Y:S01]  /*8260*/  ISETP.GT.U32.AND P3, PT, R13, R12, PT ;  /* 0x0000000c0d00720c */ /* 0x000fe20003f64070 */
[----:B------:R-:W-:Y:S02]  /*8270*/  VIADD R6, R25, 0x6f ;  /* 0x0000006f19067836 */ /* 0x000fe40000000000 */
[----:B------:R-:W-:Y:S01]  /*8280*/  @!P2 IMAD.MOV R15, RZ, RZ, -R15 ;  /* 0x000000ffff0fa224 */ /* 0x000fe200078e0a0f */
[----:B------:R-:W-:Y:S01]  /*8290*/  ISETP.GT.U32.AND P2, PT, R13, R8, PT ;  /* 0x000000080d00720c */ /* 0x000fe20003f44070 */
[----:B------:R-:W-:Y:S01]  /*82a0*/  VIADD R10, R25, 0x70 ;  /* 0x00000070190a7836 */ /* 0x000fe20000000000 */
[----:B------:R-:W-:Y:S01]  /*82b0*/  IABS R11, R6 ;  /* 0x00000006000b7213 */ /* 0x000fe20000000000 */
[----:B0-----:R-:W-:Y:S01]  /*82c0*/  IMAD.MOV.U32 R0, RZ, RZ, R14 ;  /* 0x000000ffff007224 */ /* 0x001fe200078e000e */
[----:B------:R-:W-:Y:S01]  /*82d0*/  STL [R1+0x1b4], R15 ;  /* 0x0001b40f01007387 */ /* 0x000fe20000100800 */
[--C-:B------:R-:W-:Y:S01]  /*82e0*/  @!P0 IMAD.IADD R2, R2, 0x1, -R13.reuse ;  /* 0x0000000102028824 */ /* 0x100fe200078e0a0d */
[----:B------:R-:W-:Y:S01]  /*82f0*/  IABS R7, R10 ;  /* 0x0000000a00077213 */ /* 0x000fe20000000000 */
[----:B------:R-:W-:Y:S01]  /*8300*/  @!P5 IMAD.MOV R0, RZ, RZ, -R0 ;  /* 0x000000ffff00d224 */ /* 0x000fe200078e0a00 */
[----:B------:R-:W-:Y:S01]  /*8310*/  ISETP.GE.AND P5, PT, R10, RZ, PT ;  /* 0x000000ff0a00720c */ /* 0x000fe20003fa6270 */
[----:B------:R-:W-:Y:S01]  /*8320*/  @!P3 IMAD.IADD R12, R12, 0x1, -R13 ;  /* 0x000000010c0cb824 */ /* 0x000fe200078e0a0d */
[----:B------:R-:W-:Y:S01]  /*8330*/  ISETP.GT.U32.AND P0, PT, R13, R2, PT ;  /* 0x000000020d00720c */ /* 0x000fe20003f04070 */
[----:B------:R-:W-:Y:S01]  /*8340*/  IMAD.MOV.U32 R10, RZ, RZ, R11 ;  /* 0x000000ffff0a7224 */ /* 0x000fe200078e000b */
[----:B------:R0:W-:Y:S01]  /*8350*/  STL [R1+0x1b0], R0 ;  /* 0x0001b00001007387 */ /* 0x0001e20000100800 */
[----:B------:R-:W-:Y:S01]  /*8360*/  @!P2 IMAD.IADD R8, R8, 0x1, -R13 ;  /* 0x000000010808a824 */ /* 0x000fe200078e0a0d */
[----:B------:R-:W-:Y:S01]  /*8370*/  ISETP.GE.AND P3, PT, R6, RZ, PT ;  /* 0x000000ff0600720c */ /* 0x000fe20003f66270 */
[----:B------:R-:W-:-:S03]  /*8380*/  IMAD.HI.U32 R14, R4, R7, RZ ;  /* 0x00000007040e7227 */ /* 0x000fc600078e00ff */
[----:B------:R-:W-:Y:S01]  /*8390*/  ISETP.GT.U32.AND P2, PT, R13, R8, PT ;  /* 0x000000080d00720c */ /* 0x000fe20003f44070 */
[----:B------:R-:W-:Y:S02]  /*83a0*/  VIADD R5, R25, 0x6e ;  /* 0x0000006e19057836 */ /* 0x000fe40000000000 */
[----:B------:R-:W-:-:S03]  /*83b0*/  IMAD.HI.U32 R6, R4, R10, RZ ;  /* 0x0000000a04067227 */ /* 0x000fc600078e00ff */
[----:B------:R-:W-:Y:S01]  /*83c0*/  IABS R9, R5 ;  /* 0x0000000500097213 */ /* 0x000fe20000000000 */
[----:B0-----:R-:W-:Y:S02]  /*83d0*/  IMAD.MOV.U32 R0, RZ, RZ, R12 ;  /* 0x000000ffff007224 */ /* 0x001fe400078e000c */
[----:B------:R-:W-:Y:S02]  /*83e0*/  IMAD.MOV R14, RZ, RZ, -R14 ;  /* 0x000000ffff0e7224 */ /* 0x000fe400078e0a0e */
[----:B------:R-:W-:Y:S01]  /*83f0*/  @!P1 IMAD.MOV R0, RZ, RZ, -R0 ;  /* 0x000000ffff009224 */ /* 0x000fe200078e0a00 */
[----:B------:R-:W-:Y:S01]  /*8400*/  ISETP.GE.AND P1, PT, R5, RZ, PT ;  /* 0x000000ff0500720c */ /* 0x000fe20003f26270 */
[----:B------:R-:W-:Y:S02]  /*8410*/  IMAD.MOV R6, RZ, RZ, -R6 ;  /* 0x000000ffff067224 */ /* 0x000fe400078e0a06 */
[----:B------:R-:W-:Y:S01]  /*8420*/  @!P0 IMAD.IADD R2, R2, 0x1, -R13 ;  /* 0x0000000102028824 */ /* 0x000fe200078e0a0d */
[----:B------:R0:W-:Y:S01]  /*8430*/  STL [R1+0x1ac], R0 ;  /* 0x0001ac0001007387 */ /* 0x0001e20000100800 */
[----:B------:R-:W-:-:S02]  /*8440*/  IMAD R7, R13, R14, R7 ;  /* 0x0000000e0d077224 */ /* 0x000fc400078e0207 */
[C---:B------:R-:W-:Y:S02]  /*8450*/  IMAD R10, R13.reuse, R6, R10 ;  /* 0x000000060d0a7224 */ /* 0x040fe400078e020a */
[----:B------:R-:W-:Y:S01]  /*8460*/  IMAD.HI.U32 R11, R4, R9, RZ ;  /* 0x00000009040b7227 */ /* 0x000fe200078e00ff */
[----:B------:R-:W-:-:S03]  /*8470*/  ISETP.GT.U32.AND P0, PT, R13, R7, PT ;  /* 0x000000070d00720c */ /* 0x000fc60003f04070 */
[----:B------:R-:W-:Y:S02]  /*8480*/  IMAD.MOV R11, RZ, RZ, -R11 ;  /* 0x000000ffff0b7224 */ /* 0x000fe400078e0a0b */
[----:B0-----:R-:W-:Y:S02]  /*8490*/  IMAD.MOV.U32 R0, RZ, RZ, R2 ;  /* 0x000000ffff007224 */ /* 0x001fe400078e0002 */
[----:B------:R-:W-:Y:S02]  /*84a0*/  @!P2 IMAD.IADD R8, R8, 0x1, -R13 ;  /* 0x000000010808a824 */ /* 0x000fe400078e0a0d */
[----:B------:R-:W-:Y:S01]  /*84b0*/  @!P6 IMAD.MOV R0, RZ, RZ, -R0 ;  /* 0x000000ffff00e224 */ /* 0x000fe200078e0a00 */
[C---:B------:R-:W-:Y:S01]  /*84c0*/  ISETP.GT.U32.AND P6, PT, R13.reuse, R10, PT ;  /* 0x0000000a0d00720c */ /* 0x040fe20003fc4070 */
[----:B------:R-:W-:Y:S02]  /*84d0*/  IMAD R9, R13, R11, R9 ;  /* 0x0000000b0d097224 */ /* 0x000fe400078e0209 */
[----:B------:R-:W-:Y:S01]  /*84e0*/  @!P0 IMAD.IADD R7, R7, 0x1, -R13 ;  /* 0x0000000107078824 */ /* 0x000fe200078e0a0d */
[----:B------:R0:W-:Y:S01]  /*84f0*/  STL [R1+0x1a8], R0 ;  /* 0x0001a80001007387 */ /* 0x0001e20000100800 */
[----:B------:R-:W-:-:S02]  /*8500*/  VIADD R16, R25, 0x6d ;  /* 0x0000006d19107836 */ /* 0x000fc40000000000 */
[----:B------:R-:W-:Y:S01]  /*8510*/  VIADD R14, R25, 0x6c ;  /* 0x0000006c190e7836 */ /* 0x000fe20000000000 */
[----:B------:R-:W-:Y:S01]  /*8520*/  ISETP.GT.U32.AND P0, PT, R13, R7, PT ;  /* 0x000000070d00720c */ /* 0x000fe20003f04070 */
[C---:B------:R-:W-:Y:S01]  /*8530*/  VIADD R6, R25.reuse, 0x6b ;  /* 0x0000006b19067836 */ /* 0x040fe20000000000 */
[----:B------:R-:W-:Y:S01]  /*8540*/  ISETP.GE.AND P2, PT, R16, RZ, PT ;  /* 0x000000ff1000720c */ /* 0x000fe20003f46270 */
[----:B------:R-:W-:Y:S01]  /*8550*/  VIADD R11, R25, 0x6a ;  /* 0x0000006a190b7836 */ /* 0x000fe20000000000 */
[----:B------:R-:W-:Y:S01]  /*8560*/  IABS R16, R16 ;  /* 0x0000001000107213 */ /* 0x000fe20000000000 */
[----:B------:R-:W-:Y:S01]  /*8570*/  @!P6 IMAD.IADD R10, R10, 0x1, -R13 ;  /* 0x000000010a0ae824 */ /* 0x000fe200078e0a0d */
[----:B------:R-:W-:Y:S01]  /*8580*/  IABS R15, R14 ;  /* 0x0000000e000f7213 */ /* 0x000fe20000000000 */
[----:B0-----:R-:W-:Y:S01]  /*8590*/  IMAD.MOV.U32 R0, RZ, RZ, R8 ;  /* 0x000000ffff007224 */ /* 0x001fe200078e0008 */
[----:B------:R-:W-:Y:S01]  /*85a0*/  IABS R5, R6 ;  /* 0x0000000600057213 */ /* 0x000fe20000000000 */
[----:B------:R-:W-:Y:S01]  /*85b0*/  IMAD.HI.U32 R17, R4, R16, RZ ;  /* 0x0000001004117227 */ /* 0x000fe200078e00ff */
[----:B------:R-:W-:-:S02]  /*85c0*/  ISETP.GT.U32.AND P6, PT, R13, R10, PT ;  /* 0x0000000a0d00720c */ /* 0x000fc40003fc4070 */
[----:B------:R-:W-:Y:S01]  /*85d0*/  IABS R2, R11 ;  /* 0x0000000b00027213 */ /* 0x000fe20000000000 */
[----:B------:R-:W-:Y:S01]  /*85e0*/  @!P4 IMAD.MOV R0, RZ, RZ, -R0 ;  /* 0x000000ffff00c224 */ /* 0x000fe200078e0a00 */
[----:B------:R-:W-:Y:S01]  /*85f0*/  ISETP.GT.U32.AND P4, PT, R13, R9, PT ;  /* 0x000000090d00720c */ /* 0x000fe20003f84070 */
[----:B------:R-:W-:Y:S02]  /*8600*/  IMAD.MOV R17, RZ, RZ, -R17 ;  /* 0x000000ffff117224 */ /* 0x000fe400078e0a11 */
[----:B------:R-:W-:Y:S01]  /*8610*/  IMAD.HI.U32 R12, R4, R15, RZ ;  /* 0x0000000f040c7227 */ /* 0x000fe200078e00ff */
[----:B------:R0:W-:Y:S03]  /*8620*/  STL [R1+0x1a4], R0 ;  /* 0x0001a40001007387 */ /* 0x0001e60000100800 */
[----:B------:R-:W-:Y:S01]  /*8630*/  @!P0 IMAD.IADD R7, R7, 0x1, -R13 ;  /* 0x0000000107078824 */ /* 0x000fe200078e0a0d */
[----:B------:R-:W-:Y:S01]  /*8640*/  ISETP.GE.AND P0, PT, R14, RZ, PT ;  /* 0x000000ff0e00720c */ /* 0x000fe20003f06270 */
[----:B------:R-:W-:-:S04]  /*8650*/  IMAD.HI.U32 R8, R4, R5, RZ ;  /* 0x0000000504087227 */ /* 0x000fc800078e00ff */
[--C-:B------:R-:W-:Y:S02]  /*8660*/  @!P4 IMAD.IADD R9, R9, 0x1, -R13.reuse ;  /* 0x000000010909c824 */ /* 0x100fe400078e0a0d */
[C---:B------:R-:W-:Y:S02]  /*8670*/  IMAD R14, R13.reuse, R17, R16 ;  /* 0x000000110d0e7224 */ /* 0x040fe400078e0210 */
[----:B------:R-:W-:Y:S01]  /*8680*/  @!P6 IMAD.IADD R10, R10, 0x1, -R13 ;  /* 0x000000010a0ae824 */ /* 0x000fe200078e0a0d */
[C---:B------:R-:W-:Y:S01]  /*8690*/  ISETP.GT.U32.AND P4, PT, R13.reuse, R9, PT ;  /* 0x000000090d00720c */ /* 0x040fe20003f84070 */
[----:B------:R-:W-:Y:S01]  /*86a0*/  IMAD.MOV R12, RZ, RZ, -R12 ;  /* 0x000000ffff0c7224 */ /* 0x000fe200078e0a0c */
[----:B------:R-:W-:Y:S01]  /*86b0*/  ISETP.GT.U32.AND P6, PT, R13, R14, PT ;  /* 0x0000000e0d00720c */ /* 0x000fe20003fc4070 */
[----:B------:R-:W-:Y:S02]  /*86c0*/  IMAD.MOV.U32 R18, RZ, RZ, R7 ;  /* 0x000000ffff127224 */ /* 0x000fe400078e0007 */
[----:B------:R-:W-:-:S02]  /*86d0*/  IMAD.MOV R8, RZ, RZ, -R8 ;  /* 0x000000ffff087224 */ /* 0x000fc400078e0a08 */
[----:B0-----:R-:W-:Y:S02]  /*86e0*/  IMAD.MOV.U32 R0, RZ, RZ, R10 ;  /* 0x000000ffff007224 */ /* 0x001fe400078e000a */
[----:B------:R-:W-:Y:S02]  /*86f0*/  IMAD R15, R13, R12, R15 ;  /* 0x0000000c0d0f7224 */ /* 0x000fe400078e020f */
[----:B------:R-:W-:-:S04]  /*8700*/  IMAD.HI.U32 R12, R4, R2, RZ ;  /* 0x00000002040c7227 */ /* 0x000fc800078e00ff */
[----:B------:R-:W-:Y:S01]  /*8710*/  @!P5 IMAD.MOV R18, RZ, RZ, -R18 ;  /* 0x000000ffff12d224 */ /* 0x000fe200078e0a12 */
[C---:B------:R-:W-:Y:S01]  /*8720*/  ISETP.GT.U32.AND P5, PT, R13.reuse, R15, PT ;  /* 0x0000000f0d00720c */ /* 0x040fe20003fa4070 */
[----:B------:R-:W-:Y:S01]  /*8730*/  @!P3 IMAD.MOV R0, RZ, RZ, -R0 ;  /* 0x000000ffff00b224 */ /* 0x000fe200078e0a00 */
[----:B------:R-:W-:Y:S01]  /*8740*/  ISETP.GE.AND P3, PT, R6, RZ, PT ;  /* 0x000000ff0600720c */ /* 0x000fe20003f66270 */
[----:B------:R-:W-:Y:S01]  /*8750*/  IMAD R5, R13, R8, R5 ;  /* 0x000000080d057224 */ /* 0x000fe200078e0205 */
[----:B------:R-:W-:Y:S01]  /*8760*/  STL [R1+0x1a0], R18 ;  /* 0x0001a01201007387 */ /* 0x000fe20000100800 */
[----:B------:R-:W-:Y:S02]  /*8770*/  IMAD.MOV R7, RZ, RZ, -R12 ;  /* 0x000000ffff077224 */ /* 0x000fe400078e0a0c */
[----:B------:R-:W-:Y:S01]  /*8780*/  @!P4 IMAD.IADD R9, R9, 0x1, -R13 ;  /* 0x000000010909c824 */ /* 0x000fe200078e0a0d */
[----:B------:R0:W-:Y:S01]  /*8790*/  STL [R1+0x19c], R0 ;  /* 0x00019c0001007387 */ /* 0x0001e20000100800 */
[C---:B------:R-:W-:Y:S01]  /*87a0*/  ISETP.GT.U32.AND P4, PT, R13.reuse, R5, PT ;  /* 0x000000050d00720c */ /* 0x040fe20003f84070 */
[----:B------:R-:W-:-:S02]  /*87b0*/  IMAD R2, R13, R7, R2 ;  /* 0x000000070d027224 */ /* 0x000fc400078e0202 */
[--C-:B------:R-:W-:Y:S02]  /*87c0*/  @!P6 IMAD.IADD R14, R14, 0x1, -R13.reuse ;  /* 0x000000010e0ee824 */ /* 0x100fe400078e0a0d */
[----:B------:R-:W-:Y:S02]  /*87d0*/  VIADD R6, R25, 0x69 ;  /* 0x0000006919067836 */ /* 0x000fe40000000000 */
[----:B------:R-:W-:Y:S01]  /*87e0*/  @!P5 IMAD.IADD R15, R15, 0x1, -R13 ;  /* 0x000000010f0fd824 */ /* 0x000fe200078e0a0d */
[----:B------:R-:W-:Y:S01]  /*87f0*/  ISETP.GT.U32.AND P6, PT, R13, R14, PT ;  /* 0x0000000e0d00720c */ /* 0x000fe20003fc4070 */
[----:B0-----:R-:W-:Y:S01]  /*8800*/  IMAD.MOV.U32 R0, RZ, RZ, R9 ;  /* 0x000000ffff007224 */ /* 0x001fe200078e0009 */
[----:B------:R-:W-:Y:S01]  /*8810*/  IABS R12, R6 ;  /* 0x00000006000c7213 */ /* 0x000fe20000000000 */
[----:B------:R-:W-:Y:S01]  /*8820*/  VIADD R7, R25, 0x68 ;  /* 0x0000006819077836 */ /* 0x000fe20000000000 */
[C---:B------:R-:W-:Y:S01]  /*8830*/  ISETP.GT.U32.AND P5, PT, R13.reuse, R15, PT ;  /* 0x0000000f0d00720c */ /* 0x040fe20003fa4070 */
[----:B------:R-:W-:Y:S01]  /*8840*/  @!P1 IMAD.MOV R0, RZ, RZ, -R0 ;  /* 0x000000ffff009224 */ /* 0x000fe200078e0a00 */
[----:B------:R-:W-:Y:S01]  /*8850*/  ISETP.GT.U32.AND P1, PT, R13, R2, PT ;  /* 0x000000020d00720c */ /* 0x000fe20003f24070 */
[--C-:B------:R-:W-:Y:S01]  /*8860*/  @!P4 IMAD.IADD R5, R5, 0x1, -R13.reuse ;  /* 0x000000010505c824 */ /* 0x100fe200078e0a0d */
[----:B------:R-:W-:Y:S01]  /*8870*/  IABS R9, R7 ;  /* 0x0000000700097213 */ /* 0x000fe20000000000 */
[----:B------:R-:W-:Y:S01]  /*8880*/  IMAD.HI.U32 R16, R4, R12, RZ ;  /* 0x0000000c04107227 */ /* 0x000fe200078e00ff */
[----:B------:R0:W-:Y:S02]  /*8890*/  STL [R1+0x198], R0 ;  /* 0x0001980001007387 */ /* 0x0001e40000100800 */
[----:B------:R-:W-:Y:S01]  /*88a0*/  ISETP.GT.U32.AND P4, PT, R13, R5, PT ;  /* 0x000000050d00720c */ /* 0x000fe20003f84070 */
[----:B------:R-:W-:Y:S01]  /*88b0*/  @!P6 IMAD.IADD R14, R14, 0x1, -R13 ;  /* 0x000000010e0ee824 */ /* 0x000fe200078e0a0d */
[----:B------:R-:W-:Y:S01]  /*88c0*/  ISETP.GE.AND P6, PT, R11, RZ, PT ;  /* 0x000000ff0b00720c */ /* 0x000fe20003fc6270 */
[----:B------:R-:W-:-:S02]  /*88d0*/  IMAD.MOV R16, RZ, RZ, -R16 ;  /* 0x000000ffff107224 */ /* 0x000fc400078e0a10 */
[----:B------:R-:W-:-:S04]  /*88e0*/  IMAD.HI.U32 R11, R4, R9, RZ ;  /* 0x00000009040b7227 */ /* 0x000fc800078e00ff */
[----:B------:R-:W-:Y:S02]  /*88f0*/  @!P1 IMAD.IADD R2, R2, 0x1, -R13 ;  /* 0x0000000102029824 */ /* 0x000fe400078e0a0d */
[----:B------:R-:W-:Y:S02]  /*8900*/  VIADD R8, R25, 0x67 ;  /* 0x0000006719087836 */ /* 0x000fe40000000000 */
[C---:B------:R-:W-:Y:S01]  /*8910*/  IMAD R12, R13.reuse, R16, R12 ;  /* 0x000000100d0c7224 */ /* 0x040fe200078e020c */
[----:B------:R-:W-:Y:S01]  /*8920*/  ISETP.GT.U32.AND P1, PT, R13, R2, PT ;  /* 0x000000020d00720c */ /* 0x000fe20003f24070 */
[----:B------:R-:W-:Y:S01]  /*8930*/  IMAD.MOV R11, RZ, RZ, -R11 ;  /* 0x000000ffff0b7224 */ /* 0x000fe200078e0a0b */
[----:B------:R-:W-:Y:S01]  /*8940*/  IABS R10, R8 ;  /* 0x00000008000a7213 */ /* 0x000fe20000000000 */
[--C-:B------:R-:W-:Y:S01]  /*8950*/  @!P4 IMAD.IADD R5, R5, 0x1, -R13.reuse ;  /* 0x000000010505c824 */ /* 0x100fe200078e0a0d */
[----:B------:R-:W-:Y:S01]  /*8960*/  ISETP.GE.AND P4, PT, R8, RZ, PT ;  /* 0x000000ff0800720c */ /* 0x000fe20003f86270 */
[----:B------:R-:W-:Y:S01]  /*8970*/  @!P5 IMAD.IADD R15, R15, 0x1, -R13 ;  /* 0x000000010f0fd824 */ /* 0x000fe200078e0a0d */
[C---:B------:R-:W-:Y:S01]  /*8980*/  ISETP.GT.U32.AND P5, PT, R13.reuse, R12, PT ;  /* 0x0000000c0d00720c */ /* 0x040fe20003fa4070 */
[----:B------:R-:W-:-:S02]  /*8990*/  IMAD R8, R13, R11, R9 ;  /* 0x0000000b0d087224 */ /* 0x000fc400078e0209 */
[----:B------:R-:W-:Y:S02]  /*89a0*/  IMAD.MOV.U32 R17, RZ, RZ, R14 ;  /* 0x000000ffff117224 */ /* 0x000fe400078e000e */
[----:B0-----:R-:W-:Y:S02]  /*89b0*/  IMAD.MOV.U32 R0, RZ, RZ, R15 ;  /* 0x000000ffff007224 */ /* 0x001fe400078e000f */
[----:B------:R-:W-:Y:S01]  /*89c0*/  @!P1 IMAD.IADD R2, R2, 0x1, -R13 ;  /* 0x0000000102029824 */ /* 0x000fe200078e0a0d */
[----:B------:R-:W-:Y:S01]  /*89d0*/  ISETP.GT.U32.AND P1, PT, R13, R8, PT ;  /* 0x000000080d00720c */ /* 0x000fe20003f24070 */
[----:B------:R-:W-:Y:S01]  /*89e0*/  @!P2 IMAD.MOV R17, RZ, RZ, -R17 ;  /* 0x000000ffff11a224 */ /* 0x000fe200078e0a11 */
[----:B------:R-:W-:Y:S01]  /*89f0*/  ISETP.GE.AND P2, PT, R6, RZ, PT ;  /* 0x000000ff0600720c */ /* 0x000fe20003f46270 */
[----:B------:R-:W-:Y:S02]  /*8a00*/  VIADD R6, R25, 0x66 ;  /* 0x0000006619067836 */ /* 0x000fe40000000000 */
[----:B------:R-:W-:Y:S01]  /*8a10*/  @!P5 IMAD.IADD R12, R12, 0x1, -R13 ;  /* 0x000000010c0cd824 */ /* 0x000fe200078e0a0d */
[----:B------:R-:W-:Y:S01]  /*8a20*/  STL [R1+0x194], R17 ;  /* 0x0001941101007387 */ /* 0x000fe20000100800 */
[----:B------:R-:W-:Y:S01]  /*8a30*/  IMAD.HI.U32 R14, R4, R10, RZ ;  /* 0x0000000a040e7227 */ /* 0x000fe200078e00ff */
[----:B------:R-:W-:-:S02]  /*8a40*/  IABS R9, R6 ;  /* 0x0000000600097213 */ /* 0x000fc40000000000 */
[----:B------:R-:W-:Y:S01]  /*8a50*/  ISETP.GT.U32.AND P5, PT, R13, R12, PT ;  /* 0x0000000c0d00720c */ /* 0x000fe20003fa4070 */
[----:B------:R-:W-:Y:S01]  /*8a60*/  @!P0 IMAD.MOV R0, RZ, RZ, -R0 ;  /* 0x000000ffff008224 */ /* 0x000fe200078e0a00 */
[----:B------:R-:W-:Y:S01]  /*8a70*/  ISETP.GE.AND P0, PT, R7, RZ, PT ;  /* 0x000000ff0700720c */ /* 0x000fe20003f06270 */
[----:B------:R-:W-:Y:S02]  /*8a80*/  @!P1 IMAD.IADD R8, R8, 0x1, -R13 ;  /* 0x0000000108089824 */ /* 0x000fe400078e0a0d */
[----:B------:R-:W-:Y:S01]  /*8a90*/  IMAD.MOV R14, RZ, RZ, -R14 ;  /* 0x000000ffff0e7224 */ /* 0x000fe200078e0a0e */
[----:B------:R0:W-:Y:S01]  /*8aa0*/  STL [R1+0x190], R0 ;  /* 0x0001900001007387 */ /* 0x0001e20000100800 */
[----:B------:R-:W-:Y:S01]  /*8ab0*/  IMAD.MOV.U32 R15, RZ, RZ, R5 ;  /* 0x000000ffff0f7224 */ /* 0x000fe200078e0005 */
[----:B------:R-:W-:Y:S01]  /*8ac0*/  ISETP.GT.U32.AND P1, PT, R13, R8, PT ;  /* 0x000000080d00720c */ /* 0x000fe20003f24070 */
[----:B------:R-:W-:Y:S02]  /*8ad0*/  VIADD R5, R25, 0x65 ;  /* 0x0000006519057836 */ /* 0x000fe40000000000 */
[----:B------:R-:W-:-:S03]  /*8ae0*/  IMAD.HI.U32 R7, R4, R9, RZ ;  /* 0x0000000904077227 */ /* 0x000fc600078e00ff */
[----:B------:R-:W-:Y:S01]  /*8af0*/  IABS R21, R5 ;  /* 0x0000000500157213 */ /* 0x000fe20000000000 */
[C---:B------:R-:W-:Y:S02]  /*8b00*/  IMAD R10, R13.reuse, R14, R10 ;  /* 0x0000000e0d0a7224 */ /* 0x040fe400078e020a */
[----:B------:R-:W-:Y:S02]  /*8b10*/  IMAD.MOV R7, RZ, RZ, -R7 ;  /* 0x000000ffff077224 */ /* 0x000fe400078e0a07 */
[----:B------:R-:W-:Y:S01]  /*8b20*/  @!P5 IMAD.IADD R12, R12, 0x1, -R13 ;  /* 0x000000010c0cd824 */ /* 0x000fe200078e0a0d */
[C---:B------:R-:W-:Y:S01]  /*8b30*/  ISETP.GT.U32.AND P5, PT, R13.reuse, R10, PT ;  /* 0x0000000a0d00720c */ /* 0x040fe20003fa4070 */
[----:B------:R-:W-:Y:S02]  /*8b40*/  IMAD R9, R13, R7, R9 ;  /* 0x000000070d097224 */ /* 0x000fe400078e0209 */
[----:B0-----:R-:W-:Y:S02]  /*8b50*/  IMAD.MOV.U32 R0, RZ, RZ, R2 ;  /* 0x000000ffff007224 */ /* 0x001fe400078e0002 */
[----:B------:R-:W-:-:S04]  /*8b60*/  IMAD.HI.U32 R2, R4, R21, RZ ;  /* 0x0000001504027227 */ /* 0x000fc800078e00ff */
[----:B------:R-:W-:Y:S01]  /*8b70*/  @!P1 IMAD.IADD R8, R8, 0x1, -R13 ;  /* 0x0000000108089824 */ /* 0x000fe200078e0a0d */
[C---:B------:R-:W-:Y:S01]  /*8b80*/  ISETP.GT.U32.AND P1, PT, R13.reuse, R9, PT ;  /* 0x000000090d00720c */ /* 0x040fe20003f24070 */
[----:B------:R-:W-:Y:S02]  /*8b90*/  IMAD.MOV R2, RZ, RZ, -R2 ;  /* 0x000000ffff027224 */ /* 0x000fe400078e0a02 */
[----:B------:R-:W-:Y:S02]  /*8ba0*/  IMAD.MOV.U32 R14, RZ, RZ, R12 ;  /* 0x000000ffff0e7224 */ /* 0x000fe400078e000c */
[----:B------:R-:W-:Y:S02]  /*8bb0*/  IMAD R21, R13, R2, R21 ;  /* 0x000000020d157224 */ /* 0x000fe400078e0215 */
[----:B------:R-:W-:Y:S01]  /*8bc0*/  @!P6 IMAD.MOV R0, RZ, RZ, -R0 ;  /* 0x000000ffff00e224 */ /* 0x000fe200078e0a00 */
[----:B------:R-:W-:Y:S01]  /*8bd0*/  ISETP.GE.AND P6, PT, R5, RZ, PT ;  /* 0x000000ff0500720c */ /* 0x000fe20003fc6270 */
[----:B------:R-:W-:-:S02]  /*8be0*/  @!P5 IMAD.IADD R10, R10, 0x1, -R13 ;  /* 0x000000010a0ad824 */ /* 0x000fc400078e0a0d */
[----:B------:R-:W-:Y:S02]  /*8bf0*/  VIADD R5, R25, 0x64 ;  /* 0x0000006419057836 */ /* 0x000fe40000000000 */
[----:B------:R-:W-:Y:S01]  /*8c00*/  @!P2 IMAD.MOV R14, RZ, RZ, -R14 ;  /* 0x000000ffff0ea224 */ /* 0x000fe200078e0a0e */
[----:B------:R-:W-:Y:S01]  /*8c10*/  ISETP.GT.U32.AND P2, PT, R13, R21, PT ;  /* 0x000000150d00720c */ /* 0x000fe20003f44070 */
[----:B------:R-:W-:Y:S01]  /*8c20*/  @!P1 IMAD.IADD R9, R9, 0x1, -R13 ;  /* 0x0000000109099824 */ /* 0x000fe200078e0a0d */
[----:B------:R-:W-:Y:S01]  /*8c30*/  ISETP.GT.U32.AND P5, PT, R13, R10, PT ;  /* 0x0000000a0d00720c */ /* 0x000fe20003fa4070 */
[----:B------:R-:W-:Y:S01]  /*8c40*/  @!P3 IMAD.MOV R15, RZ, RZ, -R15 ;  /* 0x000000ffff0fb224 */ /* 0x000fe200078e0a0f */
[----:B------:R-:W-:Y:S01]  /*8c50*/  IABS R11, R5 ;  /* 0x00000005000b7213 */ /* 0x000fe20000000000 */
[C---:B------:R-:W-:Y:S01]  /*8c60*/  VIADD R18, R25.reuse, 0x5f ;  /* 0x0000005f19127836 */ /* 0x040fe20000000000 */
[----:B------:R-:W-:Y:S01]  /*8c70*/  ISETP.GE.AND P3, PT, R6, RZ, PT ;  /* 0x000000ff0600720c */ /* 0x000fe20003f66270 */
[----:B------:R-:W-:Y:S01]  /*8c80*/  VIADD R6, R25, 0x63 ;  /* 0x0000006319067836 */ /* 0x000fe20000000000 */
[----:B------:R-:W-:Y:S01]  /*8c90*/  ISETP.GT.U32.AND P1, PT, R13, R9, PT ;  /* 0x000000090d00720c */ /* 0x000fe20003f24070 */
[----:B------:R-:W-:Y:S01]  /*8ca0*/  IMAD.HI.U32 R7, R4, R11, RZ ;  /* 0x0000000b04077227 */ /* 0x000fe200078e00ff */
[----:B------:R0:W-:Y:S02]  /*8cb0*/  STL [R1+0x18c], R15 ;  /* 0x00018c0f01007387 */ /* 0x0001e40000100800 */
[----:B------:R-:W-:Y:S01]  /*8cc0*/  IABS R16, R6 ;  /* 0x0000000600107213 */ /* 0x000fe20000000000 */
[----:B------:R-:W-:Y:S01]  /*8cd0*/  IMAD.MOV R7, RZ, RZ, -R7 ;  /* 0x000000ffff077224 */ /* 0x000fe200078e0a07 */
[----:B------:R1:W-:Y:S01]  /*8ce0*/  STL [R1+0x188], R0 ;  /* 0x0001880001007387 */ /* 0x0003e20000100800 */
[----:B------:R-:W-:-:S02]  /*8cf0*/  @!P2 IMAD.IADD R21, R21, 0x1, -R13 ;  /* 0x000000011515a824 */ /* 0x000fc400078e0a0d */
[----:B------:R-:W-:Y:S01]  /*8d00*/  @!P5 IMAD.IADD R10, R10, 0x1, -R13 ;  /* 0x000000010a0ad824 */ /* 0x000fe200078e0a0d */
[----:B------:R-:W-:Y:S01]  /*8d10*/  ISETP.GE.AND P5, PT, R6, RZ, PT ;  /* 0x000000ff0600720c */ /* 0x000fe20003fa6270 */
[C---:B------:R-:W-:Y:S01]  /*8d20*/  IMAD R11, R13.reuse, R7, R11 ;  /* 0x000000070d0b7224 */ /* 0x040fe200078e020b */
[----:B------:R-:W-:Y:S01]  /*8d30*/  IABS R6, R19 ;  /* 0x0000001300067213 */ /* 0x000fe20000000000 */
[----:B------:R-:W-:Y:S01]  /*8d40*/  IMAD.HI.U32 R2, R4, R16, RZ ;  /* 0x0000001004027227 */ /* 0x000fe200078e00ff */
[----:B------:R-:W-:Y:S01]  /*8d50*/  ISETP.GT.U32.AND P2, PT, R13, R21, PT ;  /* 0x000000150d00720c */ /* 0x000fe20003f44070 */
[----:B------:R-:W-:Y:S01]  /*8d60*/  STL [R1+0x184], R14 ;  /* 0x0001840e01007387 */ /* 0x000fe20000100800 */
[----:B0-----:R-:W-:Y:S01]  /*8d70*/  IABS R15, R20 ;  /* 0x00000014000f7213 */ /* 0x001fe20000000000 */
[----:B------:R-:W-:Y:S01]  /*8d80*/  @!P1 IMAD.IADD R9, R9, 0x1, -R13 ;  /* 0x0000000109099824 */ /* 0x000fe200078e0a0d */
[----:B------:R-:W-:Y:S01]  /*8d90*/  ISETP.GT.U32.AND P1, PT, R13, R11, PT ;  /* 0x0000000b0d00720c */ /* 0x000fe20003f24070 */
[----:B-1----:R-:W-:Y:S01]  /*8da0*/  IMAD.MOV.U32 R0, RZ, RZ, R8 ;  /* 0x000000ffff007224 */ /* 0x002fe200078e0008 */
[----:B------:R-:W-:Y:S01]  /*8db0*/  IABS R7, R18 ;  /* 0x0000001200077213 */ /* 0x000fe20000000000 */
[----:B------:R-:W-:-:S02]  /*8dc0*/  IMAD.MOV R2, RZ, RZ, -R2 ;  /* 0x000000ffff027224 */ /* 0x000fc400078e0a02 */
[----:B------:R-:W-:-:S04]  /*8dd0*/  IMAD.HI.U32 R8, R4, R6, RZ ;  /* 0x0000000604087227 */ /* 0x000fc800078e00ff */
[----:B------:R-:W-:Y:S02]  /*8de0*/  IMAD R16, R13, R2, R16 ;  /* 0x000000020d107224 */ /* 0x000fe400078e0210 */
[----:B------:R-:W-:Y:S02]  /*8df0*/  IMAD.MOV R8, RZ, RZ, -R8 ;  /* 0x000000ffff087224 */ /* 0x000fe400078e0a08 */
[----:B------:R-:W-:Y:S01]  /*8e00*/  @!P0 IMAD.MOV R0, RZ, RZ, -R0 ;  /* 0x000000ffff008224 */ /* 0x000fe200078e0a00 */
[----:B------:R-:W-:Y:S01]  /*8e10*/  ISETP.GE.AND P0, PT, R5, RZ, PT ;  /* 0x000000ff0500720c */ /* 0x000fe20003f06270 */
[----:B------:R-:W-:Y:S01]  /*8e20*/  @!P2 IMAD.IADD R21, R21, 0x1, -R13 ;  /* 0x000000011515a824 */ /* 0x000fe200078e0a0d */
[C---:B------:R-:W-:Y:S01]  /*8e30*/  ISETP.GT.U32.AND P2, PT, R13.reuse, R16, PT ;  /* 0x000000100d00720c */ /* 0x040fe20003f44070 */
[----:B------:R-:W-:Y:S01]  /*8e40*/  IMAD R6, R13, R8, R6 ;  /* 0x000000080d067224 */ /* 0x000fe200078e0206 */
[----:B------:R0:W-:Y:S01]  /*8e50*/  STL [R1+0x180], R0 ;  /* 0x0001800001007387 */ /* 0x0001e20000100800 */
[----:B------:R-:W-:-:S04]  /*8e60*/  IMAD.HI.U32 R23, R4, R15, RZ ;  /* 0x0000000f04177227 */ /* 0x000fc800078e00ff */
[----:B------:R-:W-:Y:S01]  /*8e70*/  @!P1 IMAD.IADD R11, R11, 0x1, -R13 ;  /* 0x000000010b0b9824 */ /* 0x000fe200078e0a0d */
[----:B------:R-:W-:Y:S01]  /*8e80*/  ISETP.GT.U32.AND P1, PT, R13, R6, PT ;  /* 0x000000060d00720c */ /* 0x000fe20003f24070 */
[----:B------:R-:W-:Y:S02]  /*8e90*/  IMAD.MOV R23, RZ, RZ, -R23 ;  /* 0x000000ffff177224 */ /* 0x000fe400078e0a17 */
[----:B------:R-:W-:Y:S02]  /*8ea0*/  VIADD R5, R25, 0x60 ;  /* 0x0000006019057836 */ /* 0x000fe40000000000 */
[----:B0-----:R-:W-:Y:S02]  /*8eb0*/  IMAD.MOV.U32 R0, RZ, RZ, R10 ;  /* 0x000000ffff007224 */ /* 0x001fe400078e000a */
[----:B------:R-:W-:Y:S01]  /*8ec0*/  IMAD R15, R13, R23, R15 ;  /* 0x000000170d0f7224 */ /* 0x000fe200078e020f */
[----:B------:R-:W-:Y:S01]  /*8ed0*/  IABS R17, R5 ;  /* 0x0000000500117213 */ /* 0x000fe20000000000 */
[----:B------:R-:W-:-:S02]  /*8ee0*/  @!P4 IMAD.MOV R0, RZ, RZ, -R0 ;  /* 0x000000ffff00c224 */ /* 0x000fc400078e0a00 */
[--C-:B------:R-:W-:Y:S01]  /*8ef0*/  @!P2 IMAD.IADD R16, R16, 0x1, -R13.reuse ;  /* 0x000000011010a824 */ /* 0x100fe200078e0a0d */
[C---:B------:R-:W-:Y:S01]  /*8f00*/  ISETP.GT.U32.AND P2, PT, R13.reuse, R15, PT ;  /* 0x0000000f0d00720c */ /* 0x040fe20003f44070 */
[----:B------:R-:W-:Y:S01]  /*8f10*/  IMAD.HI.U32 R22, R4, R17, RZ ;  /* 0x0000001104167227 */ /* 0x000fe200078e00ff */
[----:B------:R0:W-:Y:S02]  /*8f20*/  STL [R1+0x17c], R0 ;  /* 0x00017c0001007387 */ /* 0x0001e40000100800 */
[C---:B------:R-:W-:Y:S01]  /*8f30*/  ISETP.GT.U32.AND P4, PT, R13.reuse, R16, PT ;  /* 0x000000100d00720c */ /* 0x040fe20003f84070 */
[----:B------:R-:W-:Y:S01]  /*8f40*/  @!P1 IMAD.IADD R6, R6, 0x1, -R13 ;  /* 0x0000000106069824 */ /* 0x000fe200078e0a0d */
[----:B------:R-:W-:Y:S01]  /*8f50*/  ISETP.GT.U32.AND P1, PT, R13, R11, PT ;  /* 0x0000000b0d00720c */ /* 0x000fe20003f24070 */
[----:B------:R-:W-:Y:S02]  /*8f60*/  VIADD R12, R25, 0x5e ;  /* 0x0000005e190c7836 */ /* 0x000fe40000000000 */
[----:B------:R-:W-:-:S03]  /*8f70*/  IMAD.HI.U32 R8, R4, R7, RZ ;  /* 0x0000000704087227 */ /* 0x000fc600078e00ff */
[----:B------:R-:W-:Y:S01]  /*8f80*/  IABS R2, R12 ;  /* 0x0000000c00027213 */ /* 0x000fe20000000000 */
[----:B0-----:R-:W-:Y:S02]  /*8f90*/  IMAD.MOV.U32 R0, RZ, RZ, R9 ;  /* 0x000000ffff007224 */ /* 0x001fe400078e0009 */
[----:B------:R-:W-:Y:S02]  /*8fa0*/  IMAD.MOV R22, RZ, RZ, -R22 ;  /* 0x000000ffff167224 */ /* 0x000fe400078e0a16 */
[----:B------:R-:W-:Y:S02]  /*8fb0*/  @!P3 IMAD.MOV R0, RZ, RZ, -R0 ;  /* 0x000000ffff00b224 */ /* 0x000fe400078e0a00 */
[----:B------:R-:W-:Y:S02]  /*8fc0*/  IMAD.MOV R23, RZ, RZ, -R8 ;  /* 0x000000ffff177224 */ /* 0x000fe400078e0a08 */
[C---:B------:R-:W-:Y:S01]  /*8fd0*/  IMAD R8, R13.reuse, R22, R17 ;  /* 0x000000160d087224 */ /* 0x040fe200078e0211 */
[----:B------:R0:W-:Y:S01]  /*8fe0*/  STL [R1+0x178], R0 ;  /* 0x0001780001007387 */ /* 0x0001e20000100800 */
[----:B------:R-:W-:-:S02]  /*8ff0*/  IMAD R7, R13, R23, R7 ;  /* 0x000000170d077224 */ /* 0x000fc400078e0207 */
[----:B------:R-:W-:Y:S01]  /*9000*/  @!P2 IMAD.IADD R15, R15, 0x1, -R13 ;  /* 0x000000010f0fa824 */ /* 0x000fe200078e0a0d */
[----:B------:R-:W-:Y:S01]  /*9010*/  ISETP.GT.U32.AND P2, PT, R13, R6, PT ;  /* 0x000000060d00720c */ /* 0x000fe20003f44070 */
[----:B------:R-:W-:-:S03]  /*9020*/  IMAD.HI.U32 R14, R4, R2, RZ ;  /* 0x00000002040e7227 */ /* 0x000fc600078e00ff */
[----:B------:R-:W-:Y:S01]  /*9030*/  ISETP.GT.U32.AND P3, PT, R13, R15, PT ;  /* 0x0000000f0d00720c */ /* 0x000fe20003f64070 */
[----:B------:R-:W-:Y:S01]  /*9040*/  @!P1 IMAD.IADD R11, R11, 0x1, -R13 ;  /* 0x000000010b0b9824 */ /* 0x000fe200078e0a0d */
[C---:B------:R-:W-:Y:S01]  /*9050*/  ISETP.GT.U32.AND P1, PT, R13.reuse, R7, PT ;  /* 0x000000070d00720c */ /* 0x040fe20003f24070 */
[----:B0-----:R-:W-:Y:S02]  /*9060*/  IMAD.MOV.U32 R0, RZ, RZ, R21 ;  /* 0x000000ffff007224 */ /* 0x001fe400078e0015 */
[----:B------:R-:W-:Y:S02]  /*9070*/  IMAD.MOV R17, RZ, RZ, -R14 ;  /* 0x000000ffff117224 */ /* 0x000fe400078e0a0e */
[----:B------:R-:W-:Y:S01]  /*9080*/  @!P6 IMAD.MOV R0, RZ, RZ, -R0 ;  /* 0x000000ffff00e224 */ /* 0x000fe200078e0a00 */
[----:B------:R-:W-:Y:S01]  /*9090*/  ISETP.GT.U32.AND P6, PT, R13, R8, PT ;  /* 0x000000080d00720c */ /* 0x000fe20003fc4070 */
[----:B------:R-:W-:Y:S02]  /*90a0*/  VIADD R14, R25, 0x5d ;  /* 0x0000005d190e7836 */ /* 0x000fe40000000000 */
[----:B------:R-:W-:Y:S01]  /*90b0*/  IMAD R2, R13, R17, R2 ;  /* 0x000000110d027224 */ /* 0x000fe200078e0202 */
[----:B------:R0:W-:Y:S01]  /*90c0*/  STL [R1+0x174], R0 ;  /* 0x0001740001007387 */ /* 0x0001e20000100800 */
[----:B------:R-:W-:Y:S01]  /*90d0*/  VIADD R10, R25, 0x5c ;  /* 0x0000005c190a7836 */ /* 0x000fe20000000000 */
[----:B------:R-:W-:Y:S01]  /*90e0*/  IABS R17, R14 ;  /* 0x0000000e00117213 */ /* 0x000fe20000000000 */
[--C-:B------:R-:W-:Y:S01]  /*90f0*/  @!P4 IMAD.IADD R16, R16, 0x1, -R13.reuse ;  /* 0x000000011010c824 */ /* 0x100fe200078e0a0d */
[----:B------:R-:W-:Y:S01]  /*9100*/  ISETP.GE.AND P4, PT, R19, RZ, PT ;  /* 0x000000ff1300720c */ /* 0x000fe20003f86270 */
[----:B------:R-:W-:Y:S01]  /*9110*/  @!P2 IMAD.IADD R6, R6, 0x1, -R13 ;  /* 0x000000010606a824 */ /* 0x000fe200078e0a0d */
[----:B------:R-:W-:Y:S01]  /*9120*/  ISETP.GT.U32.AND P2, PT, R13, R2, PT ;  /* 0x000000020d00720c */ /* 0x000fe20003f44070 */
[----:B------:R-:W-:Y:S01]  /*9130*/  IMAD.MOV.U32 R22, RZ, RZ, R11 ;  /* 0x000000ffff167224 */ /* 0x000fe200078e000b */
[----:B------:R-:W-:Y:S01]  /*9140*/  IABS R9, R10 ;  /* 0x0000000a00097213 */ /* 0x000fe20000000000 */
        /* <DEDUP_REMOVED lines=17> */
[----:B------:R-:W-:Y:S02]  /*9260*/  IMAD R5, R13, R21, R17 ;  /* 0x000000150d057224 */ /* 0x000fe400078e0211 */
[----:B------:R-:W-:Y:S02]  /*9270*/  @!P2 IMAD.IADD R2, R2, 0x1, -R13 ;  /* 0x000000010202a824 */ /* 0x000fe400078e0a0d */
[----:B------:R-:W-:-:S02]  /*9280*/  IMAD.MOV.U32 R16, RZ, RZ, R6 ;  /* 0x000000ffff107224 */ /* 0x000fc400078e0006 */
[C---:B------:R-:W-:Y:S01]  /*9290*/  IMAD R9, R13.reuse, R19, R9 ;  /* 0x000000130d097224 */ /* 0x040fe200078e0209 */
[----:B------:R-:W-:Y:S01]  /*92a0*/  ISETP.GT.U32.AND P2, PT, R13, R2, PT ;  /* 0x000000020d00720c */ /* 0x000fe20003f44070 */
[----:B------:R-:W-:Y:S02]  /*92b0*/  VIADD R11, R25, 0x5b ;  /* 0x0000005b190b7836 */ /* 0x000fe40000000000 */
[----:B0-----:R-:W-:Y:S02]  /*92c0*/  IMAD.MOV.U32 R0, RZ, RZ, R15 ;  /* 0x000000ffff007224 */ /* 0x001fe400078e000f */
[----:B------:R-:W-:Y:S01]  /*92d0*/  @!P4 IMAD.MOV R16, RZ, RZ, -R16 ;  /* 0x000000ffff10c224 */ /* 0x000fe200078e0a10 */
[C---:B------:R-:W-:Y:S01]  /*92e0*/  ISETP.GT.U32.AND P4, PT, R13.reuse, R5, PT ;  /* 0x000000050d00720c */ /* 0x040fe20003f84070 */
[----:B------:R-:W-:Y:S01]  /*92f0*/  @!P3 IMAD.MOV R0, RZ, RZ, -R0 ;  /* 0x000000ffff00b224 */ /* 0x000fe200078e0a00 */
[----:B------:R-:W-:Y:S01]  /*9300*/  ISETP.GE.AND P3, PT, R12, RZ, PT ;  /* 0x000000ff0c00720c */ /* 0x000fe20003f66270 */
[--C-:B------:R-:W-:Y:S01]  /*9310*/  @!P0 IMAD.IADD R8, R8, 0x1, -R13.reuse ;  /* 0x0000000108088824 */ /* 0x100fe200078e0a0d */
[----:B------:R-:W-:Y:S01]  /*9320*/  ISETP.GT.U32.AND P0, PT, R13, R9, PT ;  /* 0x000000090d00720c */ /* 0x000fe20003f04070 */
[----:B------:R-:W-:Y:S01]  /*9330*/  @!P5 IMAD.IADD R7, R7, 0x1, -R13 ;  /* 0x000000010707d824 */ /* 0x000fe200078e0a0d */
[----:B------:R-:W-:Y:S01]  /*9340*/  IABS R12, R11 ;  /* 0x0000000b000c7213 */ /* 0x000fe20000000000 */
[----:B------:R-:W-:Y:S01]  /*9350*/  STL [R1+0x168], R16 ;  /* 0x0001681001007387 */ /* 0x000fe20000100800 */
[----:B------:R-:W-:Y:S01]  /*9360*/  IMAD.MOV.U32 R15, RZ, RZ, R8 ;  /* 0x000000ffff0f7224 */ /* 0x000fe200078e0008 */
[----:B------:R-:W-:Y:S01]  /*9370*/  ISETP.GE.AND P5, PT, R14, RZ, PT ;  /* 0x000000ff0e00720c */ /* 0x000fe20003fa6270 */
[----:B------:R-:W-:Y:S01]  /*9380*/  VIADD R6, R25, 0x5a ;  /* 0x0000005a19067836 */ /* 0x000fe20000000000 */
[----:B------:R0:W-:Y:S01]  /*9390*/  STL [R1+0x164], R0 ;  /* 0x0001640001007387 */ /* 0x0001e20000100800 */
[----:B------:R-:W-:-:S03]  /*93a0*/  IMAD.HI.U32 R14, R4, R12, RZ ;  /* 0x0000000c040e7227 */ /* 0x000fc600078e00ff */
[----:B------:R-:W-:Y:S01]  /*93b0*/  IABS R17, R6 ;  /* 0x0000000600117213 */ /* 0x000fe20000000000 */
[----:B------:R-:W-:Y:S02]  /*93c0*/  @!P6 IMAD.MOV R15, RZ, RZ, -R15 ;  /* 0x000000ffff0fe224 */ /* 0x000fe400078e0a0f */
[--C-:B------:R-:W-:Y:S01]  /*93d0*/  @!P2 IMAD.IADD R2, R2, 0x1, -R13.reuse ;  /* 0x000000010202a824 */ /* 0x100fe200078e0a0d */
[----:B------:R-:W-:Y:S01]  /*93e0*/  ISETP.GE.AND P2, PT, R10, RZ, PT ;  /* 0x000000ff0a00720c */ /* 0x000fe20003f46270 */
[----:B------:R-:W-:Y:S01]  /*93f0*/  @!P4 IMAD.IADD R5, R5, 0x1, -R13 ;  /* 0x000000010505c824 */ /* 0x000fe200078e0a0d */
[----:B------:R1:W-:Y:S01]  /*9400*/  STL [R1+0x160], R15 ;  /* 0x0001600f01007387 */ /* 0x0003e20000100800 */
[----:B0-----:R-:W-:Y:S01]  /*9410*/  IMAD.MOV.U32 R0, RZ, RZ, R7 ;  /* 0x000000ffff007224 */ /* 0x001fe200078e0007 */
[----:B------:R-:W-:Y:S01]  /*9420*/  ISETP.GE.AND P4, PT, R11, RZ, PT ;  /* 0x000000ff0b00720c */ /* 0x000fe20003f86270 */
[----:B------:R-:W-:Y:S02]  /*9430*/  IMAD.MOV R14, RZ, RZ, -R14 ;  /* 0x000000ffff0e7224 */ /* 0x000fe400078e0a0e */
[----:B------:R-:W-:Y:S01]  /*9440*/  @!P1 IMAD.MOV R0, RZ, RZ, -R0 ;  /* 0x000000ffff009224 */ /* 0x000fe200078e0a00 */
[----:B------:R-:W-:Y:S01]  /*9450*/  ISETP.GE.AND P1, PT, R6, RZ, PT ;  /* 0x000000ff0600720c */ /* 0x000fe20003f26270 */
[----:B------:R-:W-:Y:S01]  /*9460*/  @!P0 IMAD.IADD R9, R9, 0x1, -R13 ;  /* 0x0000000109098824 */ /* 0x000fe200078e0a0d */
[C---:B------:R-:W-:Y:S01]  /*9470*/  ISETP.GT.U32.AND P0, PT, R13.reuse, R5, PT ;  /* 0x000000050d00720c */ /* 0x040fe20003f04070 */
[C---:B------:R-:W-:Y:S01]  /*9480*/  IMAD R14, R13.reuse, R14, R12 ;  /* 0x0000000e0d0e7224 */ /* 0x040fe200078e020c */
[----:B------:R0:W-:Y:S01]  /*9490*/  STL [R1+0x15c], R0 ;  /* 0x00015c0001007387 */ /* 0x0001e20000100800 */
[----:B------:R-:W-:Y:S01]  /*94a0*/  IMAD.HI.U32 R10, R4, R17, RZ ;  /* 0x00000011040a7227 */ /* 0x000fe200078e00ff */
[----:B------:R-:W-:-:S03]  /*94b0*/  ISETP.GT.U32.AND P6, PT, R13, R9, PT ;  /* 0x000000090d00720c */ /* 0x000fc60003fc4070 */
[----:B------:R-:W-:Y:S02]  /*94c0*/  IMAD.MOV R10, RZ, RZ, -R10 ;  /* 0x000000ffff0a7224 */ /* 0x000fe400078e0a0a */
[----:B-1----:R-:W-:Y:S02]  /*94d0*/  VIADD R15, R25, 0x59 ;  /* 0x00000059190f7836 */ /* 0x002fe40000000000 */
[----:B------:R-:W-:Y:S02]  /*94e0*/  IMAD R17, R13, R10, R17 ;  /* 0x0000000a0d117224 */ /* 0x000fe400078e0211 */
[----:B0-----:R-:W-:Y:S02]  /*94f0*/  IMAD.MOV.U32 R0, RZ, RZ, R2 ;  /* 0x000000ffff007224 */ /* 0x001fe400078e0002 */
[--C-:B------:R-:W-:Y:S01]  /*9500*/  @!P0 IMAD.IADD R5, R5, 0x1, -R13.reuse ;  /* 0x0000000105058824 */ /* 0x100fe200078e0a0d */
[----:B------:R-:W-:Y:S01]  /*9510*/  ISETP.GE.AND P0, PT, R15, RZ, PT ;  /* 0x000000ff0f00720c */ /* 0x000fe20003f06270 */
[----:B------:R-:W-:Y:S01]  /*9520*/  @!P3 IMAD.MOV R0, RZ, RZ, -R0 ;  /* 0x000000ffff00b224 */ /* 0x000fe200078e0a00 */
[----:B------:R-:W-:Y:S01]  /*9530*/  ISETP.GT.U32.AND P3, PT, R13, R14, PT ;  /* 0x0000000e0d00720c */ /* 0x000fe20003f64070 */
[----:B------:R-:W-:Y:S01]  /*9540*/  @!P6 IMAD.IADD R9, R9, 0x1, -R13 ;  /* 0x000000010909e824 */ /* 0x000fe200078e0a0d */
[----:B------:R-:W-:Y:S01]  /*9550*/  ISETP.GT.U32.AND P6, PT, R13, R17, PT ;  /* 0x000000110d00720c */ /* 0x000fe20003fc4070 */
[C---:B------:R-:W-:Y:S01]  /*9560*/  VIADD R2, R25.reuse, 0x58 ;  /* 0x0000005819027836 */ /* 0x040fe20000000000 */
[----:B------:R0:W-:Y:S01]  /*9570*/  STL [R1+0x158], R0 ;  /* 0x0001580001007387 */ /* 0x0001e20000100800 */
[----:B------:R-:W-:Y:S01]  /*9580*/  IABS R15, R15 ;  /* 0x0000000f000f7213 */ /* 0x000fe20000000000 */
[----:B------:R-:W-:-:S02]  /*9590*/  VIADD R7, R25, 0x57 ;  /* 0x0000005719077836 */ /* 0x000fc40000000000 */
[----:B------:R-:W-:Y:S01]  /*95a0*/  IABS R6, R2 ;  /* 0x0000000200067213 */ /* 0x000fe20000000000 */
[----:B------:R-:W-:Y:S02]  /*95b0*/  VIADD R12, R25, 0x55 ;  /* 0x00000055190c7836 */ /* 0x000fe40000000000 */
[----:B------:R-:W-:Y:S01]  /*95c0*/  IMAD.HI.U32 R8, R4, R15, RZ ;  /* 0x0000000f04087227 */ /* 0x000fe200078e00ff */
[----:B------:R-:W-:Y:S02]  /*95d0*/  IABS R11, R7 ;  /* 0x00000007000b7213 */ /* 0x000fe40000000000 */
[----:B------:R-:W-:Y:S01]  /*95e0*/  IABS R16, R12 ;  /* 0x0000000c00107213 */ /* 0x000fe20000000000 */
[----:B0-----:R-:W-:Y:S02]  /*95f0*/  IMAD.MOV.U32 R0, RZ, RZ, R5 ;  /* 0x000000ffff007224 */ /* 0x001fe400078e0005 */
[----:B------:R-:W-:Y:S01]  /*9600*/  @!P3 IMAD.IADD R14, R14, 0x1, -R13 ;  /* 0x000000010e0eb824 */ /* 0x000fe200078e0a0d */
[----:B------:R-:W-:Y:S01]  /*9610*/  ISETP.GE.AND P3, PT, R2, RZ, PT ;  /* 0x000000ff0200720c */ /* 0x000fe20003f66270 */
[----:B------:R-:W-:-:S02]  /*9620*/  @!P5 IMAD.MOV R0, RZ, RZ, -R0 ;  /* 0x000000ffff00d224 */ /* 0x000fc400078e0a00 */
[----:B------:R-:W-:Y:S01]  /*9630*/  IMAD.MOV R8, RZ, RZ, -R8 ;  /* 0x000000ffff087224 */ /* 0x000fe200078e0a08 */
[----:B------:R-:W-:Y:S01]  /*9640*/  ISETP.GT.U32.AND P5, PT, R13, R14, PT ;  /* 0x0000000e0d00720c */ /* 0x000fe20003fa4070 */
[----:B------:R-:W-:Y:S01]  /*9650*/  @!P6 IMAD.IADD R17, R17, 0x1, -R13 ;  /* 0x000000011111e824 */ /* 0x000fe200078e0a0d */
[----:B------:R0:W-:Y:S01]  /*9660*/  STL [R1+0x154], R0 ;  /* 0x0001540001007387 */ /* 0x0001e20000100800 */
[----:B------:R-:W-:Y:S02]  /*9670*/  IMAD.MOV.U32 R5, RZ, RZ, R6 ;  /* 0x000000ffff057224 */ /* 0x000fe400078e0006 */
[C---:B------:R-:W-:Y:S01]  /*9680*/  IMAD R15, R13.reuse, R8, R15 ;  /* 0x000000080d0f7224 */ /* 0x040fe200078e020f */
[----:B------:R-:W-:Y:S01]  /*9690*/  ISETP.GT.U32.AND P6, PT, R13, R17, PT ;  /* 0x000000110d00720c */ /* 0x000fe20003fc4070 */
[----:B------:R-:W-:-:S04]  /*96a0*/  IMAD.HI.U32 R2, R4, R11, RZ ;  /* 0x0000000b04027227 */ /* 0x000fc800078e00ff */
        /* <DEDUP_REMOVED lines=11> */
[--C-:B------:R-:W-:Y:S02]  /*9760*/  @!P6 IMAD.IADD R17, R17, 0x1, -R13.reuse ;  /* 0x000000011111e824 */ /* 0x100fe400078e0a0d */
[--C-:B------:R-:W-:Y:S01]  /*9770*/  @!P5 IMAD.IADD R15, R15, 0x1, -R13.reuse ;  /* 0x000000010f0fd824 */ /* 0x100fe200078e0a0d */
[----:B------:R-:W-:Y:S01]  /*9780*/  ISETP.GT.U32.AND P6, PT, R13, R2, PT ;  /* 0x000000020d00720c */ /* 0x000fe20003fc4070 */
[----:B------:R-:W-:Y:S02]  /*9790*/  VIADD R5, R25, 0x56 ;  /* 0x0000005619057836 */ /* 0x000fe40000000000 */
[----:B0-----:R-:W-:Y:S01]  /*97a0*/  IMAD.MOV.U32 R0, RZ, RZ, R14 ;  /* 0x000000ffff007224 */ /* 0x001fe200078e000e */
[----:B------:R-:W-:Y:S01]  /*97b0*/  ISETP.GT.U32.AND P5, PT, R13, R15, PT ;  /* 0x0000000f0d00720c */ /* 0x000fe20003fa4070 */
[----:B------:R-:W-:Y:S01]  /*97c0*/  VIADD R9, R25, 0x54 ;  /* 0x0000005419097836 */ /* 0x000fe20000000000 */
[----:B------:R-:W-:Y:S01]  /*97d0*/  IABS R7, R5 ;  /* 0x0000000500077213 */ /* 0x000fe20000000000 */
[----:B------:R-:W-:Y:S01]  /*97e0*/  @!P4 IMAD.MOV R0, RZ, RZ, -R0 ;  /* 0x000000ffff00c224 */ /* 0x000fe200078e0a00 */
[----:B------:R-:W-:Y:S01]  /*97f0*/  ISETP.GT.U32.AND P4, PT, R13, R11, PT ;  /* 0x0000000b0d00720c */ /* 0x000fe20003f84070 */
[----:B------:R-:W-:Y:S01]  /*9800*/  VIADD R6, R25, 0x53 ;  /* 0x0000005319067836 */ /* 0x000fe20000000000 */
[----:B------:R-:W-:Y:S01]  /*9810*/  IABS R10, R9 ;  /* 0x00000009000a7213 */ /* 0x000fe20000000000 */
[----:B------:R-:W-:Y:S01]  /*9820*/  IMAD.HI.U32 R14, R4, R7, RZ ;  /* 0x00000007040e7227 */ /* 0x000fe200078e00ff */
[----:B------:R0:W-:Y:S02]  /*9830*/  STL [R1+0x14c], R0 ;  /* 0x00014c0001007387 */ /* 0x0001e40000100800 */
[----:B------:R-:W-:Y:S01]  /*9840*/  IABS R8, R6 ;  /* 0x0000000600087213 */ /* 0x000fe20000000000 */
[----:B------:R-:W-:-:S02]  /*9850*/  @!P6 IMAD.IADD R2, R2, 0x1, -R13 ;  /* 0x000000010202e824 */ /* 0x000fc400078e0a0d */
[----:B------:R-:W-:Y:S02]  /*9860*/  IMAD.MOV R14, RZ, RZ, -R14 ;  /* 0x000000ffff0e7224 */ /* 0x000fe400078e0a0e */
[--C-:B------:R-:W-:Y:S01]  /*9870*/  @!P5 IMAD.IADD R15, R15, 0x1, -R13.reuse ;  /* 0x000000010f0fd824 */ /* 0x100fe200078e0a0d */
[----:B------:R-:W-:Y:S01]  /*9880*/  ISETP.GT.U32.AND P6, PT, R13, R2, PT ;  /* 0x000000020d00720c */ /* 0x000fe20003fc4070 */
[----:B------:R-:W-:Y:S02]  /*9890*/  @!P4 IMAD.IADD R11, R11, 0x1, -R13 ;  /* 0x000000010b0bc824 */ /* 0x000fe400078e0a0d */
[----:B0-----:R-:W-:Y:S02]  /*98a0*/  IMAD.MOV.U32 R0, RZ, RZ, R17 ;  /* 0x000000ffff007224 */ /* 0x001fe400078e0011 */
[----:B------:R-:W-:Y:S01]  /*98b0*/  IMAD.HI.U32 R17, R4, R16, RZ ;  /* 0x0000001004117227 */ /* 0x000fe200078e00ff */
[----:B------:R-:W-:-:S03]  /*98c0*/  ISETP.GT.U32.AND P4, PT, R13, R11, PT ;  /* 0x0000000b0d00720c */ /* 0x000fc60003f84070 */
[----:B------:R-:W-:Y:S01]  /*98d0*/  @!P1 IMAD.MOV R0, RZ, RZ, -R0 ;  /* 0x000000ffff009224 */ /* 0x000fe200078e0a00 */
[----:B------:R-:W-:Y:S01]  /*98e0*/  ISETP.GE.AND P1, PT, R5, RZ, PT ;  /* 0x000000ff0500720c */ /* 0x000fe20003f26270 */
[C---:B------:R-:W-:Y:S02]  /*98f0*/  IMAD R5, R13.reuse, R14, R7 ;  /* 0x0000000e0d057224 */ /* 0x040fe400078e0207 */
[C---:B------:R-:W-:Y:S01]  /*9900*/  IMAD.HI.U32 R7, R4.reuse, R10, RZ ;  /* 0x0000000a04077227 */ /* 0x040fe200078e00ff */
[----:B------:R0:W-:Y:S02]  /*9910*/  STL [R1+0x148], R0 ;  /* 0x0001480001007387 */ /* 0x0001e40000100800 */
[----:B------:R-:W-:Y:S01]  /*9920*/  ISETP.GT.U32.AND P5, PT, R13, R5, PT ;  /* 0x000000050d00720c */ /* 0x000fe20003fa4070 */
[----:B------:R-:W-:-:S04]  /*9930*/  IMAD.HI.U32 R14, R4, R8, RZ ;  /* 0x00000008040e7227 */ /* 0x000fc800078e00ff */
[----:B------:R-:W-:Y:S02]  /*9940*/  IMAD.MOV R7, RZ, RZ, -R7 ;  /* 0x000000ffff077224 */ /* 0x000fe400078e0a07 */
[----:B------:R-:W-:Y:S02]  /*9950*/  IMAD.MOV R17, RZ, RZ, -R17 ;  /* 0x000000ffff117224 */ /* 0x000fe400078e0a11 */
[----:B0-----:R-:W-:Y:S02]  /*9960*/  IMAD.MOV.U32 R0, RZ, RZ, R15 ;  /* 0x000000ffff007224 */ /* 0x001fe400078e000f */
[----:B------:R-:W-:Y:S02]  /*9970*/  IMAD.MOV R14, RZ, RZ, -R14 ;  /* 0x000000ffff0e7224 */ /* 0x000fe400078e0a0e */
[----:B------:R-:W-:Y:S02]  /*9980*/  @!P0 IMAD.MOV R0, RZ, RZ, -R0 ;  /* 0x000000ffff008224 */ /* 0x000fe400078e0a00 */
[----:B------:R-:W-:-:S02]  /*9990*/  IMAD R10, R13, R7, R10 ;  /* 0x000000070d0a7224 */ /* 0x000fc400078e020a */
[--C-:B------:R-:W-:Y:S01]  /*99a0*/  @!P4 IMAD.IADD R11, R11, 0x1, -R13.reuse ;  /* 0x000000010b0bc824 */ /* 0x100fe200078e0a0d */
[----:B------:R0:W-:Y:S01]  /*99b0*/  STL [R1+0x144], R0 ;  /* 0x0001440001007387 */ /* 0x0001e20000100800 */
[----:B------:R-:W-:Y:S01]  /*99c0*/  VIADD R7, R25, 0x52 ;  /* 0x0000005219077836 */ /* 0x000fe20000000000 */
[C---:B------:R-:W-:Y:S01]  /*99d0*/  ISETP.GT.U32.AND P4, PT, R13.reuse, R10, PT ;  /* 0x0000000a0d00720c */ /* 0x040fe20003f84070 */
[----:B------:R-:W-:Y:S01]  /*99e0*/  @!P6 IMAD.IADD R2, R2, 0x1, -R13 ;  /* 0x000000010202e824 */ /* 0x000fe200078e0a0d */
[----:B------:R-:W-:Y:S01]  /*99f0*/  ISETP.GE.AND P6, PT, R12, RZ, PT ;  /* 0x000000ff0c00720c */ /* 0x000fe20003fc6270 */
[C---:B------:R-:W-:Y:S02]  /*9a00*/  IMAD R12, R13.reuse, R17, R16 ;  /* 0x000000110d0c7224 */ /* 0x040fe400078e0210 */
[C---:B------:R-:W-:Y:S01]  /*9a10*/  IMAD R8, R13.reuse, R14, R8 ;  /* 0x0000000e0d087224 */ /* 0x040fe200078e0208 */
[----:B------:R-:W-:Y:S01]  /*9a20*/  IABS R14, R7 ;  /* 0x00000007000e7213 */ /* 0x000fe20000000000 */
[----:B------:R-:W-:Y:S01]  /*9a30*/  IMAD.MOV.U32 R15, RZ, RZ, R2 ;  /* 0x000000ffff0f7224 */ /* 0x000fe200078e0002 */
[----:B------:R-:W-:Y:S01]  /*9a40*/  ISETP.GT.U32.AND P0, PT, R13, R12, PT ;  /* 0x0000000c0d00720c */ /* 0x000fe20003f04070 */
[----:B0-----:R-:W-:-:S02]  /*9a50*/  IMAD.MOV.U32 R0, RZ, RZ, R11 ;  /* 0x000000ffff007224 */ /* 0x001fc400078e000b */
[----:B------:R-:W-:Y:S02]  /*9a60*/  @!P5 IMAD.IADD R5, R5, 0x1, -R13 ;  /* 0x000000010505d824 */ /* 0x000fe400078e0a0d */
[----:B------:R-:W-:Y:S01]  /*9a70*/  @!P2 IMAD.MOV R0, RZ, RZ, -R0 ;  /* 0x000000ffff00a224 */ /* 0x000fe200078e0a00 */
[C---:B------:R-:W-:Y:S01]  /*9a80*/  ISETP.GT.U32.AND P2, PT, R13.reuse, R8, PT ;  /* 0x000000080d00720c */ /* 0x040fe20003f44070 */
[----:B------:R-:W-:Y:S01]  /*9a90*/  IMAD.MOV.U32 R2, RZ, RZ, R14 ;  /* 0x000000ffff027224 */ /* 0x000fe200078e000e */
[----:B------:R-:W-:Y:S01]  /*9aa0*/  ISETP.GT.U32.AND P5, PT, R13, R5, PT ;  /* 0x000000050d00720c */ /* 0x000fe20003fa4070 */
        /* <DEDUP_REMOVED lines=11> */
[----:B------:R-:W-:Y:S01]  /*9b60*/  @!P2 IMAD.IADD R8, R8, 0x1, -R13 ;  /* 0x000000010808a824 */ /* 0x000fe200078e0a0d */
[C---:B------:R-:W-:Y:S01]  /*9b70*/  ISETP.GT.U32.AND P2, PT, R13.reuse, R10, PT ;  /* 0x0000000a0d00720c */ /* 0x040fe20003f44070 */
[C---:B------:R-:W-:Y:S01]  /*9b80*/  IMAD R2, R13.reuse, R11, R2 ;  /* 0x0000000b0d027224 */ /* 0x040fe200078e0202 */
[----:B------:R-:W-:Y:S01]  /*9b90*/  ISETP.GT.U32.AND P4, PT, R13, R12, PT ;  /* 0x0000000c0d00720c */ /* 0x000fe20003f84070 */
[----:B------:R-:W-:-:S04]  /*9ba0*/  IMAD.HI.U32 R11, R4, R17, RZ ;  /* 0x00000011040b7227 */ /* 0x000fc800078e00ff */
[----:B------:R-:W-:Y:S01]  /*9bb0*/  @!P5 IMAD.IADD R5, R5, 0x1, -R13 ;  /* 0x000000010505d824 */ /* 0x000fe200078e0a0d */
[----:B------:R-:W-:Y:S01]  /*9bc0*/  ISETP.GE.AND P5, PT, R6, RZ, PT ;  /* 0x000000ff0600720c */ /* 0x000fe20003fa6270 */
[----:B------:R-:W-:Y:S02]  /*9bd0*/  IMAD.MOV R11, RZ, RZ, -R11 ;  /* 0x000000ffff0b7224 */ /* 0x000fe400078e0a0b */
[----:B0-----:R-:W-:Y:S02]  /*9be0*/  IMAD.MOV.U32 R0, RZ, RZ, R5 ;  /* 0x000000ffff007224 */ /* 0x001fe400078e0005 */
[C---:B------:R-:W-:Y:S02]  /*9bf0*/  IMAD R17, R13.reuse, R11, R17 ;  /* 0x0000000b0d117224 */ /* 0x040fe400078e0211 */
[----:B------:R-:W-:Y:S01]  /*9c00*/  @!P1 IMAD.MOV R0, RZ, RZ, -R0 ;  /* 0x000000ffff009224 */ /* 0x000fe200078e0a00 */
[C---:B------:R-:W-:Y:S01]  /*9c10*/  ISETP.GT.U32.AND P1, PT, R13.reuse, R8, PT ;  /* 0x000000080d00720c */ /* 0x040fe20003f24070 */
[--C-:B------:R-:W-:Y:S01]  /*9c20*/  @!P2 IMAD.IADD R10, R10, 0x1, -R13.reuse ;  /* 0x000000010a0aa824 */ /* 0x100fe200078e0a0d */
[C---:B------:R-:W-:Y:S01]  /*9c30*/  ISETP.GT.U32.AND P2, PT, R13.reuse, R17, PT ;  /* 0x000000110d00720c */ /* 0x040fe20003f44070 */
[----:B------:R-:W-:Y:S01]  /*9c40*/  @!P4 IMAD.IADD R12, R12, 0x1, -R13 ;  /* 0x000000010c0cc824 */ /* 0x000fe200078e0a0d */
[----:B------:R-:W-:Y:S01]  /*9c50*/  ISETP.GT.U32.AND P4, PT, R13, R2, PT ;  /* 0x000000020d00720c */ /* 0x000fe20003f84070 */
[C---:B------:R-:W-:Y:S01]  /*9c60*/  VIADD R6, R25.reuse, 0x4f ;  /* 0x0000004f19067836 */ /* 0x040fe20000000000 */
[----:B------:R0:W-:Y:S01]  /*9c70*/  STL [R1+0x138], R0 ;  /* 0x0001380001007387 */ /* 0x0001e20000100800 */
[----:B------:R-:W-:-:S02]  /*9c80*/  VIADD R7, R25, 0x50 ;  /* 0x0000005019077836 */ /* 0x000fc40000000000 */
[----:B------:R-:W-:Y:S01]  /*9c90*/  VIADD R5, R25, 0x4e ;  /* 0x0000004e19057836 */ /* 0x000fe20000000000 */
[----:B------:R-:W-:Y:S01]  /*9ca0*/  IABS R15, R6 ;  /* 0x00000006000f7213 */ /* 0x000fe20000000000 */
[----:B------:R-:W-:Y:S01]  /*9cb0*/  @!P3 IMAD.MOV R10, RZ, RZ, -R10 ;  /* 0x000000ffff0ab224 */ /* 0x000fe200078e0a0a */
[----:B------:R-:W-:Y:S01]  /*9cc0*/  IABS R16, R7 ;  /* 0x0000000700107213 */ /* 0x000fe20000000000 */
[--C-:B------:R-:W-:Y:S01]  /*9cd0*/  @!P1 IMAD.IADD R8, R8, 0x1, -R13.reuse ;  /* 0x0000000108089824 */ /* 0x100fe200078e0a0d */
[----:B------:R-:W-:Y:S01]  /*9ce0*/  IABS R14, R5 ;  /* 0x00000005000e7213 */ /* 0x000fe20000000000 */
[----:B------:R-:W-:Y:S01]  /*9cf0*/  @!P2 IMAD.IADD R17, R17, 0x1, -R13 ;  /* 0x000000011111a824 */ /* 0x000fe200078e0a0d */
[----:B------:R-:W-:Y:S01]  /*9d00*/  ISETP.GE.AND P1, PT, R9, RZ, PT ;  /* 0x000000ff0900720c */ /* 0x000fe20003f26270 */
[----:B0-----:R-:W-:Y:S02]  /*9d10*/  IMAD.MOV.U32 R0, RZ, RZ, R12 ;  /* 0x000000ffff007224 */ /* 0x001fe400078e000c */
[----:B------:R-:W-:-:S04]  /*9d20*/  IMAD.HI.U32 R9, R4, R15, RZ ;  /* 0x0000000f04097227 */ /* 0x000fc800078e00ff */
[----:B------:R-:W-:-:S04]  /*9d30*/  IMAD.HI.U32 R11, R4, R16, RZ ;  /* 0x00000010040b7227 */ /* 0x000fc800078e00ff */
[----:B------:R-:W-:Y:S01]  /*9d40*/  @!P4 IMAD.IADD R2, R2, 0x1, -R13 ;  /* 0x000000010202c824 */ /* 0x000fe200078e0a0d */
[----:B------:R-:W-:Y:S01]  /*9d50*/  ISETP.GE.AND P4, PT, R7, RZ, PT ;  /* 0x000000ff0700720c */ /* 0x000fe20003f86270 */
[----:B------:R-:W-:Y:S01]  /*9d60*/  @!P6 IMAD.MOV R0, RZ, RZ, -R0 ;  /* 0x000000ffff00e224 */ /* 0x000fe200078e0a00 */
[C---:B------:R-:W-:Y:S01]  /*9d70*/  ISETP.GT.U32.AND P6, PT, R13.reuse, R17, PT ;  /* 0x000000110d00720c */ /* 0x040fe20003fc4070 */
[----:B------:R-:W-:Y:S01]  /*9d80*/  IMAD.HI.U32 R7, R4, R14, RZ ;  /* 0x0000000e04077227 */ /* 0x000fe200078e00ff */
[----:B------:R-:W-:Y:S02]  /*9d90*/  ISETP.GT.U32.AND P2, PT, R13, R2, PT ;  /* 0x000000020d00720c */ /* 0x000fe40003f44070 */
[----:B------:R0:W-:Y:S01]  /*9da0*/  STL [R1+0x134], R0 ;  /* 0x0001340001007387 */ /* 0x0001e20000100800 */
[----:B------:R-:W-:Y:S02]  /*9db0*/  IMAD.MOV R9, RZ, RZ, -R9 ;  /* 0x000000ffff097224 */ /* 0x000fe400078e0a09 */
[----:B------:R-:W-:Y:S01]  /*9dc0*/  IMAD.MOV R11, RZ, RZ, -R11 ;  /* 0x000000ffff0b7224 */ /* 0x000fe200078e0a0b */
[----:B------:R1:W-:Y:S01]  /*9dd0*/  STL [R1+0x130], R10 ;  /* 0x0001300a01007387 */ /* 0x0003e20000100800 */
[----:B------:R-:W-:-:S02]  /*9de0*/  IMAD.MOV R7, RZ, RZ, -R7 ;  /* 0x000000ffff077224 */ /* 0x000fc400078e0a07 */
[C---:B------:R-:W-:Y:S02]  /*9df0*/  IMAD R15, R13.reuse, R9, R15 ;  /* 0x000000090d0f7224 */ /* 0x040fe400078e020f */
[C---:B------:R-:W-:Y:S02]  /*9e00*/  IMAD R16, R13.reuse, R11, R16 ;  /* 0x0000000b0d107224 */ /* 0x040fe400078e0210 */
[----:B0-----:R-:W-:Y:S02]  /*9e10*/  IMAD.MOV.U32 R0, RZ, RZ, R8 ;  /* 0x000000ffff007224 */ /* 0x001fe400078e0008 */
[C---:B------:R-:W-:Y:S01]  /*9e20*/  IMAD R14, R13.reuse, R7, R14 ;  /* 0x000000070d0e7224 */ /* 0x040fe200078e020e */
[C---:B------:R-:W-:Y:S01]  /*9e30*/  ISETP.GT.U32.AND P3, PT, R13.reuse, R16, PT ;  /* 0x000000100d00720c */ /* 0x040fe20003f64070 */
[----:B------:R-:W-:Y:S01]  /*9e40*/  @!P5 IMAD.MOV R0, RZ, RZ, -R0 ;  /* 0x000000ffff00d224 */ /* 0x000fe200078e0a00 */
[----:B------:R-:W-:Y:S01]  /*9e50*/  ISETP.GT.U32.AND P5, PT, R13, R15, PT ;  /* 0x0000000f0d00720c */ /* 0x000fe20003fa4070 */
[----:B------:R-:W-:Y:S01]  /*9e60*/  @!P6 IMAD.IADD R17, R17, 0x1, -R13 ;  /* 0x000000011111e824 */ /* 0x000fe200078e0a0d */
[----:B------:R-:W-:Y:S01]  /*9e70*/  ISETP.GT.U32.AND P6, PT, R13, R14, PT ;  /* 0x0000000e0d00720c */ /* 0x000fe20003fc4070 */
[C---:B------:R-:W-:Y:S01]  /*9e80*/  VIADD R8, R25.reuse, 0x4c ;  /* 0x0000004c19087836 */ /* 0x040fe20000000000 */
[----:B------:R0:W-:Y:S01]  /*9e90*/  STL [R1+0x12c], R0 ;  /* 0x00012c0001007387 */ /* 0x0001e20000100800 */
[----:B------:R-:W-:-:S02]  /*9ea0*/  VIADD R7, R25, 0x4d ;  /* 0x0000004d19077836 */ /* 0x000fc40000000000 */
[--C-:B------:R-:W-:Y:S01]  /*9eb0*/  @!P2 IMAD.IADD R2, R2, 0x1, -R13.reuse ;  /* 0x000000010202a824 */ /* 0x100fe200078e0a0d */
[----:B------:R-:W-:Y:S02]  /*9ec0*/  IABS R9, R8 ;  /* 0x0000000800097213 */ /* 0x000fe40000000000 */
[----:B-1----:R-:W-:Y:S01]  /*9ed0*/  IABS R10, R7 ;  /* 0x00000007000a7213 */ /* 0x002fe20000000000 */
[--C-:B------:R-:W-:Y:S01]  /*9ee0*/  @!P3 IMAD.IADD R16, R16, 0x1, -R13.reuse ;  /* 0x000000011010b824 */ /* 0x100fe200078e0a0d */
[----:B------:R-:W-:Y:S01]  /*9ef0*/  ISETP.GE.AND P2, PT, R6, RZ, PT ;  /* 0x000000ff0600720c */ /* 0x000fe20003f46270 */
[--C-:B------:R-:W-:Y:S01]  /*9f00*/  @!P5 IMAD.IADD R15, R15, 0x1, -R13.reuse ;  /* 0x000000010f0fd824 */ /* 0x100fe200078e0a0d */
[----:B------:R-:W-:Y:S01]  /*9f10*/  ISETP.GE.AND P3, PT, R5, RZ, PT ;  /* 0x000000ff0500720c */ /* 0x000fe20003f66270 */
[----:B------:R-:W-:Y:S01]  /*9f20*/  @!P6 IMAD.IADD R14, R14, 0x1, -R13 ;  /* 0x000000010e0ee824 */ /* 0x000fe200078e0a0d */
[C---:B------:R-:W-:Y:S01]  /*9f30*/  ISETP.GT.U32.AND P5, PT, R13.reuse, R16, PT ;  /* 0x000000100d00720c */ /* 0x040fe20003fa4070 */
[----:B0-----:R-:W-:Y:S01]  /*9f40*/  IMAD.MOV.U32 R0, RZ, RZ, R2 ;  /* 0x000000ffff007224 */ /* 0x001fe200078e0002 */
[----:B------:R-:W-:Y:S01]  /*9f50*/  ISETP.GT.U32.AND P6, PT, R13, R15, PT ;  /* 0x0000000f0d00720c */ /* 0x000fe20003fc4070 */
[----:B------:R-:W-:-:S04]  /*9f60*/  IMAD.HI.U32 R2, R4, R9, RZ ;  /* 0x0000000904027227 */ /* 0x000fc800078e00ff */
[----:B------:R-:W-:-:S04]  /*9f70*/  IMAD.HI.U32 R6, R4, R10, RZ ;  /* 0x0000000a04067227 */ /* 0x000fc800078e00ff */
[----:B------:R-:W-:Y:S02]  /*9f80*/  IMAD.MOV R2, RZ, RZ, -R2 ;  /* 0x000000ffff027224 */ /* 0x000fe400078e0a02 */
[----:B------:R-:W-:Y:S02]  /*9f90*/  IMAD.MOV R6, RZ, RZ, -R6 ;  /* 0x000000ffff067224 */ /* 0x000fe400078e0a06 */
[C---:B------:R-:W-:Y:S02]  /*9fa0*/  IMAD R9, R13.reuse, R2, R9 ;  /* 0x000000020d097224 */ /* 0x040fe400078e0209 */
[----:B------:R-:W-:Y:S02]  /*9fb0*/  IMAD R10, R13, R6, R10 ;  /* 0x000000060d0a7224 */ /* 0x000fe400078e020a */
[----:B------:R-:W-:Y:S02]  /*9fc0*/  VIADD R5, R25, 0x4b ;  /* 0x0000004b19057836 */ /* 0x000fe40000000000 */
[--C-:B------:R-:W-:Y:S01]  /*9fd0*/  @!P6 IMAD.IADD R15, R15, 0x1, -R13.reuse ;  /* 0x000000010f0fe824 */ /* 0x100fe200078e0a0d */
[C---:B------:R-:W-:Y:S01]  /*9fe0*/  ISETP.GT.U32.AND P6, PT, R13.reuse, R9, PT ;  /* 0x000000090d00720c */ /* 0x040fe20003fc4070 */
[----:B------:R-:W-:Y:S01]  /*9ff0*/  @!P5 IMAD.IADD R16, R16, 0x1, -R13 ;  /* 0x000000011010d824 */ /* 0x000fe200078e0a0d */
[----:B------:R-:W-:Y:S01]  /*a000*/  ISETP.GT.U32.AND P5, PT, R13, R10, PT ;  /* 0x0000000a0d00720c */ /* 0x000fe20003fa4070 */
[----:B------:R-:W-:Y:S01]  /*a010*/  @!P0 IMAD.MOV R0, RZ, RZ, -R0 ;  /* 0x000000ffff008224 */ /* 0x000fe200078e0a00 */
[----:B------:R-:W-:Y:S01]  /*a020*/  IABS R18, R5 ;  /* 0x0000000500127213 */ /* 0x000fe20000000000 */
[----:B------:R-:W-:Y:S01]  /*a030*/  VIADD R6, R25, 0x4a ;  /* 0x0000004a19067836 */ /* 0x000fe20000000000 */
[----:B------:R-:W-:Y:S01]  /*a040*/  ISETP.GT.U32.AND P0, PT, R13, R14, PT ;  /* 0x0000000e0d00720c */ /* 0x000fe20003f04070 */
[----:B------:R-:W-:Y:S01]  /*a050*/  @!P4 IMAD.MOV R16, RZ, RZ, -R16 ;  /* 0x000000ffff10c224 */ /* 0x000fe200078e0a10 */
[----:B------:R0:W-:Y:S01]  /*a060*/  STL [R1+0x128], R0 ;  /* 0x0001280001007387 */ /* 0x0001e20000100800 */
[----:B------:R-:W-:Y:S01]  /*a070*/  IMAD.HI.U32 R19, R4, R18, RZ ;  /* 0x0000001204137227 */ /* 0x000fe200078e00ff */
[----:B------:R-:W-:-:S03]  /*a080*/  IABS R11, R6 ;  /* 0x00000006000b7213 */ /* 0x000fc60000000000 */
[----:B------:R-:W-:Y:S02]  /*a090*/  IMAD.MOV R19, RZ, RZ, -R19 ;  /* 0x000000ffff137224 */ /* 0x000fe400078e0a13 */
[--C-:B------:R-:W-:Y:S02]  /*a0a0*/  @!P6 IMAD.IADD R9, R9, 0x1, -R13.reuse ;  /* 0x000000010909e824 */ /* 0x100fe400078e0a0d */
[----:B------:R-:W-:Y:S01]  /*a0b0*/  @!P5 IMAD.IADD R10, R10, 0x1, -R13 ;  /* 0x000000010a0ad824 */ /* 0x000fe200078e0a0d */
[----:B------:R-:W-:Y:S01]  /*a0c0*/  ISETP.GE.AND P5, PT, R8, RZ, PT ;  /* 0x000000ff0800720c */ /* 0x000fe20003fa6270 */
[----:B0-----:R-:W-:Y:S02]  /*a0d0*/  IMAD.MOV.U32 R0, RZ, RZ, R17 ;  /* 0x000000ffff007224 */ /* 0x001fe400078e0011 */
[----:B------:R-:W-:Y:S01]  /*a0e0*/  @!P0 IMAD.IADD R14, R14, 0x1, -R13 ;  /* 0x000000010e0e8824 */ /* 0x000fe200078e0a0d */
[C---:B------:R-:W-:Y:S01]  /*a0f0*/  ISETP.GT.U32.AND P6, PT, R13.reuse, R10, PT ;  /* 0x0000000a0d00720c */ /* 0x040fe20003fc4070 */
[----:B------:R-:W-:Y:S01]  /*a100*/  @!P1 IMAD.MOV R0, RZ, RZ, -R0 ;  /* 0x000000ffff009224 */ /* 0x000fe200078e0a00 */
[C---:B------:R-:W-:Y:S01]  /*a110*/  ISETP.GT.U32.AND P1, PT, R13.reuse, R9, PT ;  /* 0x000000090d00720c */ /* 0x040fe20003f24070 */
[----:B------:R-:W-:Y:S01]  /*a120*/  IMAD R8, R13, R19, R18 ;  /* 0x000000130d087224 */ /* 0x000fe200078e0212 */
[----:B------:R-:W-:Y:S01]  /*a130*/  ISETP.GE.AND P0, PT, R7, RZ, PT ;  /* 0x000000ff0700720c */ /* 0x000fe20003f06270 */
[----:B------:R-:W-:Y:S01]  /*a140*/  IMAD.HI.U32 R12, R4, R11, RZ ;  /* 0x0000000b040c7227 */ /* 0x000fe200078e00ff */
[----:B------:R0:W-:Y:S02]  /*a150*/  STL [R1+0x124], R0 ;  /* 0x0001240001007387 */ /* 0x0001e40000100800 */
[----:B------:R-:W-:Y:S01]  /*a160*/  ISETP.GT.U32.AND P4, PT, R13, R8, PT ;  /* 0x000000080d00720c */ /* 0x000fe20003f84070 */
[----:B------:R-:W-:Y:S01]  /*a170*/  VIADD R2, R25, 0x49 ;  /* 0x0000004919027836 */ /* 0x000fe20000000000 */
[----:B------:R1:W-:Y:S01]  /*a180*/  STL [R1+0x120], R16 ;  /* 0x0001201001007387 */ /* 0x0003e20000100800 */
[----:B------:R-:W-:-:S02]  /*a190*/  IMAD.MOV R12, RZ, RZ, -R12 ;  /* 0x000000ffff0c7224 */ /* 0x000fc400078e0a0c */
[--C-:B------:R-:W-:Y:S01]  /*a1a0*/  @!P6 IMAD.IADD R10, R10, 0x1, -R13.reuse ;  /* 0x000000010a0ae824 */ /* 0x100fe200078e0a0d */
[----:B------:R-:W-:Y:S01]  /*a1b0*/  IABS R7, R2 ;  /* 0x0000000200077213 */ /* 0x000fe20000000000 */
[----:B------:R-:W-:Y:S01]  /*a1c0*/  @!P1 IMAD.IADD R9, R9, 0x1, -R13 ;  /* 0x0000000109099824 */ /* 0x000fe200078e0a0d */
[----:B------:R-:W-:Y:S01]  /*a1d0*/  ISETP.GE.AND P6, PT, R2, RZ, PT ;  /* 0x000000ff0200720c */ /* 0x000fe20003fc6270 */
[----:B0-----:R-:W-:Y:S02]  /*a1e0*/  IMAD.MOV.U32 R0, RZ, RZ, R14 ;  /* 0x000000ffff007224 */ /* 0x001fe400078e000e */
[----:B------:R-:W-:-:S04]  /*a1f0*/  IMAD.HI.U32 R14, R4, R7, RZ ;  /* 0x00000007040e7227 */ /* 0x000fc800078e00ff */
[----:B------:R-:W-:Y:S01]  /*a200*/  @!P3 IMAD.MOV R0, RZ, RZ, -R0 ;  /* 0x000000ffff00b224 */ /* 0x000fe200078e0a00 */
[----:B------:R-:W-:Y:S01]  /*a210*/  ISETP.GE.AND P3, PT, R6, RZ, PT ;  /* 0x000000ff0600720c */ /* 0x000fe20003f66270 */
[C---:B------:R-:W-:Y:S02]  /*a220*/  IMAD R6, R13.reuse, R12, R11 ;  /* 0x0000000c0d067224 */ /* 0x040fe400078e020b */
[----:B------:R-:W-:Y:S02]  /*a230*/  @!P4 IMAD.IADD R8, R8, 0x1, -R13 ;  /* 0x000000010808c824 */ /* 0x000fe400078e0a0d */
[----:B------:R-:W-:Y:S01]  /*a240*/  IMAD.MOV R14, RZ, RZ, -R14 ;  /* 0x000000ffff0e7224 */ /* 0x000fe200078e0a0e */
[C---:B------:R-:W-:Y:S01]  /*a250*/  ISETP.GT.U32.AND P1, PT, R13.reuse, R6, PT ;  /* 0x000000060d00720c */ /* 0x040fe20003f24070 */
[----:B------:R-:W-:Y:S01]  /*a260*/  @!P2 IMAD.MOV R15, RZ, RZ, -R15 ;  /* 0x000000ffff0fa224 */ /* 0x000fe200078e0a0f */
[C---:B------:R-:W-:Y:S01]  /*a270*/  ISETP.GT.U32.AND P4, PT, R13.reuse, R8, PT ;  /* 0x000000080d00720c */ /* 0x040fe20003f84070 */
[----:B------:R-:W-:Y:S01]  /*a280*/  IMAD R2, R13, R14, R7 ;  /* 0x0000000e0d027224 */ /* 0x000fe200078e0207 */
[----:B------:R-:W-:Y:S01]  /*a290*/  ISETP.GE.AND P2, PT, R5, RZ, PT ;  /* 0x000000ff0500720c */ /* 0x000fe20003f46270 */
[----:B-1----:R-:W-:Y:S01]  /*a2a0*/  IMAD.MOV.U32 R16, RZ, RZ, R10 ;  /* 0x000000ffff107224 */ /* 0x002fe200078e000a */
[----:B------:R0:W-:Y:S01]  /*a2b0*/  STL [R1+0x11c], R15 ;  /* 0x00011c0f01007387 */ /* 0x0001e20000100800 */
[----:B------:R-:W-:-:S02]  /*a2c0*/  VIADD R7, R25, 0x47 ;  /* 0x0000004719077836 */ /* 0x000fc40000000000 */
[----:B------:R-:W-:Y:S01]  /*a2d0*/  @!P0 IMAD.MOV R16, RZ, RZ, -R16 ;  /* 0x000000ffff108224 */ /* 0x000fe200078e0a10 */
[----:B------:R1:W-:Y:S01]  /*a2e0*/  STL [R1+0x118], R0 ;  /* 0x0001180001007387 */ /* 0x0003e20000100800 */
[----:B------:R-:W-:Y:S01]  /*a2f0*/  ISETP.GT.U32.AND P0, PT, R13, R2, PT ;  /* 0x000000020d00720c */ /* 0x000fe20003f04070 */
[C---:B------:R-:W-:Y:S01]  /*a300*/  VIADD R5, R25.reuse, 0x48 ;  /* 0x0000004819057836 */ /* 0x040fe20000000000 */
[----:B------:R-:W-:Y:S01]  /*a310*/  IABS R11, R7 ;  /* 0x00000007000b7213 */ /* 0x000fe20000000000 */
[--C-:B------:R-:W-:Y:S01]  /*a320*/  @!P1 IMAD.IADD R6, R6, 0x1, -R13.reuse ;  /* 0x0000000106069824 */ /* 0x100fe200078e0a0d */
[----:B------:R-:W-:Y:S01]  /*a330*/  STL [R1+0x114], R16 ;  /* 0x0001141001007387 */ /* 0x000fe20000100800 */
[----:B------:R-:W-:Y:S01]  /*a340*/  @!P4 IMAD.IADD R8, R8, 0x1, -R13 ;  /* 0x000000010808c824 */ /* 0x000fe200078e0a0d */
[----:B0-----:R-:W-:Y:S01]  /*a350*/  IABS R15, R5 ;  /* 0x00000005000f7213 */ /* 0x001fe20000000000 */
[----:B------:R-:W-:Y:S01]  /*a360*/  VIADD R12, R25, 0x45 ;  /* 0x00000045190c7836 */ /* 0x000fe20000000000 */
[----:B------:R-:W-:Y:S01]  /*a370*/  ISETP.GT.U32.AND P1, PT, R13, R6, PT ;  /* 0x000000060d00720c */ /* 0x000fe20003f24070 */
[----:B-1----:R-:W-:Y:S01]  /*a380*/  IMAD.MOV.U32 R0, RZ, RZ, R9 ;  /* 0x000000ffff007224 */ /* 0x002fe200078e0009 */
[----:B------:R-:W-:Y:S01]  /*a390*/  ISETP.GE.AND P4, PT, R7, RZ, PT ;  /* 0x000000ff0700720c */ /* 0x000fe20003f86270 */
[----:B------:R-:W-:-:S04]  /*a3a0*/  IMAD.HI.U32 R7, R4, R11, RZ ;  /* 0x0000000b04077227 */ /* 0x000fc800078e00ff */
[----:B------:R-:W-:Y:S01]  /*a3b0*/  @!P5 IMAD.MOV R0, RZ, RZ, -R0 ;  /* 0x000000ffff00d224 */ /* 0x000fe200078e0a00 */
[----:B------:R-:W-:Y:S01]  /*a3c0*/  ISETP.GE.AND P5, PT, R5, RZ, PT ;  /* 0x000000ff0500720c */ /* 0x000fe20003fa6270 */
[----:B------:R-:W-:Y:S02]  /*a3d0*/  @!P0 IMAD.IADD R2, R2, 0x1, -R13 ;  /* 0x0000000102028824 */ /* 0x000fe400078e0a0d */
[----:B------:R-:W-:Y:S01]  /*a3e0*/  IMAD.HI.U32 R9, R4, R15, RZ ;  /* 0x0000000f04097227 */ /* 0x000fe200078e00ff */
[----:B------:R0:W-:Y:S02]  /*a3f0*/  STL [R1+0x110], R0 ;  /* 0x0001100001007387 */ /* 0x0001e40000100800 */
[----:B------:R-:W-:Y:S01]  /*a400*/  ISETP.GT.U32.AND P0, PT, R13, R2, PT ;  /* 0x000000020d00720c */ /* 0x000fe20003f04070 */
[----:B------:R-:W-:Y:S02]  /*a410*/  VIADD R5, R25, 0x46 ;  /* 0x0000004619057836 */ /* 0x000fe40000000000 */
[----:B------:R-:W-:-:S02]  /*a420*/  IMAD.MOV R7, RZ, RZ, -R7 ;  /* 0x000000ffff077224 */ /* 0x000fc400078e0a07 */
[----:B------:R-:W-:Y:S01]  /*a430*/  @!P1 IMAD.IADD R6, R6, 0x1, -R13 ;  /* 0x0000000106069824 */ /* 0x000fe200078e0a0d */
[----:B------:R-:W-:Y:S01]  /*a440*/  IABS R10, R5 ;  /* 0x00000005000a7213 */ /* 0x000fe20000000000 */
[----:B------:R-:W-:Y:S02]  /*a450*/  IMAD.MOV R9, RZ, RZ, -R9 ;  /* 0x000000ffff097224 */ /* 0x000fe400078e0a09 */
[----:B0-----:R-:W-:Y:S02]  /*a460*/  IMAD.MOV.U32 R0, RZ, RZ, R8 ;  /* 0x000000ffff007224 */ /* 0x001fe400078e0008 */
[----:B------:R-:W-:Y:S02]  /*a470*/  IMAD R11, R13, R7, R11 ;  /* 0x000000070d0b7224 */ /* 0x000fe400078e020b */
[----:B------:R-:W-:Y:S01]  /*a480*/  @!P2 IMAD.MOV R0, RZ, RZ, -R0 ;  /* 0x000000ffff00a224 */ /* 0x000fe200078e0a00 */
[----:B------:R-:W-:Y:S01]  /*a490*/  ISETP.GE.AND P2, PT, R5, RZ, PT ;  /* 0x000000ff0500720c */ /* 0x000fe20003f46270 */
[----:B------:R-:W-:-:S02]  /*a4a0*/  IMAD R15, R13, R9, R15 ;  /* 0x000000090d0f7224 */ /* 0x000fc400078e020f */
[----:B------:R-:W-:Y:S01]  /*a4b0*/  IMAD.HI.U32 R5, R4, R10, RZ ;  /* 0x0000000a04057227 */ /* 0x000fe200078e00ff */
[----:B------:R0:W-:Y:S02]  /*a4c0*/  STL [R1+0x10c], R0 ;  /* 0x00010c0001007387 */ /* 0x0001e40000100800 */
[C---:B------:R-:W-:Y:S01]  /*a4d0*/  ISETP.GT.U32.AND P1, PT, R13.reuse, R15, PT ;  /* 0x0000000f0d00720c */ /* 0x040fe20003f24070 */
[----:B------:R-:W-:Y:S02]  /*a4e0*/  IMAD.MOV R5, RZ, RZ, -R5 ;  /* 0x000000ffff057224 */ /* 0x000fe400078e0a05 */
[----:B------:R-:W-:Y:S01]  /*a4f0*/  @!P0 IMAD.IADD R2, R2, 0x1, -R13 ;  /* 0x0000000102028824 */ /* 0x000fe200078e0a0d */
[----:B------:R-:W-:Y:S01]  /*a500*/  ISETP.GE.AND P0, PT, R12, RZ, PT ;  /* 0x000000ff0c00720c */ /* 0x000fe20003f06270 */
[----:B------:R-:W-:Y:S01]  /*a510*/  IMAD R10, R13, R5, R10 ;  /* 0x000000050d0a7224 */ /* 0x000fe200078e020a */
[----:B------:R-:W-:Y:S01]  /*a520*/  IABS R12, R12 ;  /* 0x0000000c000c7213 */ /* 0x000fe20000000000 */
[----:B------:R-:W-:-:S02]  /*a530*/  VIADD R9, R25, 0x44 ;  /* 0x0000004419097836 */ /* 0x000fc40000000000 */
[----:B0-----:R-:W-:Y:S02]  /*a540*/  IMAD.MOV.U32 R0, RZ, RZ, R6 ;  /* 0x000000ffff007224 */ /* 0x001fe400078e0006 */
[----:B------:R-:W-:Y:S01]  /*a550*/  IMAD.HI.U32 R8, R4, R12, RZ ;  /* 0x0000000c04087227 */ /* 0x000fe200078e00ff */
[----:B------:R-:W-:-:S03]  /*a560*/  IABS R7, R9 ;  /* 0x0000000900077213 */ /* 0x000fc60000000000 */
[----:B------:R-:W-:Y:S01]  /*a570*/  @!P3 IMAD.MOV R0, RZ, RZ, -R0 ;  /* 0x000000ffff00b224 */ /* 0x000fe200078e0a00 */
[----:B------:R-:W-:Y:S01]  /*a580*/  ISETP.GT.U32.AND P3, PT, R13, R11, PT ;  /* 0x0000000b0d00720c */ /* 0x000fe20003f64070 */
[----:B------:R-:W-:Y:S02]  /*a590*/  @!P1 IMAD.IADD R15, R15, 0x1, -R13 ;  /* 0x000000010f0f9824 */ /* 0x000fe400078e0a0d */
[----:B------:R-:W-:Y:S01]  /*a5a0*/  IMAD.MOV R8, RZ, RZ, -R8 ;  /* 0x000000ffff087224 */ /* 0x000fe200078e0a08 */
[----:B------:R0:W-:Y:S01]  /*a5b0*/  STL [R1+0x108], R0 ;  /* 0x0001080001007387 */ /* 0x0001e20000100800 */
[----:B------:R-:W-:Y:S01]  /*a5c0*/  VIADD R14, R25, 0x42 ;  /* 0x00000042190e7836 */ /* 0x000fe20000000000 */
[C---:B------:R-:W-:Y:S01]  /*a5d0*/  ISETP.GT.U32.AND P1, PT, R13.reuse, R15, PT ;  /* 0x0000000f0d00720c */ /* 0x040fe20003f24070 */
[----:B------:R-:W-:Y:S02]  /*a5e0*/  IMAD R12, R13, R8, R12 ;  /* 0x000000080d0c7224 */ /* 0x000fe400078e020c */
[C---:B------:R-:W-:Y:S01]  /*a5f0*/  VIADD R5, R25.reuse, 0x43 ;  /* 0x0000004319057836 */ /* 0x040fe20000000000 */
[----:B------:R-:W-:Y:S01]  /*a600*/  IABS R18, R14 ;  /* 0x0000000e00127213 */ /* 0x000fe20000000000 */
[----:B------:R-:W-:-:S02]  /*a610*/  VIADD R8, R25, 0x41 ;  /* 0x0000004119087836 */ /* 0x000fc40000000000 */
[----:B------:R-:W-:Y:S01]  /*a620*/  @!P3 IMAD.IADD R11, R11, 0x1, -R13 ;  /* 0x000000010b0bb824 */ /* 0x000fe200078e0a0d */
[----:B------:R-:W-:Y:S01]  /*a630*/  IABS R6, R5 ;  /* 0x0000000500067213 */ /* 0x000fe20000000000 */
[----:B0-----:R-:W-:Y:S02]  /*a640*/  IMAD.MOV.U32 R0, RZ, RZ, R2 ;  /* 0x000000ffff007224 */ /* 0x001fe400078e0002 */
[----:B------:R-:W-:Y:S01]  /*a650*/  IMAD.HI.U32 R2, R4, R7, RZ ;  /* 0x0000000704027227 */ /* 0x000fe200078e00ff */
[----:B------:R-:W-:-:S03]  /*a660*/  ISETP.GT.U32.AND P3, PT, R13, R11, PT ;  /* 0x0000000b0d00720c */ /* 0x000fc60003f64070 */
[----:B------:R-:W-:Y:S01]  /*a670*/  @!P6 IMAD.MOV R0, RZ, RZ, -R0 ;  /* 0x000000ffff00e224 */ /* 0x000fe200078e0a00 */
[----:B------:R-:W-:Y:S01]  /*a680*/  ISETP.GT.U32.AND P6, PT, R13, R10, PT ;  /* 0x0000000a0d00720c */ /* 0x000fe20003fc4070 */
[----:B------:R-:W-:Y:S01]  /*a690*/  @!P1 IMAD.IADD R15, R15, 0x1, -R13 ;  /* 0x000000010f0f9824 */ /* 0x000fe200078e0a0d */
[----:B------:R-:W-:Y:S01]  /*a6a0*/  ISETP.GE.AND P1, PT, R9, RZ, PT ;  /* 0x000000ff0900720c */ /* 0x000fe20003f26270 */
[----:B------:R-:W-:Y:S01]  /*a6b0*/  IMAD.MOV R2, RZ, RZ, -R2 ;  /* 0x000000ffff027224 */ /* 0x000fe200078e0a02 */
[----:B------:R0:W-:Y:S01]  /*a6c0*/  STL [R1+0x104], R0 ;  /* 0x0001040001007387 */ /* 0x0001e20000100800 */
[----:B------:R-:W-:Y:S02]  /*a6d0*/  IMAD.MOV.U32 R16, RZ, RZ, R15 ;  /* 0x000000ffff107224 */ /* 0x000fe400078e000f */
[----:B------:R-:W-:Y:S02]  /*a6e0*/  IMAD R7, R13, R2, R7 ;  /* 0x000000020d077224 */ /* 0x000fe400078e0207 */
[----:B------:R-:W-:Y:S01]  /*a6f0*/  @!P3 IMAD.IADD R11, R11, 0x1, -R13 ;  /* 0x000000010b0bb824 */ /* 0x000fe200078e0a0d */
[----:B------:R-:W-:Y:S01]  /*a700*/  ISETP.GT.U32.AND P3, PT, R13, R12, PT ;  /* 0x0000000c0d00720c */ /* 0x000fe20003f64070 */
[----:B------:R-:W-:-:S04]  /*a710*/  IMAD.HI.U32 R2, R4, R18, RZ ;  /* 0x0000001204027227 */ /* 0x000fc800078e00ff */
[----:B------:R-:W-:Y:S02]  /*a720*/  @!P6 IMAD.IADD R10, R10, 0x1, -R13 ;  /* 0x000000010a0ae824 */ /* 0x000fe400078e0a0d */
[----:B0-----:R-:W-:Y:S02]  /*a730*/  IMAD.MOV.U32 R0, RZ, RZ, R11 ;  /* 0x000000ffff007224 */ /* 0x001fe400078e000b */
[----:B------:R-:W-:Y:S01]  /*a740*/  @!P5 IMAD.MOV R16, RZ, RZ, -R16 ;  /* 0x000000ffff10d224 */ /* 0x000fe200078e0a10 */
[C---:B------:R-:W-:Y:S01]  /*a750*/  ISETP.GT.U32.AND P6, PT, R13.reuse, R10, PT ;  /* 0x0000000a0d00720c */ /* 0x040fe20003fc4070 */
[----:B------:R-:W-:Y:S01]  /*a760*/  @!P4 IMAD.MOV R0, RZ, RZ, -R0 ;  /* 0x000000ffff00c224 */ /* 0x000fe200078e0a00 */
[----:B------:R-:W-:Y:S01]  /*a770*/  ISETP.GT.U32.AND P5, PT, R13, R7, PT ;  /* 0x000000070d00720c */ /* 0x000fe20003fa4070 */
[----:B------:R-:W-:Y:S01]  /*a780*/  IMAD.MOV R2, RZ, RZ, -R2 ;  /* 0x000000ffff027224 */ /* 0x000fe200078e0a02 */
[----:B------:R-:W-:Y:S01]  /*a790*/  STL [R1+0x100], R16 ;  /* 0x0001001001007387 */ /* 0x000fe20000100800 */
[----:B------:R-:W-:Y:S01]  /*a7a0*/  @!P3 IMAD.IADD R12, R12, 0x1, -R13 ;  /* 0x000000010c0cb824 */ /* 0x000fe200078e0a0d */
[----:B------:R-:W-:Y:S01]  /*a7b0*/  ISETP.GE.AND P4, PT, R5, RZ, PT ;  /* 0x000000ff0500720c */ /* 0x000fe20003f86270 */
[C---:B------:R-:W-:Y:S01]  /*a7c0*/  IMAD R18, R13.reuse, R2, R18 ;  /* 0x000000020d127224 */ /* 0x040fe200078e0212 */
[----:B------:R0:W-:Y:S01]  /*a7d0*/  STL [R1+0xfc], R0 ;  /* 0x0000fc0001007387 */ /* 0x0001e20000100800 */
[----:B------:R-:W-:Y:S01]  /*a7e0*/  IMAD.HI.U32 R9, R4, R6, RZ ;  /* 0x0000000604097227 */ /* 0x000fe200078e00ff */
[----:B------:R-:W-:-:S03]  /*a7f0*/  ISETP.GT.U32.AND P3, PT, R13, R12, PT ;  /* 0x0000000c0d00720c */ /* 0x000fc60003f64070 */
[----:B------:R-:W-:Y:S02]  /*a800*/  @!P6 IMAD.IADD R10, R10, 0x1, -R13 ;  /* 0x000000010a0ae824 */ /* 0x000fe400078e0a0d */
[----:B------:R-:W-:Y:S02]  /*a810*/  IMAD.MOV R9, RZ, RZ, -R9 ;  /* 0x000000ffff097224 */ /* 0x000fe400078e0a09 */
[--C-:B------:R-:W-:Y:S02]  /*a820*/  @!P5 IMAD.IADD R7, R7, 0x1, -R13.reuse ;  /* 0x000000010707d824 */ /* 0x100fe400078e0a0d */
[----:B0-----:R-:W-:Y:S02]  /*a830*/  IMAD.MOV.U32 R0, RZ, RZ, R10 ;  /* 0x000000ffff007224 */ /* 0x001fe400078e000a */
[C---:B------:R-:W-:Y:S01]  /*a840*/  IMAD R5, R13.reuse, R9, R6 ;  /* 0x000000090d057224 */ /* 0x040fe200078e0206 */
[----:B------:R-:W-:Y:S01]  /*a850*/  IABS R9, R8 ;  /* 0x0000000800097213 */ /* 0x000fe20000000000 */
[----:B------:R-:W-:Y:S01]  /*a860*/  @!P2 IMAD.MOV R0, RZ, RZ, -R0 ;  /* 0x000000ffff00a224 */ /* 0x000fe200078e0a00 */
[----:B------:R-:W-:Y:S01]  /*a870*/  ISETP.GT.U32.AND P2, PT, R13, R18, PT ;  /* 0x000000120d00720c */ /* 0x000fe20003f44070 */
[----:B------:R-:W-:Y:S01]  /*a880*/  VIADD R2, R25, 0x3f ;  /* 0x0000003f19027836 */ /* 0x000fe20000000000 */
[C---:B------:R-:W-:Y:S01]  /*a890*/  ISETP.GT.U32.AND P6, PT, R13.reuse, R5, PT ;  /* 0x000000050d00720c */ /* 0x040fe20003fc4070 */
[----:B------:R-:W-:Y:S01]  /*a8a0*/  @!P3 IMAD.IADD R12, R12, 0x1, -R13 ;  /* 0x000000010c0cb824 */ /* 0x000fe200078e0a0d */
[----:B------:R-:W-:Y:S01]  /*a8b0*/  ISETP.GT.U32.AND P5, PT, R13, R7, PT ;  /* 0x000000070d00720c */ /* 0x000fe20003fa4070 */
[----:B------:R0:W-:Y:S01]  /*a8c0*/  STL [R1+0xf8], R0 ;  /* 0x0000f80001007387 */ /* 0x0001e20000100800 */
[----:B------:R-:W-:Y:S01]  /*a8d0*/  IMAD.HI.U32 R15, R4, R9, RZ ;  /* 0x00000009040f7227 */ /* 0x000fe200078e00ff */
[----:B------:R-:W-:-:S02]  /*a8e0*/  IABS R10, R2 ;  /* 0x00000002000a7213 */ /* 0x000fc40000000000 */
[----:B------:R-:W-:Y:S01]  /*a8f0*/  ISETP.GE.AND P3, PT, R14, RZ, PT ;  /* 0x000000ff0e00720c */ /* 0x000fe20003f66270 */
[----:B------:R-:W-:Y:S02]  /*a900*/  IMAD.MOV R15, RZ, RZ, -R15 ;  /* 0x000000ffff0f7224 */ /* 0x000fe400078e0a0f */
[----:B------:R-:W-:Y:S02]  /*a910*/  VIADD R6, R25, 0x40 ;  /* 0x0000004019067836 */ /* 0x000fe40000000000 */
[----:B------:R-:W-:Y:S01]  /*a920*/  @!P2 IMAD.IADD R18, R18, 0x1, -R13 ;  /* 0x000000011212a824 */ /* 0x000fe200078e0a0d */
[----:B------:R-:W-:Y:S01]  /*a930*/  ISETP.GE.AND P2, PT, R8, RZ, PT ;  /* 0x000000ff0800720c */ /* 0x000fe20003f46270 */
[----:B0-----:R-:W-:Y:S01]  /*a940*/  IMAD.MOV.U32 R0, RZ, RZ, R12 ;  /* 0x000000ffff007224 */ /* 0x001fe200078e000c */
[----:B------:R-:W-:Y:S01]  /*a950*/  IABS R11, R6 ;  /* 0x00000006000b7213 */ /* 0x000fe20000000000 */
[----:B------:R-:W-:-:S04]  /*a960*/  IMAD.HI.U32 R12, R4, R10, RZ ;  /* 0x0000000a040c7227 */ /* 0x000fc800078e00ff */
[----:B------:R-:W-:Y:S01]  /*a970*/  @!P0 IMAD.MOV R0, RZ, RZ, -R0 ;  /* 0x000000ffff008224 */ /* 0x000fe200078e0a00 */
[C---:B------:R-:W-:Y:S01]  /*a980*/  ISETP.GT.U32.AND P0, PT, R13.reuse, R18, PT ;  /* 0x000000120d00720c */ /* 0x040fe20003f04070 */
[----:B------:R-:W-:Y:S02]  /*a990*/  IMAD R9, R13, R15, R9 ;  /* 0x0000000f0d097224 */ /* 0x000fe400078e0209 */
[--C-:B------:R-:W-:Y:S01]  /*a9a0*/  @!P6 IMAD.IADD R5, R5, 0x1, -R13.reuse ;  /* 0x000000010505e824 */ /* 0x100fe200078e0a0d */
[----:B------:R0:W-:Y:S01]  /*a9b0*/  STL [R1+0xf4], R0 ;  /* 0x0000f40001007387 */ /* 0x0001e20000100800 */
[----:B------:R-:W-:Y:S02]  /*a9c0*/  IMAD.MOV R12, RZ, RZ, -R12 ;  /* 0x000000ffff0c7224 */ /* 0x000fe400078e0a0c */
[----:B------:R-:W-:Y:S01]  /*a9d0*/  @!P5 IMAD.IADD R7, R7, 0x1, -R13 ;  /* 0x000000010707d824 */ /* 0x000fe200078e0a0d */
[C---:B------:R-:W-:Y:S01]  /*a9e0*/  ISETP.GT.U32.AND P5, PT, R13.reuse, R9, PT ;  /* 0x000000090d00720c */ /* 0x040fe20003fa4070 */
[C---:B------:R-:W-:Y:S01]  /*a9f0*/  IMAD R10, R13.reuse, R12, R10 ;  /* 0x0000000c0d0a7224 */ /* 0x040fe200078e020a */
[----:B------:R-:W-:Y:S01]  /*aa00*/  ISETP.GT.U32.AND P6, PT, R13, R5, PT ;  /* 0x000000050d00720c */ /* 0x000fe20003fc4070 */
[----:B------:R-:W-:-:S04]  /*aa10*/  IMAD.HI.U32 R14, R4, R11, RZ ;  /* 0x0000000b040e7227 */ /* 0x000fc800078e00ff */
[----:B------:R-:W-:Y:S01]  /*aa20*/  @!P0 IMAD.IADD R18, R18, 0x1, -R13 ;  /* 0x0000000112128824 */ /* 0x000fe200078e0a0d */
[----:B------:R-:W-:Y:S01]  /*aa30*/  ISETP.GT.U32.AND P0, PT, R13, R10, PT ;  /* 0x0000000a0d00720c */ /* 0x000fe20003f04070 */
[----:B0-----:R-:W-:Y:S02]  /*aa40*/  IMAD.MOV.U32 R0, RZ, RZ, R7 ;  /* 0x000000ffff007224 */ /* 0x001fe400078e0007 */
[----:B------:R-:W-:Y:S02]  /*aa50*/  IMAD.MOV R14, RZ, RZ, -R14 ;  /* 0x000000ffff0e7224 */ /* 0x000fe400078e0a0e */
[--C-:B------:R-:W-:Y:S01]  /*aa60*/  @!P5 IMAD.IADD R9, R9, 0x1, -R13.reuse ;  /* 0x000000010909d824 */ /* 0x100fe200078e0a0d */
[----:B------:R-:W-:Y:S01]  /*aa70*/  ISETP.GE.AND P5, PT, R6, RZ, PT ;  /* 0x000000ff0600720c */ /* 0x000fe20003fa6270 */
[----:B------:R-:W-:Y:S02]  /*aa80*/  @!P1 IMAD.MOV R0, RZ, RZ, -R0 ;  /* 0x000000ffff009224 */ /* 0x000fe400078e0a00 */
[----:B------:R-:W-:Y:S01]  /*aa90*/  @!P6 IMAD.IADD R5, R5, 0x1, -R13 ;  /* 0x000000010505e824 */ /* 0x000fe200078e0a0d */
[----:B------:R-:W-:Y:S01]  /*aaa0*/  ISETP.GT.U32.AND P1, PT, R13, R9, PT ;  /* 0x000000090d00720c */ /* 0x000fe20003f24070 */
[----:B------:R-:W-:Y:S01]  /*aab0*/  VIADD R6, R25, 0x3d ;  /* 0x0000003d19067836 */ /* 0x000fe20000000000 */
[----:B------:R0:W-:Y:S01]  /*aac0*/  STL [R1+0xf0], R0 ;  /* 0x0000f00001007387 */ /* 0x0001e20000100800 */
[----:B------:R-:W-:-:S02]  /*aad0*/  IMAD R11, R13, R14, R11 ;  /* 0x0000000e0d0b7224 */ /* 0x000fc400078e020b */
[----:B------:R-:W-:Y:S01]  /*aae0*/  @!P0 IMAD.IADD R10, R10, 0x1, -R13 ;  /* 0x000000010a0a8824 */ /* 0x000fe200078e0a0d */
[----:B------:R-:W-:Y:S01]  /*aaf0*/  IABS R17, R6 ;  /* 0x0000000600117213 */ /* 0x000fe20000000000 */
[----:B------:R-:W-:Y:S01]  /*ab00*/  VIADD R7, R25, 0x3e ;  /* 0x0000003e19077836 */ /* 0x000fe20000000000 */
[C---:B------:R-:W-:Y:S01]  /*ab10*/  ISETP.GT.U32.AND P6, PT, R13.reuse, R11, PT ;  /* 0x0000000b0d00720c */ /* 0x040fe20003fc4070 */
[----:B------:R-:W-:Y:S01]  /*ab20*/  IMAD.MOV.U32 R21, RZ, RZ, R18 ;  /* 0x000000ffff157224 */ /* 0x000fe200078e0012 */
[----:B------:R-:W-:Y:S01]  /*ab30*/  ISETP.GT.U32.AND P0, PT, R13, R10, PT ;  /* 0x0000000a0d00720c */ /* 0x000fe20003f04070 */
[----:B------:R-:W-:Y:S01]  /*ab40*/  VIADD R16, R25, 0x39 ;  /* 0x0000003919107836 */ /* 0x000fe20000000000 */
[----:B------:R-:W-:Y:S01]  /*ab50*/  IABS R8, R7 ;  /* 0x0000000700087213 */ /* 0x000fe20000000000 */
[----:B0-----:R-:W-:Y:S02]  /*ab60*/  IMAD.MOV.U32 R0, RZ, RZ, R5 ;  /* 0x000000ffff007224 */ /* 0x001fe400078e0005 */
[----:B------:R-:W-:Y:S01]  /*ab70*/  @!P1 IMAD.IADD R9, R9, 0x1, -R13 ;  /* 0x0000000109099824 */ /* 0x000fe200078e0a0d */
[----:B------:R-:W-:Y:S01]  /*ab80*/  ISETP.GE.AND P1, PT, R7, RZ, PT ;  /* 0x000000ff0700720c */ /* 0x000fe20003f26270 */
[----:B------:R-:W-:Y:S01]  /*ab90*/  @!P4 IMAD.MOV R0, RZ, RZ, -R0 ;  /* 0x000000ffff00c224 */ /* 0x000fe200078e0a00 */
[----:B------:R-:W-:Y:S01]  /*aba0*/  ISETP.GE.AND P4, PT, R2, RZ, PT ;  /* 0x000000ff0200720c */ /* 0x000fe20003f86270 */
[----:B------:R-:W-:-:S03]  /*abb0*/  IMAD.HI.U32 R2, R4, R17, RZ ;  /* 0x0000001104027227 */ /* 0x000fc600078e00ff */
[----:B------:R0:W-:Y:S01]  /*abc0*/  STL [R1+0xec], R0 ;  /* 0x0000ec0001007387 */ /* 0x0001e20000100800 */
[----:B------:R-:W-:Y:S02]  /*abd0*/  IMAD.MOV R2, RZ, RZ, -R2 ;  /* 0x000000ffff027224 */ /* 0x000fe400078e0a02 */
[----:B------:R-:W-:Y:S02]  /*abe0*/  @!P6 IMAD.IADD R11, R11, 0x1, -R13 ;  /* 0x000000010b0be824 */ /* 0x000fe400078e0a0d */
[C---:B------:R-:W-:Y:S02]  /*abf0*/  IMAD R17, R13.reuse, R2, R17 ;  /* 0x000000020d117224 */ /* 0x040fe400078e0211 */
[----:B------:R-:W-:Y:S01]  /*ac00*/  IMAD.MOV.U32 R5, RZ, RZ, R8 ;  /* 0x000000ffff057224 */ /* 0x000fe200078e0008 */
[----:B------:R-:W-:Y:S01]  /*ac10*/  ISETP.GT.U32.AND P6, PT, R13, R11, PT ;  /* 0x0000000b0d00720c */ /* 0x000fe20003fc4070 */
[----:B------:R-:W-:Y:S02]  /*ac20*/  VIADD R8, R25, 0x3c ;  /* 0x0000003c19087836 */ /* 0x000fe40000000000 */
[----:B------:R-:W-:Y:S01]  /*ac30*/  @!P0 IMAD.IADD R10, R10, 0x1, -R13 ;  /* 0x000000010a0a8824 */ /* 0x000fe200078e0a0d */
[----:B------:R-:W-:Y:S01]  /*ac40*/  ISETP.GT.U32.AND P0, PT, R13, R17, PT ;  /* 0x000000110d00720c */ /* 0x000fe20003f04070 */
[----:B------:R-:W-:Y:S01]  /*ac50*/  IMAD.HI.U32 R12, R4, R5, RZ ;  /* 0x00000005040c7227 */ /* 0x000fe200078e00ff */
[----:B------:R-:W-:-:S03]  /*ac60*/  IABS R15, R8 ;  /* 0x00000008000f7213 */ /* 0x000fc60000000000 */
[----:B------:R-:W-:Y:S02]  /*ac70*/  VIADD R7, R25, 0x3b ;  /* 0x0000003b19077836 */ /* 0x000fe40000000000 */
[----:B------:R-:W-:Y:S02]  /*ac80*/  IMAD.MOV R12, RZ, RZ, -R12 ;  /* 0x000000ffff0c7224 */ /* 0x000fe400078e0a0c */
[----:B------:R-:W-:Y:S01]  /*ac90*/  IMAD.HI.U32 R20, R4, R15, RZ ;  /* 0x0000000f04147227 */ /* 0x000fe200078e00ff */
[----:B------:R-:W-:-:S03]  /*aca0*/  IABS R14, R7 ;  /* 0x00000007000e7213 */ /* 0x000fc60000000000 */
[----:B------:R-:W-:Y:S02]  /*acb0*/  VIADD R2, R25, 0x3a ;  /* 0x0000003a19027836 */ /* 0x000fe40000000000 */
[----:B------:R-:W-:Y:S02]  /*acc0*/  IMAD R5, R13, R12, R5 ;  /* 0x0000000c0d057224 */ /* 0x000fe400078e0205 */
[----:B0-----:R-:W-:Y:S01]  /*acd0*/  IMAD.MOV.U32 R0, RZ, RZ, R9 ;  /* 0x000000ffff007224 */ /* 0x001fe200078e0009 */
[----:B------:R-:W-:Y:S01]  /*ace0*/  IABS R12, R2 ;  /* 0x00000002000c7213 */ /* 0x000fe20000000000 */
[----:B------:R-:W-:-:S04]  /*acf0*/  IMAD.HI.U32 R19, R4, R14, RZ ;  /* 0x0000000e04137227 */ /* 0x000fc800078e00ff */
[----:B------:R-:W-:Y:S02]  /*ad00*/  IMAD.MOV R20, RZ, RZ, -R20 ;  /* 0x000000ffff147224 */ /* 0x000fe400078e0a14 */
[----:B------:R-:W-:Y:S02]  /*ad10*/  @!P0 IMAD.IADD R17, R17, 0x1, -R13 ;  /* 0x0000000111118824 */ /* 0x000fe400078e0a0d */
[----:B------:R-:W-:Y:S02]  /*ad20*/  @!P3 IMAD.MOV R21, RZ, RZ, -R21 ;  /* 0x000000ffff15b224 */ /* 0x000fe400078e0a15 */
[----:B------:R-:W-:Y:S01]  /*ad30*/  @!P6 IMAD.IADD R11, R11, 0x1, -R13 ;  /* 0x000000010b0be824 */ /* 0x000fe200078e0a0d */
[C---:B------:R-:W-:Y:S01]  /*ad40*/  ISETP.GT.U32.AND P6, PT, R13.reuse, R5, PT ;  /* 0x000000050d00720c */ /* 0x040fe20003fc4070 */
[----:B------:R-:W-:Y:S01]  /*ad50*/  @!P2 IMAD.MOV R0, RZ, RZ, -R0 ;  /* 0x000000ffff00a224 */ /* 0x000fe200078e0a00 */
[----:B------:R-:W-:Y:S01]  /*ad60*/  STL [R1+0xe8], R21 ;  /* 0x0000e81501007387 */ /* 0x000fe20000100800 */
[----:B------:R-:W-:Y:S01]  /*ad70*/  IMAD.MOV R19, RZ, RZ, -R19 ;  /* 0x000000ffff137224 */ /* 0x000fe200078e0a13 */
[C---:B------:R-:W-:Y:S01]  /*ad80*/  ISETP.GT.U32.AND P3, PT, R13.reuse, R17, PT ;  /* 0x000000110d00720c */ /* 0x040fe20003f64070 */
[----:B------:R-:W-:Y:S01]  /*ad90*/  IMAD R15, R13, R20, R15 ;  /* 0x000000140d0f7224 */ /* 0x000fe200078e020f */
[----:B------:R0:W-:Y:S01]  /*ada0*/  STL [R1+0xe4], R0 ;  /* 0x0000e40001007387 */ /* 0x0001e20000100800 */
[----:B------:R-:W-:-:S03]  /*adb0*/  IMAD.HI.U32 R18, R4, R12, RZ ;  /* 0x0000000c04127227 */ /* 0x000fc600078e00ff */
[C---:B------:R-:W-:Y:S01]  /*adc0*/  ISETP.GT.U32.AND P2, PT, R13.reuse, R15, PT ;  /* 0x0000000f0d00720c */ /* 0x040fe20003f44070 */
[----:B------:R-:W-:Y:S02]  /*add0*/  IMAD R14, R13, R19, R14 ;  /* 0x000000130d0e7224 */ /* 0x000fe400078e020e */
[----:B------:R-:W-:Y:S02]  /*ade0*/  IMAD.MOV R9, RZ, RZ, -R18 ;  /* 0x000000ffff097224 */ /* 0x000fe400078e0a12 */
[--C-:B------:R-:W-:Y:S01]  /*adf0*/  @!P6 IMAD.IADD R5, R5, 0x1, -R13.reuse ;  /* 0x000000010505e824 */ /* 0x100fe200078e0a0d */
[----:B------:R-:W-:Y:S01]  /*ae00*/  ISETP.GE.AND P6, PT, R6, RZ, PT ;  /* 0x000000ff0600720c */ /* 0x000fe20003fc6270 */
[----:B0-----:R-:W-:Y:S01]  /*ae10*/  IMAD.MOV.U32 R0, RZ, RZ, R10 ;  /* 0x000000ffff007224 */ /* 0x001fe200078e000a */
[----:B------:R-:W-:Y:S01]  /*ae20*/  IABS R6, R16 ;  /* 0x0000001000067213 */ /* 0x000fe20000000000 */
[C---:B------:R-:W-:Y:S01]  /*ae30*/  IMAD R12, R13.reuse, R9, R12 ;  /* 0x000000090d0c7224 */ /* 0x040fe200078e020c */
[C---:B------:R-:W-:Y:S01]  /*ae40*/  ISETP.GT.U32.AND P0, PT, R13.reuse, R5, PT ;  /* 0x000000050d00720c */ /* 0x040fe20003f04070 */
[----:B------:R-:W-:Y:S01]  /*ae50*/  @!P4 IMAD.MOV R0, RZ, RZ, -R0 ;  /* 0x000000ffff00c224 */ /* 0x000fe200078e0a00 */
[----:B------:R-:W-:Y:S01]  /*ae60*/  ISETP.GT.U32.AND P4, PT, R13, R14, PT ;  /* 0x0000000e0d00720c */ /* 0x000fe20003f84070 */
[--C-:B------:R-:W-:Y:S01]  /*ae70*/  @!P3 IMAD.IADD R17, R17, 0x1, -R13.reuse ;  /* 0x000000011111b824 */ /* 0x100fe200078e0a0d */
[----:B------:R-:W-:Y:S01]  /*ae80*/  ISETP.GT.U32.AND P3, PT, R13, R12, PT ;  /* 0x0000000c0d00720c */ /* 0x000fe20003f64070 */
[----:B------:R-:W-:Y:S01]  /*ae90*/  @!P2 IMAD.IADD R15, R15, 0x1, -R13 ;  /* 0x000000010f0fa824 */ /* 0x000fe200078e0a0d */
[----:B------:R-:W-:Y:S01]  /*aea0*/  ISETP.GE.AND P2, PT, R2, RZ, PT ;  /* 0x000000ff0200720c */ /* 0x000fe20003f46270 */
[----:B------:R-:W-:-:S02]  /*aeb0*/  VIADD R9, R25, 0x38 ;  /* 0x0000003819097836 */ /* 0x000fc40000000000 */
[----:B------:R-:W-:Y:S01]  /*aec0*/  @!P5 IMAD.MOV R11, RZ, RZ, -R11 ;  /* 0x000000ffff0bd224 */ /* 0x000fe200078e0a0b */
[----:B------:R-:W-:Y:S01]  /*aed0*/  ISETP.GE.AND P5, PT, R8, RZ, PT ;  /* 0x000000ff0800720c */ /* 0x000fe20003fa6270 */
[----:B------:R-:W-:Y:S01]  /*aee0*/  IMAD.HI.U32 R8, R4, R6, RZ ;  /* 0x0000000604087227 */ /* 0x000fe200078e00ff */
[----:B------:R-:W-:Y:S02]  /*aef0*/  IABS R2, R9 ;  /* 0x0000000900027213 */ /* 0x000fe40000000000 */
[----:B------:R0:W-:Y:S01]  /*af00*/  STL [R1+0xe0], R11 ;  /* 0x0000e00b01007387 */ /* 0x0001e20000100800 */
[--C-:B------:R-:W-:Y:S01]  /*af10*/  @!P4 IMAD.IADD R14, R14, 0x1, -R13.reuse ;  /* 0x000000010e0ec824 */ /* 0x100fe200078e0a0d */
[C---:B------:R-:W-:Y:S01]  /*af20*/  ISETP.GT.U32.AND P4, PT, R13.reuse, R15, PT ;  /* 0x0000000f0d00720c */ /* 0x040fe20003f84070 */
[----:B------:R-:W-:Y:S01]  /*af30*/  IMAD.MOV R8, RZ, RZ, -R8 ;  /* 0x000000ffff087224 */ /* 0x000fe200078e0a08 */
[----:B------:R1:W-:Y:S01]  /*af40*/  STL [R1+0xdc], R0 ;  /* 0x0000dc0001007387 */ /* 0x0003e20000100800 */
[--C-:B------:R-:W-:Y:S01]  /*af50*/  @!P3 IMAD.IADD R12, R12, 0x1, -R13.reuse ;  /* 0x000000010c0cb824 */ /* 0x100fe200078e0a0d */
[----:B------:R-:W-:Y:S01]  /*af60*/  ISETP.GT.U32.AND P3, PT, R13, R14, PT ;  /* 0x0000000e0d00720c */ /* 0x000fe20003f64070 */
[----:B------:R-:W-:Y:S01]  /*af70*/  @!P0 IMAD.IADD R5, R5, 0x1, -R13 ;  /* 0x0000000105058824 */ /* 0x000fe200078e0a0d */
[----:B------:R-:W-:Y:S01]  /*af80*/  ISETP.GE.AND P0, PT, R7, RZ, PT ;  /* 0x000000ff0700720c */ /* 0x000fe20003f06270 */
[----:B------:R-:W-:-:S02]  /*af90*/  IMAD R6, R13, R8, R6 ;  /* 0x000000080d067224 */ /* 0x000fc400078e0206 */
[----:B0-----:R-:W-:-:S04]  /*afa0*/  IMAD.HI.U32 R11, R4, R2, RZ ;  /* 0x00000002040b7227 */ /* 0x001fc800078e00ff */
[----:B------:R-:W-:Y:S02]  /*afb0*/  VIADD R7, R25, 0x37 ;  /* 0x0000003719077836 */ /* 0x000fe40000000000 */
[----:B-1----:R-:W-:Y:S02]  /*afc0*/  IMAD.MOV.U32 R0, RZ, RZ, R5 ;  /* 0x000000ffff007224 */ /* 0x002fe400078e0005 */
[----:B------:R-:W-:Y:S01]  /*afd0*/  IMAD.MOV R11, RZ, RZ, -R11 ;  /* 0x000000ffff0b7224 */ /* 0x000fe200078e0a0b */
[----:B------:R-:W-:Y:S01]  /*afe0*/  IABS R19, R7 ;  /* 0x0000000700137213 */ /* 0x000fe20000000000 */
[--C-:B------:R-:W-:Y:S01]  /*aff0*/  @!P4 IMAD.IADD R15, R15, 0x1, -R13.reuse ;  /* 0x000000010f0fc824 */ /* 0x100fe200078e0a0d */
[----:B------:R-:W-:Y:S01]  /*b000*/  ISETP.GT.U32.AND P4, PT, R13, R6, PT ;  /* 0x000000060d00720c */ /* 0x000fe20003f84070 */
[----:B------:R-:W-:Y:S02]  /*b010*/  VIADD R10, R25, 0x36 ;  /* 0x00000036190a7836 */ /* 0x000fe40000000000 */
[----:B------:R-:W-:Y:S01]  /*b020*/  @!P1 IMAD.MOV R0, RZ, RZ, -R0 ;  /* 0x000000ffff009224 */ /* 0x000fe200078e0a00 */
[C---:B------:R-:W-:Y:S01]  /*b030*/  ISETP.GT.U32.AND P1, PT, R13.reuse, R12, PT ;  /* 0x0000000c0d00720c */ /* 0x040fe20003f24070 */
[C---:B------:R-:W-:Y:S01]  /*b040*/  IMAD R2, R13.reuse, R11, R2 ;  /* 0x0000000b0d027224 */ /* 0x040fe200078e0202 */
[----:B------:R-:W-:Y:S01]  /*b050*/  IABS R5, R10 ;  /* 0x0000000a00057213 */ /* 0x000fe20000000000 */
[----:B------:R-:W-:Y:S01]  /*b060*/  @!P3 IMAD.IADD R14, R14, 0x1, -R13 ;  /* 0x000000010e0eb824 */ /* 0x000fe200078e0a0d */
[----:B------:R0:W-:Y:S01]  /*b070*/  STL [R1+0xd8], R0 ;  /* 0x0000d80001007387 */ /* 0x0001e20000100800 */
[----:B------:R-:W-:Y:S01]  /*b080*/  IMAD.HI.U32 R20, R4, R19, RZ ;  /* 0x0000001304147227 */ /* 0x000fe200078e00ff */
[----:B------:R-:W-:-:S03]  /*b090*/  ISETP.GT.U32.AND P3, PT, R13, R2, PT ;  /* 0x000000020d00720c */ /* 0x000fc60003f64070 */
[----:B------:R-:W-:-:S04]  /*b0a0*/  IMAD.HI.U32 R18, R4, R5, RZ ;  /* 0x0000000504127227 */ /* 0x000fc800078e00ff */
[----:B------:R-:W-:Y:S02]  /*b0b0*/  IMAD.MOV R20, RZ, RZ, -R20 ;  /* 0x000000ffff147224 */ /* 0x000fe400078e0a14 */
[----:B0-----:R-:W-:Y:S02]  /*b0c0*/  IMAD.MOV.U32 R0, RZ, RZ, R15 ;  /* 0x000000ffff007224 */ /* 0x001fe400078e000f */
[----:B------:R-:W-:Y:S02]  /*b0d0*/  @!P6 IMAD.MOV R17, RZ, RZ, -R17 ;  /* 0x000000ffff11e224 */ /* 0x000fe400078e0a11 */
[--C-:B------:R-:W-:Y:S01]  /*b0e0*/  @!P4 IMAD.IADD R6, R6, 0x1, -R13.reuse ;  /* 0x000000010606c824 */ /* 0x100fe200078e0a0d */
[----:B------:R-:W-:Y:S01]  /*b0f0*/  ISETP.GE.AND P4, PT, R9, RZ, PT ;  /* 0x000000ff0900720c */ /* 0x000fe20003f86270 */
[----:B------:R-:W-:Y:S01]  /*b100*/  @!P5 IMAD.MOV R0, RZ, RZ, -R0 ;  /* 0x000000ffff00d224 */ /* 0x000fe200078e0a00 */
[----:B------:R-:W-:Y:S01]  /*b110*/  STL [R1+0xd4], R17 ;  /* 0x0000d41101007387 */ /* 0x000fe20000100800 */
[----:B------:R-:W-:Y:S01]  /*b120*/  @!P1 IMAD.IADD R12, R12, 0x1, -R13 ;  /* 0x000000010c0c9824 */ /* 0x000fe200078e0a0d */
[----:B------:R-:W-:Y:S01]  /*b130*/  ISETP.GE.AND P1, PT, R16, RZ, PT ;  /* 0x000000ff1000720c */ /* 0x000fe20003f26270 */
[----:B------:R-:W-:Y:S01]  /*b140*/  IMAD.MOV R18, RZ, RZ, -R18 ;  /* 0x000000ffff127224 */ /* 0x000fe200078e0a12 */
[----:B------:R0:W-:Y:S01]  /*b150*/  STL [R1+0xd0], R0 ;  /* 0x0000d00001007387 */ /* 0x0001e20000100800 */
[----:B------:R-:W-:-:S02]  /*b160*/  IMAD R9, R13, R20, R19 ;  /* 0x000000140d097224 */ /* 0x000fc400078e0213 */
[C---:B------:R-:W-:Y:S02]  /*b170*/  IMAD R5, R13.reuse, R18, R5 ;  /* 0x000000120d057224 */ /* 0x040fe400078e0205 */
[--C-:B------:R-:W-:Y:S01]  /*b180*/  @!P3 IMAD.IADD R2, R2, 0x1, -R13.reuse ;  /* 0x000000010202b824 */ /* 0x100fe200078e0a0d */
[----:B------:R-:W-:Y:S01]  /*b190*/  ISETP.GT.U32.AND P5, PT, R13, R9, PT ;  /* 0x000000090d00720c */ /* 0x000fe20003fa4070 */
[----:B------:R-:W-:Y:S01]  /*b1a0*/  VIADD R8, R25, 0x35 ;  /* 0x0000003519087836 */ /* 0x000fe20000000000 */
[C---:B------:R-:W-:Y:S01]  /*b1b0*/  ISETP.GT.U32.AND P3, PT, R13.reuse, R6, PT ;  /* 0x000000060d00720c */ /* 0x040fe20003f64070 */
[----:B------:R-:W-:Y:S01]  /*b1c0*/  @!P0 IMAD.MOV R14, RZ, RZ, -R14 ;  /* 0x000000ffff0e8224 */ /* 0x000fe200078e0a0e */
[----:B------:R-:W-:Y:S01]  /*b1d0*/  ISETP.GT.U32.AND P6, PT, R13, R2, PT ;  /* 0x000000020d00720c */ /* 0x000fe20003fc4070 */
[----:B0-----:R-:W-:Y:S01]  /*b1e0*/  IMAD.MOV.U32 R0, RZ, RZ, R12 ;  /* 0x000000ffff007224 */ /* 0x001fe200078e000c */
[----:B------:R-:W-:Y:S01]  /*b1f0*/  IABS R11, R8 ;  /* 0x00000008000b7213 */ /* 0x000fe20000000000 */
[----:B------:R-:W-:Y:S01]  /*b200*/  VIADD R20, R25, 0x2e ;  /* 0x0000002e19147836 */ /* 0x000fe20000000000 */
[----:B------:R-:W-:Y:S01]  /*b210*/  IABS R17, R25 ;  /* 0x0000001900117213 */ /* 0x000fe20000000000 */
[----:B------:R-:W-:Y:S01]  /*b220*/  @!P2 IMAD.MOV R0, RZ, RZ, -R0 ;  /* 0x000000ffff00a224 */ /* 0x000fe200078e0a00 */
[----:B------:R-:W-:Y:S01]  /*b230*/  ISETP.GT.U32.AND P2, PT, R13, R5, PT ;  /* 0x000000050d00720c */ /* 0x000fe20003f44070 */
[----:B------:R-:W-:Y:S01]  /*b240*/  IMAD.HI.U32 R16, R4, R11, RZ ;  /* 0x0000000b04107227 */ /* 0x000fe200078e00ff */
[----:B------:R-:W-:Y:S01]  /*b250*/  ISETP.GE.AND P0, PT, R7, RZ, PT ;  /* 0x000000ff0700720c */ /* 0x000fe20003f06270 */
[----:B------:R-:W-:Y:S02]  /*b260*/  STL [R1+0xcc], R14 ;  /* 0x0000cc0e01007387 */ /* 0x000fe40000100800 */
[--C-:B------:R-:W-:Y:S01]  /*b270*/  @!P5 IMAD.IADD R9, R9, 0x1, -R13.reuse ;  /* 0x000000010909d824 */ /* 0x100fe200078e0a0d */
[----:B------:R-:W-:Y:S01]  /*b280*/  ISETP.GE.AND P5, PT, R8, RZ, PT ;  /* 0x000000ff0800720c */ /* 0x000fe20003fa6270 */
[--C-:B------:R-:W-:Y:S01]  /*b290*/  @!P3 IMAD.IADD R6, R6, 0x1, -R13.reuse ;  /* 0x000000010606b824 */ /* 0x100fe200078e0a0d */
[----:B------:R0:W-:Y:S01]  /*b2a0*/  STL [R1+0xc8], R0 ;  /* 0x0000c80001007387 */ /* 0x0001e20000100800 */
[----:B------:R-:W-:Y:S01]  /*b2b0*/  IMAD.MOV R16, RZ, RZ, -R16 ;  /* 0x000000ffff107224 */ /* 0x000fe200078e0a10 */
[----:B------:R-:W-:Y:S01]  /*b2c0*/  ISETP.GE.AND P3, PT, R10, RZ, PT ;  /* 0x000000ff0a00720c */ /* 0x000fe20003f66270 */
[--C-:B------:R-:W-:Y:S01]  /*b2d0*/  @!P6 IMAD.IADD R2, R2, 0x1, -R13.reuse ;  /* 0x000000010202e824 */ /* 0x100fe200078e0a0d */
[----:B------:R-:W-:Y:S01]  /*b2e0*/  IABS R10, R20 ;  /* 0x00000014000a7213 */ /* 0x000fe20000000000 */
[----:B------:R-:W-:Y:S01]  /*b2f0*/  @!P2 IMAD.IADD R5, R5, 0x1, -R13 ;  /* 0x000000010505a824 */ /* 0x000fe200078e0a0d */
[----:B------:R-:W-:Y:S01]  /*b300*/  ISETP.GT.U32.AND P2, PT, R13, R9, PT ;  /* 0x000000090d00720c */ /* 0x000fe20003f44070 */
[----:B------:R-:W-:-:S02]  /*b310*/  IMAD.MOV.U32 R12, RZ, RZ, R6 ;  /* 0x000000ffff0c7224 */ /* 0x000fc400078e0006 */
[----:B------:R-:W-:-:S04]  /*b320*/  IMAD.HI.U32 R6, R4, R17, RZ ;  /* 0x0000001104067227 */ /* 0x000fc800078e00ff */
[C---:B------:R-:W-:Y:S02]  /*b330*/  IMAD R7, R13.reuse, R16, R11 ;  /* 0x000000100d077224 */ /* 0x040fe400078e020b */
[----:B0-----:R-:W-:Y:S02]  /*b340*/  IMAD.MOV.U32 R0, RZ, RZ, R2 ;  /* 0x000000ffff007224 */ /* 0x001fe400078e0002 */
[----:B------:R-:W-:Y:S01]  /*b350*/  IMAD.MOV R2, RZ, RZ, -R6 ;  /* 0x000000ffff027224 */ /* 0x000fe200078e0a06 */
[----:B------:R-:W-:Y:S01]  /*b360*/  ISETP.GT.U32.AND P6, PT, R13, R7, PT ;  /* 0x000000070d00720c */ /* 0x000fe20003fc4070 */
[----:B------:R-:W-:Y:S02]  /*b370*/  @!P2 IMAD.IADD R9, R9, 0x1, -R13 ;  /* 0x000000010909a824 */ /* 0x000fe400078e0a0d */
[----:B------:R-:W-:Y:S02]  /*b380*/  IMAD R17, R13, R2, R17 ;  /* 0x000000020d117224 */ /* 0x000fe400078e0211 */
[----:B------:R-:W-:-:S02]  /*b390*/  VIADD R11, R25, 0x34 ;  /* 0x00000034190b7836 */ /* 0x000fc40000000000 */
[----:B------:R-:W-:Y:S01]  /*b3a0*/  @!P1 IMAD.MOV R12, RZ, RZ, -R12 ;  /* 0x000000ffff0c9224 */ /* 0x000fe200078e0a0c */
[C---:B------:R-:W-:Y:S01]  /*b3b0*/  ISETP.GT.U32.AND P2, PT, R13.reuse, R17, PT ;  /* 0x000000110d00720c */ /* 0x040fe20003f44070 */
[----:B------:R-:W-:Y:S01]  /*b3c0*/  @!P4 IMAD.MOV R0, RZ, RZ, -R0 ;  /* 0x000000ffff00c224 */ /* 0x000fe200078e0a00 */
[----:B------:R-:W-:Y:S01]  /*b3d0*/  ISETP.GT.U32.AND P1, PT, R13, R5, PT ;  /* 0x000000050d00720c */ /* 0x000fe20003f24070 */
[----:B------:R-:W-:Y:S01]  /*b3e0*/  VIADD R6, R25, 0x33 ;  /* 0x0000003319067836 */ /* 0x000fe20000000000 */
[----:B------:R-:W-:Y:S01]  /*b3f0*/  IABS R14, R11 ;  /* 0x0000000b000e7213 */ /* 0x000fe20000000000 */
[----:B------:R-:W-:Y:S01]  /*b400*/  STL [R1+0xc4], R12 ;  /* 0x0000c40c01007387 */ /* 0x000fe20000100800 */
[----:B------:R-:W-:Y:S01]  /*b410*/  @!P6 IMAD.IADD R7, R7, 0x1, -R13 ;  /* 0x000000010707e824 */ /* 0x000fe200078e0a0d */
[----:B------:R-:W-:Y:S01]  /*b420*/  ISETP.GE.AND P4, PT, R11, RZ, PT ;  /* 0x000000ff0b00720c */ /* 0x000fe20003f86270 */
[----:B------:R-:W-:Y:S01]  /*b430*/  VIADD R2, R25, 0x32 ;  /* 0x0000003219027836 */ /* 0x000fe20000000000 */
[----:B------:R0:W-:Y:S01]  /*b440*/  STL [R1+0xc0], R0 ;  /* 0x0000c00001007387 */ /* 0x0001e20000100800 */
[----:B------:R-:W-:Y:S01]  /*b450*/  IMAD.HI.U32 R8, R4, R14, RZ ;  /* 0x0000000e04087227 */ /* 0x000fe200078e00ff */
[----:B------:R-:W-:-:S02]  /*b460*/  ISETP.GT.U32.AND P6, PT, R13, R7, PT ;  /* 0x000000070d00720c */ /* 0x000fc40003fc4070 */
[----:B------:R-:W-:Y:S01]  /*b470*/  IABS R22, R6 ;  /* 0x0000000600167213 */ /* 0x000fe20000000000 */
[--C-:B------:R-:W-:Y:S01]  /*b480*/  @!P2 IMAD.IADD R17, R17, 0x1, -R13.reuse ;  /* 0x000000011111a824 */ /* 0x100fe200078e0a0d */
[----:B------:R-:W-:Y:S01]  /*b490*/  IABS R21, R2 ;  /* 0x0000000200157213 */ /* 0x000fe20000000000 */
[----:B------:R-:W-:Y:S01]  /*b4a0*/  IMAD.MOV R8, RZ, RZ, -R8 ;  /* 0x000000ffff087224 */ /* 0x000fe200078e0a08 */
[----:B------:R-:W-:Y:S01]  /*b4b0*/  ISETP.GE.AND P2, PT, R2, RZ, PT ;  /* 0x000000ff0200720c */ /* 0x000fe20003f46270 */
[----:B------:R-:W-:Y:S01]  /*b4c0*/  @!P1 IMAD.IADD R5, R5, 0x1, -R13 ;  /* 0x0000000105059824 */ /* 0x000fe200078e0a0d */
[----:B------:R-:W-:Y:S01]  /*b4d0*/  ISETP.GE.AND P1, PT, R6, RZ, PT ;  /* 0x000000ff0600720c */ /* 0x000fe20003f26270 */
[----:B0-----:R-:W-:Y:S02]  /*b4e0*/  IMAD.MOV.U32 R0, RZ, RZ, R9 ;  /* 0x000000ffff007224 */ /* 0x001fe400078e0009 */
[C---:B------:R-:W-:Y:S02]  /*b4f0*/  IMAD R14, R13.reuse, R8, R14 ;  /* 0x000000080d0e7224 */ /* 0x040fe400078e020e */
[----:B------:R-:W-:Y:S01]  /*b500*/  @!P0 IMAD.MOV R0, RZ, RZ, -R0 ;  /* 0x000000ffff008224 */ /* 0x000fe200078e0a00 */
[----:B------:R-:W-:Y:S01]  /*b510*/  ISETP.GT.U32.AND P0, PT, R13, R17, PT ;  /* 0x000000110d00720c */ /* 0x000fe20003f04070 */
[----:B------:R-:W-:-:S03]  /*b520*/  IMAD.HI.U32 R8, R4, R22, RZ ;  /* 0x0000001604087227 */ /* 0x000fc600078e00ff */
[----:B------:R0:W-:Y:S01]  /*b530*/  STL [R1+0xbc], R0 ;  /* 0x0000bc0001007387 */ /* 0x0001e20000100800 */
[----:B------:R-:W-:-:S04]  /*b540*/  IMAD.HI.U32 R2, R4, R21, RZ ;  /* 0x0000001504027227 */ /* 0x000fc800078e00ff */
[----:B------:R-:W-:Y:S02]  /*b550*/  IMAD.MOV R8, RZ, RZ, -R8 ;  /* 0x000000ffff087224 */ /* 0x000fe400078e0a08 */
[----:B------:R-:W-:Y:S01]  /*b560*/  @!P6 IMAD.IADD R7, R7, 0x1, -R13 ;  /* 0x000000010707e824 */ /* 0x000fe200078e0a0d */
[C---:B------:R-:W-:Y:S01]  /*b570*/  ISETP.GT.U32.AND P6, PT, R13.reuse, R14, PT ;  /* 0x0000000e0d00720c */ /* 0x040fe20003fc4070 */
[----:B------:R-:W-:Y:S02]  /*b580*/  IMAD.MOV R2, RZ, RZ, -R2 ;  /* 0x000000ffff027224 */ /* 0x000fe400078e0a02 */
[----:B0-----:R-:W-:Y:S02]  /*b590*/  IMAD.MOV.U32 R0, RZ, RZ, R5 ;  /* 0x000000ffff007224 */ /* 0x001fe400078e0005 */
[----:B------:R-:W-:Y:S02]  /*b5a0*/  IMAD R22, R13, R8, R22 ;  /* 0x000000080d167224 */ /* 0x000fe400078e0216 */
[----:B------:R-:W-:Y:S01]  /*b5b0*/  @!P3 IMAD.MOV R0, RZ, RZ, -R0 ;  /* 0x000000ffff00b224 */ /* 0x000fe200078e0a00 */
[----:B------:R-:W-:Y:S01]  /*b5c0*/  ISETP.GE.AND P3, PT, R25, RZ, PT ;  /* 0x000000ff1900720c */ /* 0x000fe20003f66270 */
[----:B------:R-:W-:-:S02]  /*b5d0*/  IMAD R21, R13, R2, R21 ;  /* 0x000000020d157224 */ /* 0x000fc400078e0215 */
[--C-:B------:R-:W-:Y:S01]  /*b5e0*/  @!P0 IMAD.IADD R17, R17, 0x1, -R13.reuse ;  /* 0x0000000111118824 */ /* 0x100fe200078e0a0d */
[----:B------:R0:W-:Y:S01]  /*b5f0*/  STL [R1+0xb8], R0 ;  /* 0x0000b80001007387 */ /* 0x0001e20000100800 */
[----:B------:R-:W-:Y:S01]  /*b600*/  ISETP.GT.U32.AND P0, PT, R13, R22, PT ;  /* 0x000000160d00720c */ /* 0x000fe20003f04070 */
[C---:B------:R-:W-:Y:S02]  /*b610*/  VIADD R6, R25.reuse, 0x31 ;  /* 0x0000003119067836 */ /* 0x040fe40000000000 */
[C---:B------:R-:W-:Y:S02]  /*b620*/  VIADD R5, R25.reuse, 0x30 ;  /* 0x0000003019057836 */ /* 0x040fe40000000000 */
[----:B------:R-:W-:Y:S01]  /*b630*/  @!P6 IMAD.IADD R14, R14, 0x1, -R13 ;  /* 0x000000010e0ee824 */ /* 0x000fe200078e0a0d */
[----:B------:R-:W-:Y:S01]  /*b640*/  IABS R9, R6 ;  /* 0x0000000600097213 */ /* 0x000fe20000000000 */
[----:B------:R-:W-:Y:S01]  /*b650*/  VIADD R15, R25, 0x2d ;  /* 0x0000002d190f7836 */ /* 0x000fe20000000000 */
[----:B------:R-:W-:Y:S01]  /*b660*/  IABS R12, R5 ;  /* 0x00000005000c7213 */ /* 0x000fe20000000000 */
[----:B0-----:R-:W-:Y:S01]  /*b670*/  IMAD.MOV.U32 R0, RZ, RZ, R7 ;  /* 0x000000ffff007224 */ /* 0x001fe200078e0007 */
[----:B------:R-:W-:Y:S01]  /*b680*/  ISETP.GT.U32.AND P6, PT, R13, R14, PT ;  /* 0x0000000e0d00720c */ /* 0x000fe20003fc4070 */
[----:B------:R-:W-:-:S04]  /*b690*/  IMAD.HI.U32 R2, R4, R9, RZ ;  /* 0x0000000904027227 */ /* 0x000fc800078e00ff */
[----:B------:R-:W-:Y:S01]  /*b6a0*/  @!P5 IMAD.MOV R0, RZ, RZ, -R0 ;  /* 0x000000ffff00d224 */ /* 0x000fe200078e0a00 */
[----:B------:R-:W-:Y:S01]  /*b6b0*/  ISETP.GT.U32.AND P5, PT, R13, R21, PT ;  /* 0x000000150d00720c */ /* 0x000fe20003fa4070 */
[----:B------:R-:W-:Y:S02]  /*b6c0*/  @!P0 IMAD.IADD R22, R22, 0x1, -R13 ;  /* 0x0000000116168824 */ /* 0x000fe400078e0a0d */
[----:B------:R-:W-:Y:S02]  /*b6d0*/  IMAD.MOV R2, RZ, RZ, -R2 ;  /* 0x000000ffff027224 */ /* 0x000fe400078e0a02 */
[----:B------:R-:W-:Y:S01]  /*b6e0*/  VIADD R7, R25, 0x2f ;  /* 0x0000002f19077836 */ /* 0x000fe20000000000 */
[C---:B------:R-:W-:Y:S01]  /*b6f0*/  ISETP.GT.U32.AND P0, PT, R13.reuse, R22, PT ;  /* 0x000000160d00720c */ /* 0x040fe20003f04070 */
[----:B------:R-:W-:Y:S02]  /*b700*/  IMAD R9, R13, R2, R9 ;  /* 0x000000020d097224 */ /* 0x000fe400078e0209 */
[----:B------:R-:W-:Y:S01]  /*b710*/  IMAD.HI.U32 R2, R4, R12, RZ ;  /* 0x0000000c04027227 */ /* 0x000fe200078e00ff */
[----:B------:R-:W-:-:S03]  /*b720*/  IABS R11, R7 ;  /* 0x00000007000b7213 */ /* 0x000fc60000000000 */
[--C-:B------:R-:W-:Y:S02]  /*b730*/  @!P5 IMAD.IADD R21, R21, 0x1, -R13.reuse ;  /* 0x000000011515d824 */ /* 0x100fe400078e0a0d */
[----:B------:R-:W-:Y:S02]  /*b740*/  IMAD.MOV R2, RZ, RZ, -R2 ;  /* 0x000000ffff027224 */ /* 0x000fe400078e0a02 */
[--C-:B------:R-:W-:Y:S01]  /*b750*/  @!P6 IMAD.IADD R14, R14, 0x1, -R13.reuse ;  /* 0x000000010e0ee824 */ /* 0x100fe200078e0a0d */
[C---:B------:R-:W-:Y:S01]  /*b760*/  ISETP.GT.U32.AND P5, PT, R13.reuse, R21, PT ;  /* 0x000000150d00720c */ /* 0x040fe20003fa4070 */
[----:B------:R-:W-:Y:S01]  /*b770*/  IMAD R12, R13, R2, R12 ;  /* 0x000000020d0c7224 */ /* 0x000fe200078e020c */
[----:B------:R-:W-:Y:S01]  /*b780*/  ISETP.GE.AND P6, PT, R5, RZ, PT ;  /* 0x000000ff0500720c */ /* 0x000fe20003fc6270 */
[----:B------:R-:W-:Y:S01]  /*b790*/  @!P0 IMAD.IADD R22, R22, 0x1, -R13 ;  /* 0x0000000116168824 */ /* 0x000fe200078e0a0d */
[----:B------:R-:W-:Y:S01]  /*b7a0*/  ISETP.GT.U32.AND P0, PT, R13, R9, PT ;  /* 0x000000090d00720c */ /* 0x000fe20003f04070 */
[----:B------:R-:W-:-:S04]  /*b7b0*/  IMAD.HI.U32 R8, R4, R11, RZ ;  /* 0x0000000b04087227 */ /* 0x000fc800078e00ff */
[----:B------:R-:W-:-:S04]  /*b7c0*/  IMAD.HI.U32 R5, R4, R10, RZ ;  /* 0x0000000a04057227 */ /* 0x000fc800078e00ff */
[----:B------:R-:W-:Y:S01]  /*b7d0*/  @!P5 IMAD.IADD R21, R21, 0x1, -R13 ;  /* 0x000000011515d824 */ /* 0x000fe200078e0a0d */
[C---:B------:R-:W-:Y:S01]  /*b7e0*/  ISETP.GT.U32.AND P5, PT, R13.reuse, R12, PT ;  /* 0x0000000c0d00720c */ /* 0x040fe20003fa4070 */
[----:B------:R-:W-:Y:S02]  /*b7f0*/  IMAD.MOV R8, RZ, RZ, -R8 ;  /* 0x000000ffff087224 */ /* 0x000fe400078e0a08 */
[----:B------:R-:W-:Y:S02]  /*b800*/  IMAD.MOV R5, RZ, RZ, -R5 ;  /* 0x000000ffff057224 */ /* 0x000fe400078e0a05 */
[----:B------:R-:W-:Y:S01]  /*b810*/  @!P3 IMAD.MOV R17, RZ, RZ, -R17 ;  /* 0x000000ffff11b224 */ /* 0x000fe200078e0a11 */
[----:B------:R-:W-:Y:S01]  /*b820*/  ISETP.GE.AND P3, PT, R6, RZ, PT ;  /* 0x000000ff0600720c */ /* 0x000fe20003f66270 */
[C---:B------:R-:W-:Y:S01]  /*b830*/  IMAD R11, R13.reuse, R8, R11 ;  /* 0x000000080d0b7224 */ /* 0x040fe200078e020b */
[----:B------:R-:W-:Y:S01]  /*b840*/  IABS R6, R15 ;  /* 0x0000000f00067213 */ /* 0x000fe20000000000 */
[----:B------:R-:W-:Y:S01]  /*b850*/  IMAD R10, R13, R5, R10 ;  /* 0x000000050d0a7224 */ /* 0x000fe200078e020a */
[----:B------:R-:W-:Y:S01]  /*b860*/  STL [R1+0x1f50], R17 ;  /* 0x001f501101007387 */ /* 0x000fe20000100800 */
[--C-:B------:R-:W-:Y:S01]  /*b870*/  @!P0 IMAD.IADD R9, R9, 0x1, -R13.reuse ;  /* 0x0000000109098824 */ /* 0x100fe200078e0a0d */
[C---:B------:R-:W-:Y:S01]  /*b880*/  ISETP.GT.U32.AND P0, PT, R13.reuse, R11, PT ;  /* 0x0000000b0d00720c */ /* 0x040fe20003f04070 */
[----:B------:R-:W-:Y:S01]  /*b890*/  @!P5 IMAD.IADD R12, R12, 0x1, -R13 ;  /* 0x000000010c0cd824 */ /* 0x000fe200078e0a0d */
[----:B------:R0:W-:Y:S01]  /*b8a0*/  STL [R1+0xb4], R0 ;  /* 0x0000b40001007387 */ /* 0x0001e20000100800 */
[----:B------:R-:W-:Y:S01]  /*b8b0*/  ISETP.GT.U32.AND P5, PT, R13, R10, PT ;  /* 0x0000000a0d00720c */ /* 0x000fe20003fa4070 */
[----:B------:R-:W-:-:S02]  /*b8c0*/  VIADD R5, R25, 0x2b ;  /* 0x0000002b19057836 */ /* 0x000fc40000000000 */
[----:B------:R-:W-:Y:S02]  /*b8d0*/  VIADD R2, R25, 0x2c ;  /* 0x0000002c19027836 */ /* 0x000fe40000000000 */
[----:B------:R-:W-:Y:S01]  /*b8e0*/  IMAD.HI.U32 R23, R4, R6, RZ ;  /* 0x0000000604177227 */ /* 0x000fe200078e00ff */
[----:B------:R-:W-:Y:S02]  /*b8f0*/  IABS R18, R5 ;  /* 0x0000000500127213 */ /* 0x000fe40000000000 */
[----:B------:R-:W-:Y:S01]  /*b900*/  IABS R19, R2 ;  /* 0x0000000200137213 */ /* 0x000fe20000000000 */
[----:B0-----:R-:W-:Y:S02]  /*b910*/  IMAD.MOV.U32 R0, RZ, RZ, R14 ;  /* 0x000000ffff007224 */ /* 0x001fe400078e000e */
[--C-:B------:R-:W-:Y:S01]  /*b920*/  @!P0 IMAD.IADD R11, R11, 0x1, -R13.reuse ;  /* 0x000000010b0b8824 */ /* 0x100fe200078e0a0d */
[C---:B------:R-:W-:Y:S01]  /*b930*/  ISETP.GT.U32.AND P0, PT, R13.reuse, R12, PT ;  /* 0x0000000c0d00720c */ /* 0x040fe20003f04070 */
[----:B------:R-:W-:Y:S01]  /*b940*/  @!P4 IMAD.MOV R0, RZ, RZ, -R0 ;  /* 0x000000ffff00c224 */ /* 0x000fe200078e0a00 */
[----:B------:R-:W-:Y:S01]  /*b950*/  ISETP.GT.U32.AND P4, PT, R13, R9, PT ;  /* 0x000000090d00720c */ /* 0x000fe20003f84070 */
[----:B------:R-:W-:-:S02]  /*b960*/  @!P5 IMAD.IADD R10, R10, 0x1, -R13 ;  /* 0x000000010a0ad824 */ /* 0x000fc400078e0a0d */
[C---:B------:R-:W-:Y:S01]  /*b970*/  IMAD.HI.U32 R14, R4.reuse, R18, RZ ;  /* 0x00000012040e7227 */ /* 0x040fe200078e00ff */
[----:B------:R0:W-:Y:S02]  /*b980*/  STL [R1+0xb0], R0 ;  /* 0x0000b00001007387 */ /* 0x0001e40000100800 */
[----:B------:R-:W-:Y:S01]  /*b990*/  ISETP.GT.U32.AND P5, PT, R13, R10, PT ;  /* 0x0000000a0d00720c */ /* 0x000fe20003fa4070 */
[----:B------:R-:W-:-:S04]  /*b9a0*/  IMAD.HI.U32 R16, R4, R19, RZ ;  /* 0x0000001304107227 */ /* 0x000fc800078e00ff */
[----:B------:R-:W-:Y:S02]  /*b9b0*/  IMAD.MOV R23, RZ, RZ, -R23 ;  /* 0x000000ffff177224 */ /* 0x000fe400078e0a17 */
[----:B------:R-:W-:Y:S02]  /*b9c0*/  IMAD.MOV R14, RZ, RZ, -R14 ;  /* 0x000000ffff0e7224 */ /* 0x000fe400078e0a0e */
[----:B0-----:R-:W-:Y:S02]  /*b9d0*/  IMAD.MOV.U32 R0, RZ, RZ, R22 ;  /* 0x000000ffff007224 */ /* 0x001fe400078e0016 */
[----:B------:R-:W-:Y:S02]  /*b9e0*/  VIADD R8, R25, 0x2a ;  /* 0x0000002a19087836 */ /* 0x000fe40000000000 */
[----:B------:R-:W-:Y:S01]  /*b9f0*/  @!P1 IMAD.MOV R0, RZ, RZ, -R0 ;  /* 0x000000ffff009224 */ /* 0x000fe200078e0a00 */
[----:B------:R-:W-:Y:S01]  /*ba00*/  ISETP.GT.U32.AND P1, PT, R13, R11, PT ;  /* 0x0000000b0d00720c */ /* 0x000fe20003f24070 */
[----:B------:R-:W-:-:S02]  /*ba10*/  IMAD.MOV R16, RZ, RZ, -R16 ;  /* 0x000000ffff107224 */ /* 0x000fc400078e0a10 */
[C---:B------:R-:W-:Y:S01]  /*ba20*/  IMAD R6, R13.reuse, R23, R6 ;  /* 0x000000170d067224 */ /* 0x040fe200078e0206 */
[----:B------:R0:W-:Y:S01]  /*ba30*/  STL [R1+0xac], R0 ;  /* 0x0000ac0001007387 */ /* 0x0001e20000100800 */
[----:B------:R-:W-:Y:S02]  /*ba40*/  IMAD R18, R13, R14, R18 ;  /* 0x0000000e0d127224 */ /* 0x000fe400078e0212 */
[----:B------:R-:W-:Y:S02]  /*ba50*/  @!P4 IMAD.IADD R9, R9, 0x1, -R13 ;  /* 0x000000010909c824 */ /* 0x000fe400078e0a0d */
[----:B------:R-:W-:Y:S01]  /*ba60*/  IMAD R19, R13, R16, R19 ;  /* 0x000000100d137224 */ /* 0x000fe200078e0213 */
[----:B------:R-:W-:Y:S01]  /*ba70*/  IABS R16, R8 ;  /* 0x0000000800107213 */ /* 0x000fe20000000000 */
[--C-:B------:R-:W-:Y:S01]  /*ba80*/  @!P0 IMAD.IADD R12, R12, 0x1, -R13.reuse ;  /* 0x000000010c0c8824 */ /* 0x100fe200078e0a0d */
[----:B------:R-:W-:Y:S01]  /*ba90*/  ISETP.GE.AND P0, PT, R7, RZ, PT ;  /* 0x000000ff0700720c */ /* 0x000fe20003f06270 */
[----:B------:R-:W-:Y:S01]  /*baa0*/  @!P1 IMAD.IADD R11, R11, 0x1, -R13 ;  /* 0x000000010b0b9824 */ /* 0x000fe200078e0a0d */
[C---:B------:R-:W-:Y:S01]  /*bab0*/  ISETP.GT.U32.AND P1, PT, R13.reuse, R18, PT ;  /* 0x000000120d00720c */ /* 0x040fe20003f24070 */
[----:B0-----:R-:W-:Y:S01]  /*bac0*/  IMAD.MOV.U32 R0, RZ, RZ, R21 ;  /* 0x000000ffff007224 */ /* 0x001fe200078e0015 */
[----:B------:R-:W-:Y:S01]  /*bad0*/  ISETP.GT.U32.AND P4, PT, R13, R19, PT ;  /* 0x000000130d00720c */ /* 0x000fe20003f84070 */
[----:B------:R-:W-:-:S02]  /*bae0*/  IMAD.MOV.U32 R17, RZ, RZ, R9 ;  /* 0x000000ffff117224 */ /* 0x000fc400078e0009 */
[----:B------:R-:W-:Y:S01]  /*baf0*/  @!P2 IMAD.MOV R0, RZ, RZ, -R0 ;  /* 0x000000ffff00a224 */ /* 0x000fe200078e0a00 */
[----:B------:R-:W-:Y:S01]  /*bb00*/  ISETP.GT.U32.AND P2, PT, R13, R6, PT ;  /* 0x000000060d00720c */ /* 0x000fe20003f44070 */
[----:B------:R-:W-:Y:S01]  /*bb10*/  @!P5 IMAD.IADD R10, R10, 0x1, -R13 ;  /* 0x000000010a0ad824 */ /* 0x000fe200078e0a0d */
[----:B------:R-:W-:Y:S01]  /*bb20*/  ISETP.GE.AND P5, PT, R20, RZ, PT ;  /* 0x000000ff1400720c */ /* 0x000fe20003fa6270 */
[----:B------:R-:W-:Y:S01]  /*bb30*/  IMAD.HI.U32 R14, R4, R16, RZ ;  /* 0x00000010040e7227 */ /* 0x000fe200078e00ff */
[----:B------:R0:W-:Y:S03]  /*bb40*/  STL [R1+0xa8], R0 ;  /* 0x0000a80001007387 */ /* 0x0001e60000100800 */
[----:B------:R-:W-:Y:S02]  /*bb50*/  @!P3 IMAD.MOV R17, RZ, RZ, -R17 ;  /* 0x000000ffff11b224 */ /* 0x000fe400078e0a11 */
[----:B------:R-:W-:-:S02]  /*bb60*/  VIADD R7, R25, 0x29 ;  /* 0x0000002919077836 */ /* 0x000fc40000000000 */
[----:B------:R-:W-:Y:S01]  /*bb70*/  IMAD.MOV R14, RZ, RZ, -R14 ;  /* 0x000000ffff0e7224 */ /* 0x000fe200078e0a0e */
[----:B------:R-:W-:Y:S01]  /*bb80*/  STL [R1+0xa4], R17 ;  /* 0x0000a41101007387 */ /* 0x000fe20000100800 */
[--C-:B------:R-:W-:Y:S01]  /*bb90*/  @!P2 IMAD.IADD R6, R6, 0x1, -R13.reuse ;  /* 0x000000010606a824 */ /* 0x100fe200078e0a0d */
[----:B------:R-:W-:Y:S01]  /*bba0*/  IABS R20, R7 ;  /* 0x0000000700147213 */ /* 0x000fe20000000000 */
[----:B0-----:R-:W-:Y:S01]  /*bbb0*/  IMAD.MOV.U32 R0, RZ, RZ, R12 ;  /* 0x000000ffff007224 */ /* 0x001fe200078e000c */
[----:B------:R-:W-:Y:S01]  /*bbc0*/  ISETP.GE.AND P2, PT, R15, RZ, PT ;  /* 0x000000ff0f00720c */ /* 0x000fe20003f46270 */
[C---:B------:R-:W-:Y:S02]  /*bbd0*/  IMAD R16, R13.reuse, R14, R16 ;  /* 0x0000000e0d107224 */ /* 0x040fe400078e0210 */
[----:B------:R-:W-:Y:S02]  /*bbe0*/  @!P6 IMAD.MOV R0, RZ, RZ, -R0 ;  /* 0x000000ffff00e224 */ /* 0x000fe400078e0a00 */
[--C-:B------:R-:W-:Y:S01]  /*bbf0*/  @!P1 IMAD.IADD R18, R18, 0x1, -R13.reuse ;  /* 0x0000000112129824 */ /* 0x100fe200078e0a0d */
[----:B------:R-:W-:Y:S01]  /*bc00*/  ISETP.GT.U32.AND P1, PT, R13, R6, PT ;  /* 0x000000060d00720c */ /* 0x000fe20003f24070 */
[----:B------:R-:W-:Y:S01]  /*bc10*/  @!P4 IMAD.IADD R19, R19, 0x1, -R13 ;  /* 0x000000011313c824 */ /* 0x000fe200078e0a0d */
[----:B------:R0:W-:Y:S01]  /*bc20*/  STL [R1+0x9c], R0 ;  /* 0x00009c0001007387 */ /* 0x0001e20000100800 */
[----:B------:R-:W-:Y:S01]  /*bc30*/  IMAD.MOV.U32 R15, RZ, RZ, R20 ;  /* 0x000000ffff0f7224 */ /* 0x000fe200078e0014 */
[C---:B------:R-:W-:Y:S01]  /*bc40*/  ISETP.GT.U32.AND P6, PT, R13.reuse, R18, PT ;  /* 0x000000120d00720c */ /* 0x040fe20003fc4070 */
[----:B------:R-:W-:Y:S01]  /*bc50*/  @!P0 IMAD.MOV R11, RZ, RZ, -R11 ;  /* 0x000000ffff0b8224 */ /* 0x000fe200078e0a0b */
[----:B------:R-:W-:Y:S01]  /*bc60*/  ISETP.GT.U32.AND P3, PT, R13, R19, PT ;  /* 0x000000130d00720c */ /* 0x000fe20003f64070 */
[----:B------:R-:W-:Y:S01]  /*bc70*/  IMAD.HI.U32 R9, R4, R15, RZ ;  /* 0x0000000f04097227 */ /* 0x000fe200078e00ff */
[----:B------:R-:W-:-:S02]  /*bc80*/  ISETP.GE.AND P4, PT, R2, RZ, PT ;  /* 0x000000ff0200720c */ /* 0x000fc40003f86270 */
[----:B------:R-:W-:Y:S01]  /*bc90*/  ISETP.GE.AND P0, PT, R5, RZ, PT ;  /* 0x000000ff0500720c */ /* 0x000fe20003f06270 */
[----:B------:R-:W-:Y:S01]  /*bca0*/  IMAD.MOV R9, RZ, RZ, -R9 ;  /* 0x000000ffff097224 */ /* 0x000fe200078e0a09 */
[----:B------:R-:W-:Y:S01]  /*bcb0*/  STL [R1+0x98], R11 ;  /* 0x0000980b01007387 */ /* 0x000fe20000100800 */
[----:B0-----:R-:W-:Y:S02]  /*bcc0*/  IMAD.MOV.U32 R0, RZ, RZ, R10 ;  /* 0x000000ffff007224 */ /* 0x001fe400078e000a */
[----:B------:R-:W-:Y:S02]  /*bcd0*/  VIADD R2, R25, 0x28 ;  /* 0x0000002819027836 */ /* 0x000fe40000000000 */
[----:B------:R-:W-:Y:S01]  /*bce0*/  @!P5 IMAD.MOV R0, RZ, RZ, -R0 ;  /* 0x000000ffff00d224 */ /* 0x000fe200078e0a00 */
[C---:B------:R-:W-:Y:S01]  /*bcf0*/  ISETP.GT.U32.AND P5, PT, R13.reuse, R16, PT ;  /* 0x000000100d00720c */ /* 0x040fe20003fa4070 */
[C---:B------:R-:W-:Y:S01]  /*bd00*/  IMAD R15, R13.reuse, R9, R15 ;  /* 0x000000090d0f7224 */ /* 0x040fe200078e020f */
[----:B------:R-:W-:Y:S01]  /*bd10*/  IABS R5, R2 ;  /* 0x0000000200057213 */ /* 0x000fe20000000000 */
[--C-:B------:R-:W-:Y:S01]  /*bd20*/  @!P6 IMAD.IADD R18, R18, 0x1, -R13.reuse ;  /* 0x000000011212e824 */ /* 0x100fe200078e0a0d */
[----:B------:R0:W-:Y:S01]  /*bd30*/  STL [R1+0x94], R0 ;  /* 0x0000940001007387 */ /* 0x0001e20000100800 */
[--C-:B------:R-:W-:Y:S01]  /*bd40*/  @!P1 IMAD.IADD R6, R6, 0x1, -R13.reuse ;  /* 0x0000000106069824 */ /* 0x100fe200078e0a0d */
[----:B------:R-:W-:Y:S01]  /*bd50*/  ISETP.GT.U32.AND P6, PT, R13, R15, PT ;  /* 0x0000000f0d00720c */ /* 0x000fe20003fc4070 */
[----:B------:R-:W-:Y:S01]  /*bd60*/  @!P3 IMAD.IADD R19, R19, 0x1, -R13 ;  /* 0x000000011313b824 */ /* 0x000fe200078e0a0d */
[----:B------:R-:W-:Y:S01]  /*bd70*/  ISETP.GE.AND P3, PT, R7, RZ, PT ;  /* 0x000000ff0700720c */ /* 0x000fe20003f66270 */
[----:B------:R-:W-:Y:S01]  /*bd80*/  IMAD.HI.U32 R7, R4, R5, RZ ;  /* 0x0000000504077227 */ /* 0x000fe200078e00ff */
[----:B------:R-:W-:-:S03]  /*bd90*/  ISETP.GE.AND P1, PT, R8, RZ, PT ;  /* 0x000000ff0800720c */ /* 0x000fc60003f26270 */
[----:B------:R-:W-:Y:S02]  /*bda0*/  @!P5 IMAD.IADD R16, R16, 0x1, -R13 ;  /* 0x000000011010d824 */ /* 0x000fe400078e0a0d */
[----:B0-----:R-:W-:Y:S02]  /*bdb0*/  IMAD.MOV.U32 R0, RZ, RZ, R6 ;  /* 0x000000ffff007224 */ /* 0x001fe400078e0006 */
[----:B------:R-:W-:Y:S01]  /*bdc0*/  IMAD.MOV R7, RZ, RZ, -R7 ;  /* 0x000000ffff077224 */ /* 0x000fe200078e0a07 */
[----:B------:R-:W-:Y:S01]  /*bdd0*/  ISETP.GT.U32.AND P5, PT, R13, R16, PT ;  /* 0x000000100d00720c */ /* 0x000fe20003fa4070 */
[----:B------:R-:W-:Y:S01]  /*bde0*/  @!P2 IMAD.MOV R0, RZ, RZ, -R0 ;  /* 0x000000ffff00a224 */ /* 0x000fe200078e0a00 */
[----:B------:R-:W-:Y:S01]  /*bdf0*/  ISETP.GE.AND P2, PT, R2, RZ, PT ;  /* 0x000000ff0200720c */ /* 0x000fe20003f46270 */
[----:B------:R-:W-:Y:S02]  /*be00*/  VIADD R8, R25, 0x27 ;  /* 0x0000002719087836 */ /* 0x000fe40000000000 */
[----:B------:R-:W-:Y:S01]  /*be10*/  IMAD R2, R13, R7, R5 ;  /* 0x000000070d027224 */ /* 0x000fe200078e0205 */
[----:B------:R0:W-:Y:S01]  /*be20*/  STL [R1+0x90], R0 ;  /* 0x0000900001007387 */ /* 0x0001e20000100800 */
[----:B------:R-:W-:Y:S01]  /*be30*/  @!P6 IMAD.IADD R15, R15, 0x1, -R13 ;  /* 0x000000010f0fe824 */ /* 0x000fe200078e0a0d */
[----:B------:R-:W-:Y:S01]  /*be40*/  IABS R9, R8 ;  /* 0x0000000800097213 */ /* 0x000fe20000000000 */
[----:B------:R-:W-:-:S02]  /*be50*/  VIADD R7, R25, 0x26 ;  /* 0x0000002619077836 */ /* 0x000fc40000000000 */
[----:B------:R-:W-:Y:S01]  /*be60*/  VIADD R5, R25, 0x25 ;  /* 0x0000002519057836 */ /* 0x000fe20000000000 */
[C---:B------:R-:W-:Y:S01]  /*be70*/  ISETP.GT.U32.AND P6, PT, R13.reuse, R15, PT ;  /* 0x0000000f0d00720c */ /* 0x040fe20003fc4070 */
[----:B------:R-:W-:Y:S01]  /*be80*/  @!P5 IMAD.IADD R16, R16, 0x1, -R13 ;  /* 0x000000011010d824 */ /* 0x000fe200078e0a0d */
[----:B------:R-:W-:Y:S01]  /*be90*/  ISETP.GT.U32.AND P5, PT, R13, R2, PT ;  /* 0x000000020d00720c */ /* 0x000fe20003fa4070 */
[----:B------:R-:W-:Y:S01]  /*bea0*/  IMAD.HI.U32 R6, R4, R9, RZ ;  /* 0x0000000904067227 */ /* 0x000fe200078e00ff */
[----:B------:R-:W-:Y:S02]  /*beb0*/  IABS R11, R7 ;  /* 0x00000007000b7213 */ /* 0x000fe40000000000 */
[----:B------:R-:W-:Y:S01]  /*bec0*/  IABS R14, R5 ;  /* 0x00000005000e7213 */ /* 0x000fe20000000000 */
[----:B------:R-:W-:Y:S02]  /*bed0*/  IMAD.MOV R6, RZ, RZ, -R6 ;  /* 0x000000ffff067224 */ /* 0x000fe400078e0a06 */
[----:B------:R-:W-:-:S02]  /*bee0*/  VIADD R10, R25, 0x24 ;  /* 0x00000024190a7836 */ /* 0x000fc40000000000 */
[----:B------:R-:W-:Y:S02]  /*bef0*/  IMAD R9, R13, R6, R9 ;  /* 0x000000060d097224 */ /* 0x000fe400078e0209 */
[----:B------:R-:W-:Y:S01]  /*bf00*/  IMAD.HI.U32 R22, R4, R11, RZ ;  /* 0x0000000b04167227 */ /* 0x000fe200078e00ff */
[----:B------:R-:W-:-:S03]  /*bf10*/  IABS R12, R10 ;  /* 0x0000000a000c7213 */ /* 0x000fc60000000000 */
[----:B------:R-:W-:Y:S01]  /*bf20*/  @!P5 IMAD.IADD R2, R2, 0x1, -R13 ;  /* 0x000000010202d824 */ /* 0x000fe200078e0a0d */
[----:B------:R-:W-:Y:S01]  /*bf30*/  ISETP.GE.AND P5, PT, R8, RZ, PT ;  /* 0x000000ff0800720c */ /* 0x000fe20003fa6270 */
[----:B------:R-:W-:Y:S02]  /*bf40*/  IMAD.MOV.U32 R17, RZ, RZ, R19 ;  /* 0x000000ffff117224 */ /* 0x000fe400078e0013 */
[----:B------:R-:W-:Y:S01]  /*bf50*/  @!P6 IMAD.IADD R15, R15, 0x1, -R13 ;  /* 0x000000010f0fe824 */ /* 0x000fe200078e0a0d */
[----:B------:R-:W-:Y:S01]  /*bf60*/  ISETP.GT.U32.AND P6, PT, R13, R9, PT ;  /* 0x000000090d00720c */ /* 0x000fe20003fc4070 */
[----:B------:R-:W-:-:S04]  /*bf70*/  IMAD.HI.U32 R21, R4, R14, RZ ;  /* 0x0000000e04157227 */ /* 0x000fc800078e00ff */
[----:B------:R-:W-:Y:S02]  /*bf80*/  IMAD.MOV R22, RZ, RZ, -R22 ;  /* 0x000000ffff167224 */ /* 0x000fe400078e0a16 */
[----:B------:R-:W-:Y:S01]  /*bf90*/  @!P4 IMAD.MOV R17, RZ, RZ, -R17 ;  /* 0x000000ffff11c224 */ /* 0x000fe200078e0a11 */
[----:B------:R-:W-:Y:S01]  /*bfa0*/  ISETP.GT.U32.AND P4, PT, R13, R2, PT ;  /* 0x000000020d00720c */ /* 0x000fe20003f84070 */
[----:B------:R-:W-:-:S03]  /*bfb0*/  IMAD.HI.U32 R20, R4, R12, RZ ;  /* 0x0000000c04147227 */ /* 0x000fc600078e00ff */
[----:B------:R-:W-:Y:S01]  /*bfc0*/  STL [R1+0x8c], R17 ;  /* 0x00008c1101007387 */ /* 0x000fe20000100800 */
[----:B------:R-:W-:Y:S02]  /*bfd0*/  IMAD.MOV R21, RZ, RZ, -R21 ;  /* 0x000000ffff157224 */ /* 0x000fe400078e0a15 */
[C---:B------:R-:W-:Y:S01]  /*bfe0*/  IMAD R8, R13.reuse, R22, R11 ;  /* 0x000000160d087224 */ /* 0x040fe200078e020b */
[----:B------:R-:W-:Y:S01]  /*bff0*/  IABS R22, R27 ;  /* 0x0000001b00167213 */ /* 0x000fe20000000000 */
[----:B0-----:R-:W-:Y:S02]  /*c000*/  IMAD.MOV.U32 R0, RZ, RZ, R18 ;  /* 0x000000ffff007224 */ /* 0x001fe400078e0012 */
[----:B------:R-:W-:Y:S02]  /*c010*/  IMAD.MOV R20, RZ, RZ, -R20 ;  /* 0x000000ffff147224 */ /* 0x000fe400078e0a14 */
[C---:B------:R-:W-:Y:S02]  /*c020*/  IMAD R14, R13.reuse, R21, R14 ;  /* 0x000000150d0e7224 */ /* 0x040fe400078e020e */
[----:B------:R-:W-:Y:S01]  /*c030*/  @!P0 IMAD.MOV R0, RZ, RZ, -R0 ;  /* 0x000000ffff008224 */ /* 0x000fe200078e0a00 */
[C---:B------:R-:W-:Y:S01]  /*c040*/  ISETP.GT.U32.AND P0, PT, R13.reuse, R8, PT ;  /* 0x000000080d00720c */ /* 0x040fe20003f04070 */
[----:B------:R-:W-:-:S02]  /*c050*/  IMAD R12, R13, R20, R12 ;  /* 0x000000140d0c7224 */ /* 0x000fc400078e020c */
[----:B------:R-:W-:Y:S01]  /*c060*/  @!P1 IMAD.MOV R16, RZ, RZ, -R16 ;  /* 0x000000ffff109224 */ /* 0x000fe200078e0a10 */
[----:B------:R0:W-:Y:S01]  /*c070*/  STL [R1+0x88], R0 ;  /* 0x0000880001007387 */ /* 0x0001e20000100800 */
[--C-:B------:R-:W-:Y:S01]  /*c080*/  @!P6 IMAD.IADD R9, R9, 0x1, -R13.reuse ;  /* 0x000000010909e824 */ /* 0x100fe200078e0a0d */
[C---:B------:R-:W-:Y:S01]  /*c090*/  ISETP.GT.U32.AND P1, PT, R13.reuse, R14, PT ;  /* 0x0000000e0d00720c */ /* 0x040fe20003f24070 */
[----:B------:R-:W-:Y:S01]  /*c0a0*/  @!P4 IMAD.IADD R2, R2, 0x1, -R13 ;  /* 0x000000010202c824 */ /* 0x000fe200078e0a0d */
[----:B------:R-:W-:Y:S01]  /*c0b0*/  ISETP.GT.U32.AND P4, PT, R13, R12, PT ;  /* 0x0000000c0d00720c */ /* 0x000fe20003f84070 */
[----:B------:R-:W-:Y:S01]  /*c0c0*/  VIADD R6, R25, 0x23 ;  /* 0x0000002319067836 */ /* 0x000fe20000000000 */
[----:B------:R-:W-:Y:S01]  /*c0d0*/  ISETP.GT.U32.AND P6, PT, R13, R9, PT ;  /* 0x000000090d00720c */ /* 0x000fe20003fc4070 */
[----:B------:R1:W-:Y:S01]  /*c0e0*/  STL [R1+0x84], R16 ;  /* 0x0000841001007387 */ /* 0x0003e20000100800 */
[----:B------:R-:W-:Y:S02]  /*c0f0*/  VIADD R20, R25, 0x3 ;  /* 0x0000000319147836 */ /* 0x000fe40000000000 */
[----:B0-----:R-:W-:Y:S01]  /*c100*/  IMAD.MOV.U32 R0, RZ, RZ, R15 ;  /* 0x000000ffff007224 */ /* 0x001fe200078e000f */
[----:B------:R-:W-:Y:S01]  /*c110*/  IABS R11, R6 ;  /* 0x00000006000b7213 */ /* 0x000fe20000000000 */
[----:B------:R-:W-:Y:S01]  /*c120*/  @!P0 IMAD.IADD R8, R8, 0x1, -R13 ;  /* 0x0000000108088824 */ /* 0x000fe200078e0a0d */
[----:B------:R-:W-:Y:S01]  /*c130*/  ISETP.GE.AND P0, PT, R10, RZ, PT ;  /* 0x000000ff0a00720c */ /* 0x000fe20003f06270 */
[----:B------:R-:W-:Y:S01]  /*c140*/  @!P3 IMAD.MOV R0, RZ, RZ, -R0 ;  /* 0x000000ffff00b224 */ /* 0x000fe200078e0a00 */
[----:B------:R-:W-:Y:S01]  /*c150*/  ISETP.GE.AND P3, PT, R7, RZ, PT ;  /* 0x000000ff0700720c */ /* 0x000fe20003f66270 */
[----:B------:R-:W-:-:S02]  /*c160*/  VIADD R7, R25, 0x22 ;  /* 0x0000002219077836 */ /* 0x000fc40000000000 */
[----:B------:R-:W-:Y:S01]  /*c170*/  IMAD.HI.U32 R15, R4, R11, RZ ;  /* 0x0000000b040f7227 */ /* 0x000fe200078e00ff */
[----:B------:R0:W-:Y:S02]  /*c180*/  STL [R1+0x7c], R0 ;  /* 0x00007c0001007387 */ /* 0x0001e40000100800 */
[----:B-1----:R-:W-:Y:S01]  /*c190*/  IABS R16, R7 ;  /* 0x0000000700107213 */ /* 0x002fe20000000000 */
[--C-:B------:R-:W-:Y:S01]  /*c1a0*/  @!P1 IMAD.IADD R14, R14, 0x1, -R13.reuse ;  /* 0x000000010e0e9824 */ /* 0x100fe200078e0a0d */
[C---:B------:R-:W-:Y:S01]  /*c1b0*/  ISETP.GT.U32.AND P1, PT, R13.reuse, R8, PT ;  /* 0x000000080d00720c */ /* 0x040fe20003f24070 */
[----:B------:R-:W-:Y:S02]  /*c1c0*/  @!P4 IMAD.IADD R12, R12, 0x1, -R13 ;  /* 0x000000010c0cc824 */ /* 0x000fe400078e0a0d */
[----:B------:R-:W-:Y:S01]  /*c1d0*/  IMAD.MOV R15, RZ, RZ, -R15 ;  /* 0x000000ffff0f7224 */ /* 0x000fe200078e0a0f */
[----:B------:R-:W-:Y:S01]  /*c1e0*/  ISETP.GT.U32.AND P4, PT, R13, R14, PT ;  /* 0x0000000e0d00720c */ /* 0x000fe20003f84070 */
[----:B------:R-:W-:-:S02]  /*c1f0*/  IMAD.MOV.U32 R10, RZ, RZ, R16 ;  /* 0x000000ffff0a7224 */ /* 0x000fc400078e0010 */
[----:B0-----:R-:W-:Y:S02]  /*c200*/  IMAD.MOV.U32 R0, RZ, RZ, R2 ;  /* 0x000000ffff007224 */ /* 0x001fe400078e0002 */
[----:B------:R-:W-:Y:S01]  /*c210*/  @!P6 IMAD.IADD R9, R9, 0x1, -R13 ;  /* 0x000000010909e824 */ /* 0x000fe200078e0a0d */
[----:B------:R-:W-:Y:S01]  /*c220*/  ISETP.GE.AND P6, PT, R5, RZ, PT ;  /* 0x000000ff0500720c */ /* 0x000fe20003fc6270 */
[----:B------:R-:W-:Y:S01]  /*c230*/  @!P2 IMAD.MOV R0, RZ, RZ, -R0 ;  /* 0x000000ffff00a224 */ /* 0x000fe200078e0a00 */
[C---:B------:R-:W-:Y:S01]  /*c240*/  ISETP.GT.U32.AND P2, PT, R13.reuse, R12, PT ;  /* 0x0000000c0d00720c */ /* 0x040fe20003f44070 */
[----:B------:R-:W-:Y:S02]  /*c250*/  IMAD R5, R13, R15, R11 ;  /* 0x0000000f0d057224 */ /* 0x000fe400078e020b */
[----:B------:R-:W-:Y:S01]  /*c260*/  IMAD.HI.U32 R11, R4, R10, RZ ;  /* 0x0000000a040b7227 */ /* 0x000fe200078e00ff */
[----:B------:R0:W-:Y:S03]  /*c270*/  STL [R1+0x78], R0 ;  /* 0x0000780001007387 */ /* 0x0001e60000100800 */
[----:B------:R-:W-:-:S02]  /*c280*/  IMAD.MOV R11, RZ, RZ, -R11 ;  /* 0x000000ffff0b7224 */ /* 0x000fc400078e0a0b */
[--C-:B------:R-:W-:Y:S01]  /*c290*/  @!P1 IMAD.IADD R8, R8, 0x1, -R13.reuse ;  /* 0x0000000108089824 */ /* 0x100fe200078e0a0d */
[----:B------:R-:W-:Y:S01]  /*c2a0*/  ISETP.GE.AND P1, PT, R6, RZ, PT ;  /* 0x000000ff0600720c */ /* 0x000fe20003f26270 */
[C---:B------:R-:W-:Y:S02]  /*c2b0*/  IMAD R6, R13.reuse, R11, R10 ;  /* 0x0000000b0d067224 */ /* 0x040fe400078e020a */
[----:B------:R-:W-:Y:S02]  /*c2c0*/  @!P2 IMAD.IADD R12, R12, 0x1, -R13 ;  /* 0x000000010c0ca824 */ /* 0x000fe400078e0a0d */
[----:B0-----:R-:W-:Y:S01]  /*c2d0*/  IMAD.MOV.U32 R0, RZ, RZ, R9 ;  /* 0x000000ffff007224 */ /* 0x001fe200078e0009 */
[----:B------:R-:W-:Y:S01]  /*c2e0*/  ISETP.GT.U32.AND P2, PT, R13, R6, PT ;  /* 0x000000060d00720c */ /* 0x000fe20003f44070 */
[----:B------:R-:W-:Y:S02]  /*c2f0*/  VIADD R2, R25, 0x21 ;  /* 0x0000002119027836 */ /* 0x000fe40000000000 */
[----:B------:R-:W-:Y:S01]  /*c300*/  @!P5 IMAD.MOV R0, RZ, RZ, -R0 ;  /* 0x000000ffff00d224 */ /* 0x000fe200078e0a00 */
[----:B------:R-:W-:Y:S01]  /*c310*/  ISETP.GT.U32.AND P5, PT, R13, R5, PT ;  /* 0x000000050d00720c */ /* 0x000fe20003fa4070 */
[----:B------:R-:W-:Y:S01]  /*c320*/  VIADD R9, R25, 0x20 ;  /* 0x0000002019097836 */ /* 0x000fe20000000000 */
[----:B------:R-:W-:Y:S01]  /*c330*/  IABS R16, R2 ;  /* 0x0000000200107213 */ /* 0x000fe20000000000 */
[----:B------:R-:W-:Y:S01]  /*c340*/  IMAD.MOV.U32 R15, RZ, RZ, R8 ;  /* 0x000000ffff0f7224 */ /* 0x000fe200078e0008 */
[----:B------:R0:W-:Y:S01]  /*c350*/  STL [R1+0x74], R0 ;  /* 0x0000740001007387 */ /* 0x0001e20000100800 */
[----:B------:R-:W-:Y:S01]  /*c360*/  @!P4 IMAD.IADD R14, R14, 0x1, -R13 ;  /* 0x000000010e0ec824 */ /* 0x000fe200078e0a0d */
[----:B------:R-:W-:Y:S01]  /*c370*/  IABS R18, R9 ;  /* 0x0000000900127213 */ /* 0x000fe20000000000 */
[----:B------:R-:W-:Y:S01]  /*c380*/  IMAD.HI.U32 R10, R4, R16, RZ ;  /* 0x00000010040a7227 */ /* 0x000fe200078e00ff */
[----:B------:R-:W-:-:S03]  /*c390*/  ISETP.GE.AND P4, PT, R7, RZ, PT ;  /* 0x000000ff0700720c */ /* 0x000fc60003f86270 */
[--C-:B------:R-:W-:Y:S02]  /*c3a0*/  @!P2 IMAD.IADD R6, R6, 0x1, -R13.reuse ;  /* 0x000000010606a824 */ /* 0x100fe400078e0a0d */
[----:B------:R-:W-:Y:S01]  /*c3b0*/  @!P5 IMAD.IADD R5, R5, 0x1, -R13 ;  /* 0x000000010505d824 */ /* 0x000fe200078e0a0d */
[----:B------:R-:W-:Y:S01]  /*c3c0*/  ISETP.GE.AND P5, PT, R2, RZ, PT ;  /* 0x000000ff0200720c */ /* 0x000fe20003fa6270 */
[----:B------:R-:W-:Y:S02]  /*c3d0*/  IMAD.MOV R10, RZ, RZ, -R10 ;  /* 0x000000ffff0a7224 */ /* 0x000fe400078e0a0a */
[----:B------:R-:W-:Y:S01]  /*c3e0*/  IMAD.HI.U32 R8, R4, R18, RZ ;  /* 0x0000001204087227 */ /* 0x000fe200078e00ff */
[----:B------:R-:W-:-:S03]  /*c3f0*/  ISETP.GT.U32.AND P2, PT, R13, R5, PT ;  /* 0x000000050d00720c */ /* 0x000fc60003f44070 */
[C---:B------:R-:W-:Y:S02]  /*c400*/  IMAD R16, R13.reuse, R10, R16 ;  /* 0x0000000a0d107224 */ /* 0x040fe400078e0210 */
[----:B------:R-:W-:Y:S02]  /*c410*/  IMAD.MOV R8, RZ, RZ, -R8 ;  /* 0x000000ffff087224 */ /* 0x000fe400078e0a08 */
[----:B0-----:R-:W-:Y:S02]  /*c420*/  IMAD.MOV.U32 R0, RZ, RZ, R14 ;  /* 0x000000ffff007224 */ /* 0x001fe400078e000e */
[----:B------:R-:W-:Y:S01]  /*c430*/  @!P3 IMAD.MOV R15, RZ, RZ, -R15 ;  /* 0x000000ffff0fb224 */ /* 0x000fe200078e0a0f */
[C---:B------:R-:W-:Y:S01]  /*c440*/  ISETP.GT.U32.AND P3, PT, R13.reuse, R16, PT ;  /* 0x000000100d00720c */ /* 0x040fe20003f64070 */
[----:B------:R-:W-:Y:S02]  /*c450*/  IMAD R18, R13, R8, R18 ;  /* 0x000000080d127224 */ /* 0x000fe400078e0212 */
[----:B------:R-:W-:Y:S01]  /*c460*/  @!P6 IMAD.MOV R0, RZ, RZ, -R0 ;  /* 0x000000ffff00e224 */ /* 0x000fe200078e0a00 */
[----:B------:R-:W-:Y:S01]  /*c470*/  STL [R1+0x70], R15 ;  /* 0x0000700f01007387 */ /* 0x000fe20000100800 */
[----:B------:R-:W-:Y:S01]  /*c480*/  @!P2 IMAD.IADD R5, R5, 0x1, -R13 ;  /* 0x000000010505a824 */ /* 0x000fe200078e0a0d */
[----:B------:R-:W-:Y:S01]  /*c490*/  ISETP.GT.U32.AND P2, PT, R13, R18, PT ;  /* 0x000000120d00720c */ /* 0x000fe20003f44070 */
[----:B------:R-:W-:Y:S01]  /*c4a0*/  VIADD R7, R25, 0x1f ;  /* 0x0000001f19077836 */ /* 0x000fe20000000000 */
[----:B------:R0:W-:Y:S01]  /*c4b0*/  STL [R1+0x6c], R0 ;  /* 0x00006c0001007387 */ /* 0x0001e20000100800 */
[----:B------:R-:W-:Y:S01]  /*c4c0*/  ISETP.GT.U32.AND P6, PT, R13, R6, PT ;  /* 0x000000060d00720c */ /* 0x000fe20003fc4070 */
[----:B------:R-:W-:-:S02]  /*c4d0*/  VIADD R2, R25, 0x1e ;  /* 0x0000001e19027836 */ /* 0x000fc40000000000 */
[----:B------:R-:W-:Y:S01]  /*c4e0*/  IABS R11, R7 ;  /* 0x00000007000b7213 */ /* 0x000fe20000000000 */
[--C-:B------:R-:W-:Y:S02]  /*c4f0*/  @!P3 IMAD.IADD R16, R16, 0x1, -R13.reuse ;  /* 0x000000011010b824 */ /* 0x100fe400078e0a0d */
[----:B------:R-:W-:Y:S01]  /*c500*/  IABS R10, R2 ;  /* 0x00000002000a7213 */ /* 0x000fe20000000000 */
[----:B------:R-:W-:Y:S01]  /*c510*/  VIADD R19, R25, 0x1 ;  /* 0x0000000119137836 */ /* 0x000fe20000000000 */
[----:B------:R-:W-:Y:S01]  /*c520*/  ISETP.GE.AND P3, PT, R2, RZ, PT ;  /* 0x000000ff0200720c */ /* 0x000fe20003f66270 */
[----:B0-----:R-:W-:Y:S02]  /*c530*/  IMAD.MOV.U32 R0, RZ, RZ, R12 ;  /* 0x000000ffff007224 */ /* 0x001fe400078e000c */
[----:B------:R-:W-:Y:S01]  /*c540*/  @!P2 IMAD.IADD R18, R18, 0x1, -R13 ;  /* 0x000000011212a824 */ /* 0x000fe200078e0a0d */
[----:B------:R-:W-:Y:S01]  /*c550*/  ISETP.GT.U32.AND P2, PT, R13, R16, PT ;  /* 0x000000100d00720c */ /* 0x000fe20003f44070 */
[----:B------:R-:W-:Y:S01]  /*c560*/  @!P0 IMAD.MOV R0, RZ, RZ, -R0 ;  /* 0x000000ffff008224 */ /* 0x000fe200078e0a00 */
[----:B------:R-:W-:Y:S01]  /*c570*/  ISETP.GE.AND P0, PT, R9, RZ, PT ;  /* 0x000000ff0900720c */ /* 0x000fe20003f06270 */
[----:B------:R-:W-:Y:S01]  /*c580*/  IMAD.HI.U32 R8, R4, R11, RZ ;  /* 0x0000000b04087227 */ /* 0x000fe200078e00ff */
[----:B------:R-:W-:-:S02]  /*c590*/  IABS R26, R19 ;  /* 0x00000013001a7213 */ /* 0x000fc40000000000 */
[----:B------:R0:W-:Y:S01]  /*c5a0*/  STL [R1+0x68], R0 ;  /* 0x0000680001007387 */ /* 0x0001e20000100800 */
[----:B------:R-:W-:-:S04]  /*c5b0*/  IMAD.HI.U32 R9, R4, R10, RZ ;  /* 0x0000000a04097227 */ /* 0x000fc800078e00ff */
[----:B------:R-:W-:Y:S01]  /*c5c0*/  @!P6 IMAD.IADD R6, R6, 0x1, -R13 ;  /* 0x000000010606e824 */ /* 0x000fe200078e0a0d */
[----:B------:R-:W-:Y:S01]  /*c5d0*/  ISETP.GE.AND P6, PT, R7, RZ, PT ;  /* 0x000000ff0700720c */ /* 0x000fe20003fc6270 */
[----:B------:R-:W-:Y:S02]  /*c5e0*/  IMAD.MOV R8, RZ, RZ, -R8 ;  /* 0x000000ffff087224 */ /* 0x000fe400078e0a08 */
[----:B------:R-:W-:Y:S02]  /*c5f0*/  IMAD.MOV R7, RZ, RZ, -R9 ;  /* 0x000000ffff077224 */ /* 0x000fe400078e0a09 */
[----:B0-----:R-:W-:Y:S02]  /*c600*/  IMAD.MOV.U32 R0, RZ, RZ, R5 ;  /* 0x000000ffff007224 */ /* 0x001fe400078e0005 */
[C---:B------:R-:W-:Y:S02]  /*c610*/  IMAD R11, R13.reuse, R8, R11 ;  /* 0x000000080d0b7224 */ /* 0x040fe400078e020b */
[----:B------:R-:W-:Y:S01]  /*c620*/  @!P1 IMAD.MOV R0, RZ, RZ, -R0 ;  /* 0x000000ffff009224 */ /* 0x000fe200078e0a00 */
[C---:B------:R-:W-:Y:S01]  /*c630*/  ISETP.GT.U32.AND P1, PT, R13.reuse, R18, PT ;  /* 0x000000120d00720c */ /* 0x040fe20003f24070 */
[----:B------:R-:W-:-:S02]  /*c640*/  IMAD R10, R13, R7, R10 ;  /* 0x000000070d0a7224 */ /* 0x000fc400078e020a */
[----:B------:R-:W-:Y:S01]  /*c650*/  VIADD R2, R25, 0x1d ;  /* 0x0000001d19027836 */ /* 0x000fe20000000000 */
[----:B------:R0:W-:Y:S01]  /*c660*/  STL [R1+0x64], R0 ;  /* 0x0000640001007387 */ /* 0x0001e20000100800 */
[----:B------:R-:W-:Y:S01]  /*c670*/  @!P2 IMAD.IADD R16, R16, 0x1, -R13 ;  /* 0x000000011010a824 */ /* 0x000fe200078e0a0d */
[----:B------:R-:W-:Y:S01]  /*c680*/  ISETP.GT.U32.AND P2, PT, R13, R10, PT ;  /* 0x0000000a0d00720c */ /* 0x000fe20003f44070 */
[C---:B------:R-:W-:Y:S01]  /*c690*/  VIADD R12, R25.reuse, 0x1c ;  /* 0x0000001c190c7836 */ /* 0x040fe20000000000 */
[----:B------:R-:W-:Y:S01]  /*c6a0*/  IABS R7, R2 ;  /* 0x0000000200077213 */ /* 0x000fe20000000000 */
[C---:B------:R-:W-:Y:S02]  /*c6b0*/  VIADD R5, R25.reuse, 0x1b ;  /* 0x0000001b19057836 */ /* 0x040fe40000000000 */
[----:B------:R-:W-:Y:S01]  /*c6c0*/  VIADD R9, R25, 0x1a ;  /* 0x0000001a19097836 */ /* 0x000fe20000000000 */
[----:B------:R-:W-:Y:S01]  /*c6d0*/  IABS R14, R12 ;  /* 0x0000000c000e7213 */ /* 0x000fe20000000000 */
[----:B------:R-:W-:Y:S01]  /*c6e0*/  IMAD.HI.U32 R15, R4, R7, RZ ;  /* 0x00000007040f7227 */ /* 0x000fe200078e00ff */
[----:B------:R-:W-:-:S03]  /*c6f0*/  IABS R8, R5 ;  /* 0x0000000500087213 */ /* 0x000fc60000000000 */
[----:B0-----:R-:W-:Y:S01]  /*c700*/  IMAD.MOV.U32 R0, RZ, RZ, R6 ;  /* 0x000000ffff007224 */ /* 0x001fe200078e0006 */
[----:B------:R-:W-:Y:S01]  /*c710*/  IABS R6, R9 ;  /* 0x0000000900067213 */ /* 0x000fe20000000000 */
[----:B------:R-:W-:Y:S02]  /*c720*/  IMAD.MOV R15, RZ, RZ, -R15 ;  /* 0x000000ffff0f7224 */ /* 0x000fe400078e0a0f */
[----:B------:R-:W-:Y:S01]  /*c730*/  @!P4 IMAD.MOV R0, RZ, RZ, -R0 ;  /* 0x000000ffff00c224 */ /* 0x000fe200078e0a00 */
[C---:B------:R-:W-:Y:S01]  /*c740*/  ISETP.GT.U32.AND P4, PT, R13.reuse, R11, PT ;  /* 0x0000000b0d00720c */ /* 0x040fe20003f84070 */
[----:B------:R-:W-:Y:S02]  /*c750*/  @!P2 IMAD.IADD R10, R10, 0x1, -R13 ;  /* 0x000000010a0aa824 */ /* 0x000fe400078e0a0d */
[----:B------:R-:W-:Y:S01]  /*c760*/  IMAD R7, R13, R15, R7 ;  /* 0x0000000f0d077224 */ /* 0x000fe200078e0207 */
[----:B------:R0:W-:Y:S01]  /*c770*/  STL [R1+0x60], R0 ;  /* 0x0000600001007387 */ /* 0x0001e20000100800 */
[----:B------:R-:W-:Y:S01]  /*c780*/  @!P1 IMAD.IADD R18, R18, 0x1, -R13 ;  /* 0x0000000112129824 */ /* 0x000fe200078e0a0d */
[----:B------:R-:W-:Y:S01]  /*c790*/  ISETP.GE.AND P1, PT, R2, RZ, PT ;  /* 0x000000ff0200720c */ /* 0x000fe20003f26270 */
[----:B------:R-:W-:-:S04]  /*c7a0*/  IMAD.HI.U32 R15, R4, R14, RZ ;  /* 0x0000000e040f7227 */ /* 0x000fc800078e00ff */
[----:B------:R-:W-:-:S04]  /*c7b0*/  IMAD.HI.U32 R2, R4, R8, RZ ;  /* 0x0000000804027227 */ /* 0x000fc800078e00ff */
[----:B------:R-:W-:Y:S01]  /*c7c0*/  @!P4 IMAD.IADD R11, R11, 0x1, -R13 ;  /* 0x000000010b0bc824 */ /* 0x000fe200078e0a0d */
[C---:B------:R-:W-:Y:S01]  /*c7d0*/  ISETP.GT.U32.AND P4, PT, R13.reuse, R7, PT ;  /* 0x000000070d00720c */ /* 0x040fe20003f84070 */
[----:B0-----:R-:W-:Y:S02]  /*c7e0*/  IMAD.MOV.U32 R0, RZ, RZ, R16 ;  /* 0x000000ffff007224 */ /* 0x001fe400078e0010 */
[----:B------:R-:W-:Y:S01]  /*c7f0*/  IMAD.MOV R15, RZ, RZ, -R15 ;  /* 0x000000ffff0f7224 */ /* 0x000fe200078e0a0f */
[C---:B------:R-:W-:Y:S01]  /*c800*/  ISETP.GT.U32.AND P2, PT, R13.reuse, R11, PT ;  /* 0x0000000b0d00720c */ /* 0x040fe20003f44070 */
[----:B------:R-:W-:Y:S01]  /*c810*/  @!P5 IMAD.MOV R0, RZ, RZ, -R0 ;  /* 0x000000ffff00d224 */ /* 0x000fe200078e0a00 */
[C---:B------:R-:W-:Y:S01]  /*c820*/  ISETP.GT.U32.AND P5, PT, R13.reuse, R10, PT ;  /* 0x0000000a0d00720c */ /* 0x040fe20003fa4070 */
[----:B------:R-:W-:Y:S02]  /*c830*/  IMAD.MOV R2, RZ, RZ, -R2 ;  /* 0x000000ffff027224 */ /* 0x000fe400078e0a02 */
[----:B------:R-:W-:Y:S01]  /*c840*/  IMAD.HI.U32 R16, R4, R6, RZ ;  /* 0x0000000604107227 */ /* 0x000fe200078e00ff */
[----:B------:R0:W-:Y:S03]  /*c850*/  STL [R1+0x5c], R0 ;  /* 0x00005c0001007387 */ /* 0x0001e60000100800 */
[----:B------:R-:W-:-:S02]  /*c860*/  IMAD R14, R13, R15, R14 ;  /* 0x0000000f0d0e7224 */ /* 0x000fc400078e020e */
[----:B------:R-:W-:Y:S02]  /*c870*/  IMAD R8, R13, R2, R8 ;  /* 0x000000020d087224 */ /* 0x000fe400078e0208 */
[--C-:B------:R-:W-:Y:S01]  /*c880*/  @!P2 IMAD.IADD R11, R11, 0x1, -R13.reuse ;  /* 0x000000010b0ba824 */ /* 0x100fe200078e0a0d */
[C---:B------:R-:W-:Y:S01]  /*c890*/  ISETP.GT.U32.AND P2, PT, R13.reuse, R14, PT ;  /* 0x0000000e0d00720c */ /* 0x040fe20003f44070 */
[--C-:B------:R-:W-:Y:S01]  /*c8a0*/  @!P5 IMAD.IADD R10, R10, 0x1, -R13.reuse ;  /* 0x000000010a0ad824 */ /* 0x100fe200078e0a0d */
[----:B------:R-:W-:Y:S01]  /*c8b0*/  ISETP.GT.U32.AND P5, PT, R13, R8, PT ;  /* 0x000000080d00720c */ /* 0x000fe20003fa4070 */
[----:B0-----:R-:W-:Y:S02]  /*c8c0*/  IMAD.MOV.U32 R0, RZ, RZ, R18 ;  /* 0x000000ffff007224 */ /* 0x001fe400078e0012 */
[----:B------:R-:W-:Y:S02]  /*c8d0*/  @!P4 IMAD.IADD R7, R7, 0x1, -R13 ;  /* 0x000000010707c824 */ /* 0x000fe400078e0a0d */
[----:B------:R-:W-:Y:S01]  /*c8e0*/  @!P0 IMAD.MOV R0, RZ, RZ, -R0 ;  /* 0x000000ffff008224 */ /* 0x000fe200078e0a00 */
[----:B------:R-:W-:Y:S01]  /*c8f0*/  ISETP.GE.AND P0, PT, R12, RZ, PT ;  /* 0x000000ff0c00720c */ /* 0x000fe20003f06270 */
[----:B------:R-:W-:Y:S01]  /*c900*/  IMAD.MOV R12, RZ, RZ, -R16 ;  /* 0x000000ffff0c7224 */ /* 0x000fe200078e0a10 */
[----:B------:R-:W-:Y:S01]  /*c910*/  ISETP.GT.U32.AND P4, PT, R13, R7, PT ;  /* 0x000000070d00720c */ /* 0x000fe20003f84070 */
[----:B------:R-:W-:Y:S01]  /*c920*/  VIADD R2, R25, 0x19 ;  /* 0x0000001919027836 */ /* 0x000fe20000000000 */
[----:B------:R0:W-:Y:S01]  /*c930*/  STL [R1+0x58], R0 ;  /* 0x0000580001007387 */ /* 0x0001e20000100800 */
[----:B------:R-:W-:-:S02]  /*c940*/  IMAD R6, R13, R12, R6 ;  /* 0x0000000c0d067224 */ /* 0x000fc400078e0206 */
[----:B------:R-:W-:Y:S01]  /*c950*/  IMAD.MOV.U32 R17, RZ, RZ, R11 ;  /* 0x000000ffff117224 */ /* 0x000fe200078e000b */
[----:B------:R-:W-:Y:S01]  /*c960*/  IABS R12, R2 ;  /* 0x00000002000c7213 */ /* 0x000fe20000000000 */
[----:B------:R-:W-:Y:S02]  /*c970*/  @!P2 IMAD.IADD R14, R14, 0x1, -R13 ;  /* 0x000000010e0ea824 */ /* 0x000fe400078e0a0d */
[----:B------:R-:W-:Y:S01]  /*c980*/  @!P6 IMAD.MOV R17, RZ, RZ, -R17 ;  /* 0x000000ffff11e224 */ /* 0x000fe200078e0a11 */
[----:B------:R-:W-:Y:S01]  /*c990*/  ISETP.GE.AND P6, PT, R5, RZ, PT ;  /* 0x000000ff0500720c */ /* 0x000fe20003fc6270 */
[----:B------:R-:W-:Y:S01]  /*c9a0*/  IMAD.MOV.U32 R11, RZ, RZ, R12 ;  /* 0x000000ffff0b7224 */ /* 0x000fe200078e000c */
[----:B------:R-:W-:Y:S01]  /*c9b0*/  ISETP.GT.U32.AND P2, PT, R13, R14, PT ;  /* 0x0000000e0d00720c */ /* 0x000fe20003f44070 */
[----:B0-----:R-:W-:Y:S01]  /*c9c0*/  IMAD.MOV.U32 R0, RZ, RZ, R10 ;  /* 0x000000ffff007224 */ /* 0x001fe200078e000a */
[----:B------:R-:W-:Y:S01]  /*c9d0*/  STL [R1+0x54], R17 ;  /* 0x0000541101007387 */ /* 0x000fe20000100800 */
[----:B------:R-:W-:-:S02]  /*c9e0*/  @!P5 IMAD.IADD R8, R8, 0x1, -R13 ;  /* 0x000000010808d824 */ /* 0x000fc400078e0a0d */
[----:B------:R-:W-:Y:S01]  /*c9f0*/  @!P3 IMAD.MOV R0, RZ, RZ, -R0 ;  /* 0x000000ffff00b224 */ /* 0x000fe200078e0a00 */
[C---:B------:R-:W-:Y:S01]  /*ca00*/  ISETP.GT.U32.AND P3, PT, R13.reuse, R6, PT ;  /* 0x000000060d00720c */ /* 0x040fe20003f64070 */
[----:B------:R-:W-:Y:S01]  /*ca10*/  IMAD.HI.U32 R5, R4, R11, RZ ;  /* 0x0000000b04057227 */ /* 0x000fe200078e00ff */
[----:B------:R-:W-:Y:S02]  /*ca20*/  ISETP.GT.U32.AND P5, PT, R13, R8, PT ;  /* 0x000000080d00720c */ /* 0x000fe40003fa4070 */
[----:B------:R0:W-:Y:S01]  /*ca30*/  STL [R1+0x50], R0 ;  /* 0x0000500001007387 */ /* 0x0001e20000100800 */
[----:B------:R-:W-:Y:S02]  /*ca40*/  VIADD R10, R25, 0x18 ;  /* 0x00000018190a7836 */ /* 0x000fe40000000000 */
[----:B------:R-:W-:Y:S01]  /*ca50*/  @!P4 IMAD.IADD R7, R7, 0x1, -R13 ;  /* 0x000000010707c824 */ /* 0x000fe200078e0a0d */
[----:B------:R-:W-:Y:S01]  /*ca60*/  ISETP.GE.AND P4, PT, R9, RZ, PT ;  /* 0x000000ff0900720c */ /* 0x000fe20003f86270 */
[----:B------:R-:W-:Y:S01]  /*ca70*/  IMAD.MOV R5, RZ, RZ, -R5 ;  /* 0x000000ffff057224 */ /* 0x000fe200078e0a05 */
[----:B------:R-:W-:Y:S01]  /*ca80*/  IABS R12, R10 ;  /* 0x0000000a000c7213 */ /* 0x000fe20000000000 */
[----:B------:R-:W-:-:S02]  /*ca90*/  VIADD R9, R25, 0x17 ;  /* 0x0000001719097836 */ /* 0x000fc40000000000 */
[----:B------:R-:W-:Y:S02]  /*caa0*/  @!P3 IMAD.IADD R6, R6, 0x1, -R13 ;  /* 0x000000010606b824 */ /* 0x000fe400078e0a0d */
[C---:B------:R-:W-:Y:S01]  /*cab0*/  IMAD R11, R13.reuse, R5, R11 ;  /* 0x000000050d0b7224 */ /* 0x040fe200078e020b */
[----:B------:R-:W-:Y:S01]  /*cac0*/  IABS R5, R9 ;  /* 0x0000000900057213 */ /* 0x000fe20000000000 */
[----:B0-----:R-:W-:Y:S01]  /*cad0*/  IMAD.MOV.U32 R0, RZ, RZ, R7 ;  /* 0x000000ffff007224 */ /* 0x001fe200078e0007 */
[----:B------:R-:W-:Y:S01]  /*cae0*/  ISETP.GT.U32.AND P3, PT, R13, R6, PT ;  /* 0x000000060d00720c */ /* 0x000fe20003f64070 */
[----:B------:R-:W-:-:S04]  /*caf0*/  IMAD.HI.U32 R15, R4, R12, RZ ;  /* 0x0000000c040f7227 */ /* 0x000fc800078e00ff */
[----:B------:R-:W-:Y:S01]  /*cb00*/  @!P1 IMAD.MOV R0, RZ, RZ, -R0 ;  /* 0x000000ffff009224 */ /* 0x000fe200078e0a00 */
[C---:B------:R-:W-:Y:S01]  /*cb10*/  ISETP.GT.U32.AND P1, PT, R13.reuse, R11, PT ;  /* 0x0000000b0d00720c */ /* 0x040fe20003f24070 */
[----:B------:R-:W-:Y:S01]  /*cb20*/  @!P2 IMAD.IADD R14, R14, 0x1, -R13 ;  /* 0x000000010e0ea824 */ /* 0x000fe200078e0a0d */
[----:B------:R-:W-:Y:S01]  /*cb30*/  ISETP.GE.AND P2, PT, R2, RZ, PT ;  /* 0x000000ff0200720c */ /* 0x000fe20003f46270 */
[----:B------:R-:W-:Y:S01]  /*cb40*/  IMAD.MOV R15, RZ, RZ, -R15 ;  /* 0x000000ffff0f7224 */ /* 0x000fe200078e0a0f */
[----:B------:R0:W-:Y:S01]  /*cb50*/  STL [R1+0x48], R0 ;  /* 0x0000480001007387 */ /* 0x0001e20000100800 */
[----:B------:R-:W-:Y:S01]  /*cb60*/  @!P5 IMAD.IADD R8, R8, 0x1, -R13 ;  /* 0x000000010808d824 */ /* 0x000fe200078e0a0d */
[----:B------:R-:W-:Y:S01]  /*cb70*/  ISETP.GE.AND P5, PT, R10, RZ, PT ;  /* 0x000000ff0a00720c */ /* 0x000fe20003fa6270 */
[----:B------:R-:W-:Y:S02]  /*cb80*/  IMAD R10, R13, R15, R12 ;  /* 0x0000000f0d0a7224 */ /* 0x000fe400078e020c */
[----:B------:R-:W-:-:S04]  /*cb90*/  IMAD.HI.U32 R7, R4, R5, RZ ;  /* 0x0000000504077227 */ /* 0x000fc800078e00ff */
[----:B------:R-:W-:Y:S01]  /*cba0*/  @!P3 IMAD.IADD R6, R6, 0x1, -R13 ;  /* 0x000000010606b824 */ /* 0x000fe200078e0a0d */
[----:B------:R-:W-:Y:S01]  /*cbb0*/  ISETP.GT.U32.AND P3, PT, R13, R10, PT ;  /* 0x0000000a0d00720c */ /* 0x000fe20003f64070 */
[----:B0-----:R-:W-:Y:S02]  /*cbc0*/  IMAD.MOV.U32 R0, RZ, RZ, R14 ;  /* 0x000000ffff007224 */ /* 0x001fe400078e000e */
[----:B------:R-:W-:Y:S02]  /*cbd0*/  IMAD.MOV R7, RZ, RZ, -R7 ;  /* 0x000000ffff077224 */ /* 0x000fe400078e0a07 */
[----:B------:R-:W-:Y:S01]  /*cbe0*/  @!P0 IMAD.MOV R0, RZ, RZ, -R0 ;  /* 0x000000ffff008224 */ /* 0x000fe200078e0a00 */
[----:B------:R-:W-:Y:S01]  /*cbf0*/  ISETP.GE.AND P0, PT, R9, RZ, PT ;  /* 0x000000ff0900720c */ /* 0x000fe20003f06270 */
[----:B------:R-:W-:Y:S02]  /*cc00*/  @!P1 IMAD.IADD R11, R11, 0x1, -R13 ;  /* 0x000000010b0b9824 */ /* 0x000fe400078e0a0d */
[----:B------:R-:W-:Y:S01]  /*cc10*/  VIADD R2, R25, 0x16 ;  /* 0x0000001619027836 */ /* 0x000fe20000000000 */
[----:B------:R0:W-:Y:S01]  /*cc20*/  STL [R1+0x44], R0 ;  /* 0x0000440001007387 */ /* 0x0001e20000100800 */
[C---:B------:R-:W-:Y:S01]  /*cc30*/  IMAD R5, R13.reuse, R7, R5 ;  /* 0x000000070d057224 */ /* 0x040fe200078e0205 */
[----:B------:R-:W-:Y:S01]  /*cc40*/  ISETP.GT.U32.AND P1, PT, R13, R11, PT ;  /* 0x0000000b0d00720c */ /* 0x000fe20003f24070 */
[----:B------:R-:W-:Y:S01]  /*cc50*/  @!P3 IMAD.IADD R10, R10, 0x1, -R13 ;  /* 0x000000010a0ab824 */ /* 0x000fe200078e0a0d */
[----:B------:R-:W-:Y:S01]  /*cc60*/  IABS R12, R2 ;  /* 0x00000002000c7213 */ /* 0x000fe20000000000 */
[----:B------:R-:W-:Y:S01]  /*cc70*/  @!P6 IMAD.MOV R8, RZ, RZ, -R8 ;  /* 0x000000ffff08e224 */ /* 0x000fe200078e0a08 */
[----:B------:R-:W-:Y:S01]  /*cc80*/  ISETP.GE.AND P6, PT, R2, RZ, PT ;  /* 0x000000ff0200720c */ /* 0x000fe20003fc6270 */
[----:B------:R-:W-:Y:S01]  /*cc90*/  VIADD R7, R25, 0x15 ;  /* 0x0000001519077836 */ /* 0x000fe20000000000 */
[----:B------:R-:W-:Y:S01]  /*cca0*/  ISETP.GT.U32.AND P3, PT, R13, R10, PT ;  /* 0x0000000a0d00720c */ /* 0x000fe20003f64070 */
[----:B------:R-:W-:Y:S01]  /*ccb0*/  IMAD.MOV.U32 R9, RZ, RZ, R12 ;  /* 0x000000ffff097224 */ /* 0x000fe200078e000c */
[----:B------:R1:W-:Y:S01]  /*ccc0*/  STL [R1+0x40], R8 ;  /* 0x0000400801007387 */ /* 0x0003e20000100800 */
[----:B0-----:R-:W-:-:S02]  /*ccd0*/  IMAD.MOV.U32 R0, RZ, RZ, R6 ;  /* 0x000000ffff007224 */ /* 0x001fc400078e0006 */
[----:B------:R-:W-:-:S04]  /*cce0*/  IMAD.HI.U32 R2, R4, R9, RZ ;  /* 0x0000000904027227 */ /* 0x000fc800078e00ff */
[----:B------:R-:W-:Y:S01]  /*ccf0*/  @!P4 IMAD.MOV R0, RZ, RZ, -R0 ;  /* 0x000000ffff00c224 */ /* 0x000fe200078e0a00 */
[----:B------:R-:W-:Y:S01]  /*cd00*/  ISETP.GT.U32.AND P4, PT, R13, R5, PT ;  /* 0x000000050d00720c */ /* 0x000fe20003f84070 */
[----:B------:R-:W-:Y:S01]  /*cd10*/  @!P1 IMAD.IADD R11, R11, 0x1, -R13 ;  /* 0x000000010b0b9824 */ /* 0x000fe200078e0a0d */
[----:B------:R-:W-:Y:S01]  /*cd20*/  ISETP.GE.AND P1, PT, R7, RZ, PT ;  /* 0x000000ff0700720c */ /* 0x000fe20003f26270 */
[----:B------:R-:W-:Y:S01]  /*cd30*/  IMAD.MOV R2, RZ, RZ, -R2 ;  /* 0x000000ffff027224 */ /* 0x000fe200078e0a02 */
[----:B------:R0:W-:Y:S01]  /*cd40*/  STL [R1+0x3c], R0 ;  /* 0x00003c0001007387 */ /* 0x0001e20000100800 */
[----:B------:R-:W-:Y:S01]  /*cd50*/  VIADD R12, R25, 0x14 ;  /* 0x00000014190c7836 */ /* 0x000fe20000000000 */
[----:B------:R-:W-:Y:S01]  /*cd60*/  IABS R7, R7 ;  /* 0x0000000700077213 */ /* 0x000fe20000000000 */
[----:B------:R-:W-:Y:S02]  /*cd70*/  IMAD R9, R13, R2, R9 ;  /* 0x000000020d097224 */ /* 0x000fe400078e0209 */
[--C-:B------:R-:W-:Y:S01]  /*cd80*/  @!P3 IMAD.IADD R10, R10, 0x1, -R13.reuse ;  /* 0x000000010a0ab824 */ /* 0x100fe200078e0a0d */
[----:B-1----:R-:W-:Y:S01]  /*cd90*/  IABS R8, R12 ;  /* 0x0000000c00087213 */ /* 0x002fe20000000000 */
[----:B------:R-:W-:Y:S01]  /*cda0*/  VIADD R6, R25, 0x13 ;  /* 0x0000001319067836 */ /* 0x000fe20000000000 */
[----:B------:R-:W-:Y:S01]  /*cdb0*/  ISETP.GE.AND P3, PT, R12, RZ, PT ;  /* 0x000000ff0c00720c */ /* 0x000fe20003f66270 */
[----:B------:R-:W-:-:S02]  /*cdc0*/  @!P4 IMAD.IADD R5, R5, 0x1, -R13 ;  /* 0x000000010505c824 */ /* 0x000fc400078e0a0d */
[----:B0-----:R-:W-:Y:S01]  /*cdd0*/  IMAD.MOV.U32 R0, RZ, RZ, R11 ;  /* 0x000000ffff007224 */ /* 0x001fe200078e000b */
[----:B------:R-:W-:Y:S01]  /*cde0*/  IABS R2, R6 ;  /* 0x0000000600027213 */ /* 0x000fe20000000000 */
[----:B------:R-:W-:Y:S01]  /*cdf0*/  IMAD.HI.U32 R11, R4, R7, RZ ;  /* 0x00000007040b7227 */ /* 0x000fe200078e00ff */
[----:B------:R-:W-:-:S03]  /*ce00*/  ISETP.GT.U32.AND P4, PT, R13, R5, PT ;  /* 0x000000050d00720c */ /* 0x000fc60003f84070 */
[----:B------:R-:W-:Y:S01]  /*ce10*/  @!P2 IMAD.MOV R0, RZ, RZ, -R0 ;  /* 0x000000ffff00a224 */ /* 0x000fe200078e0a00 */
[C---:B------:R-:W-:Y:S01]  /*ce20*/  ISETP.GT.U32.AND P2, PT, R13.reuse, R9, PT ;  /* 0x000000090d00720c */ /* 0x040fe20003f44070 */
[----:B------:R-:W-:Y:S02]  /*ce30*/  IMAD.MOV R11, RZ, RZ, -R11 ;  /* 0x000000ffff0b7224 */ /* 0x000fe400078e0a0b */
[----:B------:R-:W-:Y:S01]  /*ce40*/  IMAD R18, RZ, RZ, -UR5 ;  /* 0x80000005ff127e24 */ /* 0x000fe2000f8e02ff */
[----:B------:R0:W-:Y:S01]  /*ce50*/  STL [R1+0x38], R0 ;  /* 0x0000380001007387 */ /* 0x0001e20000100800 */
[----:B------:R-:W-:-:S04]  /*ce60*/  IMAD R7, R13, R11, R7 ;  /* 0x0000000b0d077224 */ /* 0x000fc800078e0207 */
[----:B------:R-:W-:Y:S01]  /*ce70*/  @!P4 IMAD.IADD R5, R5, 0x1, -R13 ;  /* 0x000000010505c824 */ /* 0x000fe200078e0a0d */
[----:B------:R-:W-:-:S03]  /*ce80*/  ISETP.GT.U32.AND P4, PT, R13, R7, PT ;  /* 0x000000070d00720c */ /* 0x000fc60003f84070 */
[----:B------:R-:W-:Y:S02]  /*ce90*/  @!P2 IMAD.IADD R9, R9, 0x1, -R13 ;  /* 0x000000010909a824 */ /* 0x000fe400078e0a0d */
[----:B0-----:R-:W-:Y:S02]  /*cea0*/  IMAD.MOV.U32 R0, RZ, RZ, R10 ;  /* 0x000000ffff007224 */ /* 0x001fe400078e000a */
[----:B------:R-:W-:Y:S01]  /*ceb0*/  IMAD.HI.U32 R10, R4, R8, RZ ;  /* 0x00000008040a7227 */ /* 0x000fe200078e00ff */
[----:B------:R-:W-:-:S03]  /*cec0*/  ISETP.GT.U32.AND P2, PT, R13, R9, PT ;  /* 0x000000090d00720c */ /* 0x000fc60003f44070 */
[----:B------:R-:W-:Y:S01]  /*ced0*/  @!P5 IMAD.MOV R0, RZ, RZ, -R0 ;  /* 0x000000ffff00d224 */ /* 0x000fe200078e0a00 */
[----:B------:R-:W-:Y:S01]  /*cee0*/  ISETP.GE.AND P5, PT, R6, RZ, PT ;  /* 0x000000ff0600720c */ /* 0x000fe20003fa6270 */
[----:B------:R-:W-:Y:S02]  /*cef0*/  IMAD.MOV R6, RZ, RZ, -R10 ;  /* 0x000000ffff067224 */ /* 0x000fe400078e0a0a */
[----:B------:R-:W-:Y:S01]  /*cf00*/  IMAD.HI.U32 R10, R4, R2, RZ ;  /* 0x00000002040a7227 */ /* 0x000fe200078e00ff */
[----:B------:R0:W-:Y:S03]  /*cf10*/  STL [R1+0x34], R0 ;  /* 0x0000340001007387 */ /* 0x0001e60000100800 */
[----:B------:R-:W-:Y:S02]  /*cf20*/  IMAD R6, R13, R6, R8 ;  /* 0x000000060d067224 */ /* 0x000fe400078e0208 */
[----:B------:R-:W-:-:S02]  /*cf30*/  @!P2 IMAD.IADD R9, R9, 0x1, -R13 ;  /* 0x000000010909a824 */ /* 0x000fc400078e0a0d */
[----:B------:R-:W-:Y:S02]  /*cf40*/  @!P4 IMAD.IADD R7, R7, 0x1, -R13 ;  /* 0x000000010707c824 */ /* 0x000fe400078e0a0d */
[----:B------:R-:W-:Y:S02]  /*cf50*/  VIADD R8, R25, 0x11 ;  /* 0x0000001119087836 */ /* 0x000fe40000000000 */
[----:B0-----:R-:W-:Y:S01]  /*cf60*/  IMAD.MOV.U32 R0, RZ, RZ, R5 ;  /* 0x000000ffff007224 */ /* 0x001fe200078e0005 */
[C---:B------:R-:W-:Y:S01]  /*cf70*/  ISETP.GT.U32.AND P4, PT, R13.reuse, R7, PT ;  /* 0x000000070d00720c */ /* 0x040fe20003f84070 */
[----:B------:R-:W-:Y:S01]  /*cf80*/  IMAD.MOV R5, RZ, RZ, -R10 ;  /* 0x000000ffff057224 */ /* 0x000fe200078e0a0a */
[----:B------:R-:W-:Y:S01]  /*cf90*/  IABS R12, R8 ;  /* 0x00000008000c7213 */ /* 0x000fe20000000000 */
[----:B------:R-:W-:Y:S01]  /*cfa0*/  @!P0 IMAD.MOV R0, RZ, RZ, -R0 ;  /* 0x000000ffff008224 */ /* 0x000fe200078e0a00 */
[C---:B------:R-:W-:Y:S01]  /*cfb0*/  ISETP.GT.U32.AND P0, PT, R13.reuse, R6, PT ;  /* 0x000000060d00720c */ /* 0x040fe20003f04070 */
[----:B------:R-:W-:-:S02]  /*cfc0*/  IMAD R2, R13, R5, R2 ;  /* 0x000000050d027224 */ /* 0x000fc400078e0202 */
[C---:B------:R-:W-:Y:S01]  /*cfd0*/  VIADD R10, R25.reuse, 0x12 ;  /* 0x00000012190a7836 */ /* 0x040fe20000000000 */
[----:B------:R0:W-:Y:S01]  /*cfe0*/  STL [R1+0x30], R0 ;  /* 0x0000300001007387 */ /* 0x0001e20000100800 */
[----:B------:R-:W-:Y:S01]  /*cff0*/  VIADD R5, R25, 0x10 ;  /* 0x0000001019057836 */ /* 0x000fe20000000000 */
[----:B------:R-:W-:Y:S01]  /*d000*/  ISETP.GT.U32.AND P2, PT, R13, R2, PT ;  /* 0x000000020d00720c */ /* 0x000fe20003f44070 */
[----:B------:R-:W-:Y:S01]  /*d010*/  IMAD.HI.U32 R11, R4, R12, RZ ;  /* 0x0000000c040b7227 */ /* 0x000fe200078e00ff */
[----:B------:R-:W-:Y:S02]  /*d020*/  IABS R15, R10 ;  /* 0x0000000a000f7213 */ /* 0x000fe40000000000 */
[----:B------:R-:W-:Y:S01]  /*d030*/  IABS R14, R5 ;  /* 0x00000005000e7213 */ /* 0x000fe20000000000 */
[----:B------:R-:W-:Y:S02]  /*d040*/  IMAD.MOV R11, RZ, RZ, -R11 ;  /* 0x000000ffff0b7224 */ /* 0x000fe400078e0a0b */
[----:B------:R-:W-:-:S02]  /*d050*/  @!P0 IMAD.IADD R6, R6, 0x1, -R13 ;  /* 0x0000000106068824 */ /* 0x000fc400078e0a0d */
[----:B0-----:R-:W-:Y:S02]  /*d060*/  IMAD.MOV.U32 R0, RZ, RZ, R9 ;  /* 0x000000ffff007224 */ /* 0x001fe400078e0009 */
[----:B------:R-:W-:Y:S01]  /*d070*/  IMAD.HI.U32 R9, R4, R15, RZ ;  /* 0x0000000f04097227 */ /* 0x000fe200078e00ff */
[----:B------:R-:W-:-:S03]  /*d080*/  ISETP.GT.U32.AND P0, PT, R13, R6, PT ;  /* 0x000000060d00720c */ /* 0x000fc60003f04070 */
[----:B------:R-:W-:Y:S02]  /*d090*/  @!P2 IMAD.IADD R2, R2, 0x1, -R13 ;  /* 0x000000010202a824 */ /* 0x000fe400078e0a0d */
[----:B------:R-:W-:Y:S01]  /*d0a0*/  @!P6 IMAD.MOV R0, RZ, RZ, -R0 ;  /* 0x000000ffff00e224 */ /* 0x000fe200078e0a00 */
[----:B------:R-:W-:Y:S01]  /*d0b0*/  ISETP.GE.AND P6, PT, R10, RZ, PT ;  /* 0x000000ff0a00720c */ /* 0x000fe20003fc6270 */
[----:B------:R-:W-:Y:S01]  /*d0c0*/  IMAD.MOV R9, RZ, RZ, -R9 ;  /* 0x000000ffff097224 */ /* 0x000fe200078e0a09 */
[----:B------:R-:W-:Y:S01]  /*d0d0*/  ISETP.GT.U32.AND P2, PT, R13, R2, PT ;  /* 0x000000020d00720c */ /* 0x000fe20003f44070 */
[----:B------:R-:W-:Y:S01]  /*d0e0*/  @!P4 IMAD.IADD R7, R7, 0x1, -R13 ;  /* 0x000000010707c824 */ /* 0x000fe200078e0a0d */
[----:B------:R0:W-:Y:S01]  /*d0f0*/  STL [R1+0x28], R0 ;  /* 0x0000280001007387 */ /* 0x0001e20000100800 */
[----:B------:R-:W-:Y:S01]  /*d100*/  IMAD R15, R13, R9, R15 ;  /* 0x000000090d0f7224 */ /* 0x000fe200078e020f */
[----:B------:R-:W-:Y:S01]  /*d110*/  ISETP.GE.AND P4, PT, R8, RZ, PT ;  /* 0x000000ff0800720c */ /* 0x000fe20003f86270 */
[----:B------:R-:W-:-:S02]  /*d120*/  @!P0 IMAD.IADD R6, R6, 0x1, -R13 ;  /* 0x0000000106068824 */ /* 0x000fc400078e0a0d */
[C---:B------:R-:W-:Y:S01]  /*d130*/  IMAD R12, R13.reuse, R11, R12 ;  /* 0x0000000b0d0c7224 */ /* 0x040fe200078e020c */
[----:B------:R-:W-:Y:S01]  /*d140*/  ISETP.GT.U32.AND P0, PT, R13, R15, PT ;  /* 0x0000000f0d00720c */ /* 0x000fe20003f04070 */
[----:B------:R-:W-:Y:S02]  /*d150*/  IMAD.MOV.U32 R10, RZ, RZ, R14 ;  /* 0x000000ffff0a7224 */ /* 0x000fe400078e000e */
[----:B------:R-:W-:Y:S02]  /*d160*/  IMAD.MOV.U32 R16, RZ, RZ, R7 ;  /* 0x000000ffff107224 */ /* 0x000fe400078e0007 */
[----:B0-----:R-:W-:Y:S02]  /*d170*/  IMAD.MOV.U32 R0, RZ, RZ, R6 ;  /* 0x000000ffff007224 */ /* 0x001fe400078e0006 */
[----:B------:R-:W-:-:S04]  /*d180*/  IMAD.HI.U32 R8, R4, R10, RZ ;  /* 0x0000000a04087227 */ /* 0x000fc800078e00ff */
[----:B------:R-:W-:Y:S01]  /*d190*/  @!P3 IMAD.MOV R0, RZ, RZ, -R0 ;  /* 0x000000ffff00b224 */ /* 0x000fe200078e0a00 */
[----:B------:R-:W-:Y:S01]  /*d1a0*/  ISETP.GT.U32.AND P3, PT, R13, R12, PT ;  /* 0x0000000c0d00720c */ /* 0x000fe20003f64070 */
[----:B------:R-:W-:Y:S01]  /*d1b0*/  @!P1 IMAD.MOV R16, RZ, RZ, -R16 ;  /* 0x000000ffff109224 */ /* 0x000fe200078e0a10 */
[----:B------:R-:W-:Y:S01]  /*d1c0*/  ISETP.GE.AND P1, PT, R5, RZ, PT ;  /* 0x000000ff0500720c */ /* 0x000fe20003f26270 */
[----:B------:R-:W-:Y:S02]  /*d1d0*/  IMAD.MOV R8, RZ, RZ, -R8 ;  /* 0x000000ffff087224 */ /* 0x000fe400078e0a08 */
[--C-:B------:R-:W-:Y:S01]  /*d1e0*/  @!P2 IMAD.IADD R2, R2, 0x1, -R13.reuse ;  /* 0x000000010202a824 */ /* 0x100fe200078e0a0d */
[----:B------:R-:W-:Y:S01]  /*d1f0*/  STL [R1+0x24], R16 ;  /* 0x0000241001007387 */ /* 0x000fe20000100800 */
[----:B------:R-:W-:Y:S02]  /*d200*/  IMAD R10, R13, R8, R10 ;  /* 0x000000080d0a7224 */ /* 0x000fe400078e020a */
[----:B------:R-:W-:Y:S01]  /*d210*/  @!P0 IMAD.IADD R15, R15, 0x1, -R13 ;  /* 0x000000010f0f8824 */ /* 0x000fe200078e0a0d */
[----:B------:R0:W-:Y:S01]  /*d220*/  STL [R1+0x20], R0 ;  /* 0x0000200001007387 */ /* 0x0001e20000100800 */
[----:B------:R-:W-:-:S02]  /*d230*/  VIADD R11, R25, 0xf ;  /* 0x0000000f190b7836 */ /* 0x000fc40000000000 */
[----:B------:R-:W-:Y:S01]  /*d240*/  @!P3 IMAD.IADD R12, R12, 0x1, -R13 ;  /* 0x000000010c0cb824 */ /* 0x000fe200078e0a0d */
[----:B------:R-:W-:Y:S01]  /*d250*/  ISETP.GT.U32.AND P0, PT, R13, R15, PT ;  /* 0x0000000f0d00720c */ /* 0x000fe20003f04070 */
[----:B------:R-:W-:Y:S01]  /*d260*/  VIADD R5, R25, 0xd ;  /* 0x0000000d19057836 */ /* 0x000fe20000000000 */
[----:B------:R-:W-:Y:S01]  /*d270*/  ISETP.GE.AND P2, PT, R11, RZ, PT ;  /* 0x000000ff0b00720c */ /* 0x000fe20003f46270 */
[----:B------:R-:W-:Y:S01]  /*d280*/  VIADD R9, R25, 0xe ;  /* 0x0000000e19097836 */ /* 0x000fe20000000000 */
[----:B------:R-:W-:Y:S01]  /*d290*/  ISETP.GT.U32.AND P3, PT, R13, R12, PT ;  /* 0x0000000c0d00720c */ /* 0x000fe20003f64070 */
[----:B------:R-:W-:Y:S01]  /*d2a0*/  VIADD R7, R25, 0xc ;  /* 0x0000000c19077836 */ /* 0x000fe20000000000 */
[----:B------:R-:W-:Y:S01]  /*d2b0*/  IABS R11, R11 ;  /* 0x0000000b000b7213 */ /* 0x000fe20000000000 */
[----:B0-----:R-:W-:Y:S01]  /*d2c0*/  IMAD.MOV.U32 R0, RZ, RZ, R2 ;  /* 0x000000ffff007224 */ /* 0x001fe200078e0002 */
[----:B------:R-:W-:Y:S02]  /*d2d0*/  IABS R8, R5 ;  /* 0x0000000500087213 */ /* 0x000fe40000000000 */
[----:B------:R-:W-:Y:S01]  /*d2e0*/  IABS R6, R9 ;  /* 0x0000000900067213 */ /* 0x000fe20000000000 */
[----:B------:R-:W-:Y:S01]  /*d2f0*/  @!P5 IMAD.MOV R0, RZ, RZ, -R0 ;  /* 0x000000ffff00d224 */ /* 0x000fe200078e0a00 */
[----:B------:R-:W-:Y:S01]  /*d300*/  ISETP.GT.U32.AND P5, PT, R13, R10, PT ;  /* 0x0000000a0d00720c */ /* 0x000fe20003fa4070 */
[----:B------:R-:W-:Y:S01]  /*d310*/  IMAD.HI.U32 R16, R4, R11, RZ ;  /* 0x0000000b04107227 */ /* 0x000fe200078e00ff */
[----:B------:R-:W-:-:S02]  /*d320*/  IABS R14, R7 ;  /* 0x00000007000e7213 */ /* 0x000fc40000000000 */
[----:B------:R0:W-:Y:S01]  /*d330*/  STL [R1+0x1c], R0 ;  /* 0x00001c0001007387 */ /* 0x0001e20000100800 */
[----:B------:R-:W-:Y:S02]  /*d340*/  IMAD.MOV R16, RZ, RZ, -R16 ;  /* 0x000000ffff107224 */ /* 0x000fe400078e0a10 */
[--C-:B------:R-:W-:Y:S01]  /*d350*/  @!P0 IMAD.IADD R15, R15, 0x1, -R13.reuse ;  /* 0x000000010f0f8824 */ /* 0x100fe200078e0a0d */
[----:B------:R-:W-:Y:S01]  /*d360*/  ISETP.GE.AND P0, PT, R9, RZ, PT ;  /* 0x000000ff0900720c */ /* 0x000fe20003f06270 */
[----:B------:R-:W-:Y:S02]  /*d370*/  @!P3 IMAD.IADD R12, R12, 0x1, -R13 ;  /* 0x000000010c0cb824 */ /* 0x000fe400078e0a0d */
[C---:B------:R-:W-:Y:S02]  /*d380*/  IMAD R11, R13.reuse, R16, R11 ;  /* 0x000000100d0b7224 */ /* 0x040fe400078e020b */
[----:B------:R-:W-:Y:S02]  /*d390*/  @!P5 IMAD.IADD R10, R10, 0x1, -R13 ;  /* 0x000000010a0ad824 */ /* 0x000fe400078e0a0d */
[----:B------:R-:W-:Y:S01]  /*d3a0*/  IMAD.HI.U32 R9, R4, R8, RZ ;  /* 0x0000000804097227 */ /* 0x000fe200078e00ff */
[----:B------:R-:W-:-:S02]  /*d3b0*/  ISETP.GT.U32.AND P3, PT, R13, R11, PT ;  /* 0x0000000b0d00720c */ /* 0x000fc40003f64070 */
[----:B------:R-:W-:Y:S01]  /*d3c0*/  ISETP.GT.U32.AND P5, PT, R13, R10, PT ;  /* 0x0000000a0d00720c */ /* 0x000fe20003fa4070 */
[----:B0-----:R-:W-:Y:S02]  /*d3d0*/  IMAD.MOV.U32 R0, RZ, RZ, R12 ;  /* 0x000000ffff007224 */ /* 0x001fe400078e000c */
[----:B------:R-:W-:-:S04]  /*d3e0*/  IMAD.HI.U32 R2, R4, R6, RZ ;  /* 0x0000000604027227 */ /* 0x000fc800078e00ff */
[----:B------:R-:W-:Y:S02]  /*d3f0*/  IMAD.MOV R9, RZ, RZ, -R9 ;  /* 0x000000ffff097224 */ /* 0x000fe400078e0a09 */
[----:B------:R-:W-:Y:S01]  /*d400*/  @!P4 IMAD.MOV R0, RZ, RZ, -R0 ;  /* 0x000000ffff00c224 */ /* 0x000fe200078e0a00 */
[----:B------:R-:W-:Y:S01]  /*d410*/  ISETP.GE.AND P4, PT, R5, RZ, PT ;  /* 0x000000ff0500720c */ /* 0x000fe20003f86270 */
[----:B------:R-:W-:Y:S02]  /*d420*/  IMAD.MOV R2, RZ, RZ, -R2 ;  /* 0x000000ffff027224 */ /* 0x000fe400078e0a02 */
[C---:B------:R-:W-:Y:S02]  /*d430*/  IMAD R5, R13.reuse, R9, R8 ;  /* 0x000000090d057224 */ /* 0x040fe400078e0208 */
[----:B------:R-:W-:Y:S02]  /*d440*/  IMAD R6, R13, R2, R6 ;  /* 0x000000020d067224 */ /* 0x000fe400078e0206 */
[----:B------:R-:W-:-:S02]  /*d450*/  IMAD.MOV.U32 R17, RZ, RZ, R15 ;  /* 0x000000ffff117224 */ /* 0x000fc400078e000f */
[----:B------:R-:W-:Y:S01]  /*d460*/  @!P5 IMAD.IADD R10, R10, 0x1, -R13 ;  /* 0x000000010a0ad824 */ /* 0x000fe200078e0a0d */
[C---:B------:R-:W-:Y:S01]  /*d470*/  ISETP.GT.U32.AND P5, PT, R13.reuse, R5, PT ;  /* 0x000000050d00720c */ /* 0x040fe20003fa4070 */
[----:B------:R-:W-:Y:S01]  /*d480*/  @!P6 IMAD.MOV R17, RZ, RZ, -R17 ;  /* 0x000000ffff11e224 */ /* 0x000fe200078e0a11 */
[----:B------:R-:W-:Y:S01]  /*d490*/  ISETP.GT.U32.AND P6, PT, R13, R6, PT ;  /* 0x000000060d00720c */ /* 0x000fe20003fc4070 */
[--C-:B------:R-:W-:Y:S02]  /*d4a0*/  @!P3 IMAD.IADD R11, R11, 0x1, -R13.reuse ;  /* 0x000000010b0bb824 */ /* 0x100fe400078e0a0d */
[----:B------:R-:W-:Y:S01]  /*d4b0*/  VIADD R8, R25, 0xb ;  /* 0x0000000b19087836 */ /* 0x000fe20000000000 */
[----:B------:R-:W-:Y:S01]  /*d4c0*/  STL [R1+0x18], R17 ;  /* 0x0000181101007387 */ /* 0x000fe20000100800 */
[----:B------:R-:W-:Y:S01]  /*d4d0*/  IMAD.HI.U32 R2, R4, R14, RZ ;  /* 0x0000000e04027227 */ /* 0x000fe200078e00ff */
[----:B------:R-:W-:Y:S02]  /*d4e0*/  ISETP.GT.U32.AND P3, PT, R13, R11, PT ;  /* 0x0000000b0d00720c */ /* 0x000fe40003f64070 */
[----:B------:R-:W-:Y:S01]  /*d4f0*/  IABS R29, R8 ;  /* 0x00000008001d7213 */ /* 0x000fe20000000000 */
[----:B------:R-:W-:Y:S01]  /*d500*/  IMAD.MOV R2, RZ, RZ, -R2 ;  /* 0x000000ffff027224 */ /* 0x000fe200078e0a02 */
[----:B------:R0:W-:Y:S01]  /*d510*/  STL [R1+0x14], R0 ;  /* 0x0000140001007387 */ /* 0x0001e20000100800 */
[----:B------:R-:W-:-:S02]  /*d520*/  @!P5 IMAD.IADD R5, R5, 0x1, -R13 ;  /* 0x000000010505d824 */ /* 0x000fc400078e0a0d */
[--C-:B------:R-:W-:Y:S02]  /*d530*/  @!P6 IMAD.IADD R6, R6, 0x1, -R13.reuse ;  /* 0x000000010606e824 */ /* 0x100fe400078e0a0d */
[C---:B------:R-:W-:Y:S01]  /*d540*/  IMAD R14, R13.reuse, R2, R14 ;  /* 0x000000020d0e7224 */ /* 0x040fe200078e020e */
[----:B------:R-:W-:Y:S01]  /*d550*/  ISETP.GT.U32.AND P5, PT, R13, R5, PT ;  /* 0x000000050d00720c */ /* 0x000fe20003fa4070 */
[----:B------:R-:W-:Y:S01]  /*d560*/  VIADD R9, R25, 0xa ;  /* 0x0000000a19097836 */ /* 0x000fe20000000000 */
[----:B------:R-:W-:Y:S01]  /*d570*/  ISETP.GT.U32.AND P6, PT, R13, R6, PT ;  /* 0x000000060d00720c */ /* 0x000fe20003fc4070 */
[----:B------:R-:W-:Y:S01]  /*d580*/  @!P3 IMAD.IADD R11, R11, 0x1, -R13 ;  /* 0x000000010b0bb824 */ /* 0x000fe200078e0a0d */
[----:B------:R-:W-:Y:S01]  /*d590*/  ISETP.GT.U32.AND P3, PT, R13, R14, PT ;  /* 0x0000000e0d00720c */ /* 0x000fe20003f64070 */
[----:B0-----:R-:W-:Y:S01]  /*d5a0*/  IMAD.MOV.U32 R0, RZ, RZ, R10 ;  /* 0x000000ffff007224 */ /* 0x001fe200078e000a */
[----:B------:R-:W-:Y:S01]  /*d5b0*/  IABS R2, R9 ;  /* 0x0000000900027213 */ /* 0x000fe20000000000 */
[----:B------:R-:W-:-:S04]  /*d5c0*/  IMAD.HI.U32 R10, R4, R29, RZ ;  /* 0x0000001d040a7227 */ /* 0x000fc800078e00ff */
[----:B------:R-:W-:Y:S01]  /*d5d0*/  @!P1 IMAD.MOV R0, RZ, RZ, -R0 ;  /* 0x000000ffff009224 */ /* 0x000fe200078e0a00 */
[----:B------:R-:W-:Y:S01]  /*d5e0*/  ISETP.GE.AND P1, PT, R7, RZ, PT ;  /* 0x000000ff0700720c */ /* 0x000fe20003f26270 */
[----:B------:R-:W-:Y:S02]  /*d5f0*/  IMAD.MOV R10, RZ, RZ, -R10 ;  /* 0x000000ffff0a7224 */ /* 0x000fe400078e0a0a */
[----:B------:R-:W-:Y:S01]  /*d600*/  @!P5 IMAD.IADD R5, R5, 0x1, -R13 ;  /* 0x000000010505d824 */ /* 0x000fe200078e0a0d */
[----:B------:R0:W-:Y:S01]  /*d610*/  STL [R1+0x10], R0 ;  /* 0x0000100001007387 */ /* 0x0001e20000100800 */
[----:B------:R-:W-:Y:S02]  /*d620*/  IMAD R29, R13, R10, R29 ;  /* 0x0000000a0d1d7224 */ /* 0x000fe400078e021d */
[--C-:B------:R-:W-:Y:S01]  /*d630*/  @!P6 IMAD.IADD R6, R6, 0x1, -R13.reuse ;  /* 0x000000010606e824 */ /* 0x100fe200078e0a0d */
[----:B------:R-:W-:Y:S01]  /*d640*/  ISETP.GE.AND P6, PT, R9, RZ, PT ;  /* 0x000000ff0900720c */ /* 0x000fe20003fc6270 */
[----:B------:R-:W-:Y:S01]  /*d650*/  @!P3 IMAD.IADD R14, R14, 0x1, -R13 ;  /* 0x000000010e0eb824 */ /* 0x000fe200078e0a0d */
[----:B------:R-:W-:Y:S01]  /*d660*/  ISETP.GT.U32.AND P5, PT, R13, R29, PT ;  /* 0x0000001d0d00720c */ /* 0x000fe20003fa4070 */
[----:B------:R-:W-:-:S02]  /*d670*/  VIADD R9, R25, 0x9 ;  /* 0x0000000919097836 */ /* 0x000fc40000000000 */
[----:B------:R-:W-:Y:S01]  /*d680*/  IMAD.HI.U32 R7, R4, R2, RZ ;  /* 0x0000000204077227 */ /* 0x000fe200078e00ff */
[----:B------:R-:W-:-:S03]  /*d690*/  ISETP.GT.U32.AND P3, PT, R13, R14, PT ;  /* 0x0000000e0d00720c */ /* 0x000fc60003f64070 */
[----:B0-----:R-:W-:Y:S02]  /*d6a0*/  IMAD.MOV.U32 R0, RZ, RZ, R11 ;  /* 0x000000ffff007224 */ /* 0x001fe400078e000b */
[----:B------:R-:W-:Y:S02]  /*d6b0*/  IMAD.MOV R7, RZ, RZ, -R7 ;  /* 0x000000ffff077224 */ /* 0x000fe400078e0a07 */
[----:B------:R-:W-:Y:S01]  /*d6c0*/  @!P2 IMAD.MOV R0, RZ, RZ, -R0 ;  /* 0x000000ffff00a224 */ /* 0x000fe200078e0a00 */
[----:B------:R-:W-:Y:S01]  /*d6d0*/  ISETP.GE.AND P2, PT, R8, RZ, PT ;  /* 0x000000ff0800720c */ /* 0x000fe20003f46270 */
[--C-:B------:R-:W-:Y:S02]  /*d6e0*/  @!P5 IMAD.IADD R29, R29, 0x1, -R13.reuse ;  /* 0x000000011d1dd824 */ /* 0x100fe400078e0a0d */
[C---:B------:R-:W-:Y:S01]  /*d6f0*/  IMAD R2, R13.reuse, R7, R2 ;  /* 0x000000070d027224 */ /* 0x040fe200078e0202 */
[----:B------:R0:W-:Y:S01]  /*d700*/  STL [R1+0xc], R0 ;  /* 0x00000c0001007387 */ /* 0x0001e20000100800 */
[----:B------:R-:W-:Y:S01]  /*d710*/  @!P3 IMAD.IADD R14, R14, 0x1, -R13 ;  /* 0x000000010e0eb824 */ /* 0x000fe200078e0a0d */
[----:B------:R-:W-:Y:S01]  /*d720*/  ISETP.GT.U32.AND P5, PT, R13, R29, PT ;  /* 0x0000001d0d00720c */ /* 0x000fe20003fa4070 */
[----:B------:R-:W-:-:S02]  /*d730*/  VIADD R11, R25, 0x8 ;  /* 0x00000008190b7836 */ /* 0x000fc40000000000 */
[----:B------:R-:W-:Y:S01]  /*d740*/  IMAD R15, R24, UR5, RZ ;  /* 0x00000005180f7c24 */ /* 0x000fe2000f8e02ff */
[----:B------:R-:W-:Y:S01]  /*d750*/  IABS R24, R20 ;  /* 0x0000001400187213 */ /* 0x000fe20000000000 */
[C---:B------:R-:W-:Y:S01]  /*d760*/  VIADD R16, R25.reuse, 0x2 ;  /* 0x0000000219107836 */ /* 0x040fe20000000000 */
[----:B------:R-:W1:Y:S01]  /*d770*/  LDCU UR5, c[0x0][0x3a8] ;  /* 0x00007500ff0577ac */ /* 0x000e620008000800 */
[----:B0-----:R-:W-:Y:S02]  /*d780*/  IMAD.MOV.U32 R0, RZ, RZ, R6 ;  /* 0x000000ffff007224 */ /* 0x001fe400078e0006 */
[----:B------:R-:W-:Y:S02]  /*d790*/  VIADD R6, R25, 0x7 ;  /* 0x0000000719067836 */ /* 0x000fe40000000000 */
[----:B------:R-:W-:Y:S01]  /*d7a0*/  @!P0 IMAD.MOV R0, RZ, RZ, -R0 ;  /* 0x000000ffff008224 */ /* 0x000fe200078e0a00 */
[----:B------:R-:W-:Y:S01]  /*d7b0*/  ISETP.GE.AND P0, PT, R9, RZ, PT ;  /* 0x000000ff0900720c */ /* 0x000fe20003f06270 */
[----:B------:R-:W-:Y:S01]  /*d7c0*/  @!P5 IMAD.IADD R29, R29, 0x1, -R13 ;  /* 0x000000011d1dd824 */ /* 0x000fe200078e0a0d */
[----:B------:R-:W-:-:S02]  /*d7d0*/  IABS R9, R9 ;  /* 0x0000000900097213 */ /* 0x000fc40000000000 */
[----:B------:R0:W-:Y:S01]  /*d7e0*/  STL [R1+0x8], R0 ;  /* 0x0000080001007387 */ /* 0x0001e20000100800 */
[----:B------:R-:W-:Y:S01]  /*d7f0*/  ISETP.GT.U32.AND P5, PT, R13, R2, PT ;  /* 0x000000020d00720c */ /* 0x000fe20003fa4070 */
[----:B------:R-:W-:Y:S01]  /*d800*/  @!P2 IMAD.MOV R29, RZ, RZ, -R29 ;  /* 0x000000ffff1da224 */ /* 0x000fe200078e0a1d */
[----:B------:R-:W-:Y:S01]  /*d810*/  ISETP.GE.AND P3, PT, R6, RZ, PT ;  /* 0x000000ff0600720c */ /* 0x000fe20003f66270 */
[----:B------:R-:W-:Y:S01]  /*d820*/  IMAD.HI.U32 R7, R4, R9, RZ ;  /* 0x0000000904077227 */ /* 0x000fe200078e00ff */
[----:B------:R-:W-:-:S03]  /*d830*/  IABS R6, R6 ;  /* 0x0000000600067213 */ /* 0x000fc60000000000 */
[----:B------:R-:W-:Y:S02]  /*d840*/  IMAD.MOV R7, RZ, RZ, -R7 ;  /* 0x000000ffff077224 */ /* 0x000fe400078e0a07 */
[----:B0-----:R-:W-:Y:S02]  /*d850*/  IMAD.MOV.U32 R0, RZ, RZ, R5 ;  /* 0x000000ffff007224 */ /* 0x001fe400078e0005 */
[----:B------:R-:W-:Y:S02]  /*d860*/  IMAD R9, R13, R7, R9 ;  /* 0x000000070d097224 */ /* 0x000fe400078e0209 */
[----:B------:R-:W-:Y:S01]  /*d870*/  @!P4 IMAD.MOV R0, RZ, RZ, -R0 ;  /* 0x000000ffff00c224 */ /* 0x000fe200078e0a00 */
[----:B------:R-:W-:Y:S01]  /*d880*/  ISETP.GE.AND P4, PT, R11, RZ, PT ;  /* 0x000000ff0b00720c */ /* 0x000fe20003f86270 */
[----:B------:R-:W-:Y:S01]  /*d890*/  @!P5 IMAD.IADD R2, R2, 0x1, -R13 ;  /* 0x000000010202d824 */ /* 0x000fe200078e0a0d */
[----:B------:R-:W-:Y:S01]  /*d8a0*/  IABS R11, R11 ;  /* 0x0000000b000b7213 */ /* 0x000fe20000000000 */
[C---:B------:R-:W-:Y:S01]  /*d8b0*/  IMAD.HI.U32 R10, R4.reuse, R6, RZ ;  /* 0x00000006040a7227 */ /* 0x040fe200078e00ff */
[----:B------:R0:W-:Y:S02]  /*d8c0*/  STL [R1+0x4], R0 ;  /* 0x0000040001007387 */ /* 0x0001e40000100800 */
[----:B------:R-:W-:Y:S01]  /*d8d0*/  ISETP.GT.U32.AND P5, PT, R13, R2, PT ;  /* 0x000000020d00720c */ /* 0x000fe20003fa4070 */
[----:B------:R-:W-:-:S04]  /*d8e0*/  IMAD.HI.U32 R12, R4, R11, RZ ;  /* 0x0000000b040c7227 */ /* 0x000fc800078e00ff */
[----:B------:R-:W-:Y:S02]  /*d8f0*/  VIADD R5, R25, 0x6 ;  /* 0x0000000619057836 */ /* 0x000fe40000000000 */
[----:B------:R-:W-:Y:S02]  /*d900*/  IMAD.MOV R12, RZ, RZ, -R12 ;  /* 0x000000ffff0c7224 */ /* 0x000fe400078e0a0c */
[----:B0-----:R-:W-:Y:S01]  /*d910*/  IMAD.MOV.U32 R0, RZ, RZ, R14 ;  /* 0x000000ffff007224 */ /* 0x001fe200078e000e */
[----:B------:R-:W-:Y:S01]  /*d920*/  IABS R21, R5 ;  /* 0x0000000500157213 */ /* 0x000fe20000000000 */
[----:B------:R-:W-:Y:S01]  /*d930*/  IMAD.MOV R10, RZ, RZ, -R10 ;  /* 0x000000ffff0a7224 */ /* 0x000fe200078e0a0a */
[----:B------:R-:W-:Y:S01]  /*d940*/  ISETP.GE.AND P2, PT, R5, RZ, PT ;  /* 0x000000ff0500720c */ /* 0x000fe20003f46270 */
[----:B------:R-:W-:Y:S01]  /*d950*/  @!P1 IMAD.MOV R0, RZ, RZ, -R0 ;  /* 0x000000ffff009224 */ /* 0x000fe200078e0a00 */
[C---:B------:R-:W-:Y:S01]  /*d960*/  ISETP.GT.U32.AND P1, PT, R13.reuse, R9, PT ;  /* 0x000000090d00720c */ /* 0x040fe20003f24070 */
[----:B------:R-:W-:-:S02]  /*d970*/  IMAD R5, R13, R12, R11 ;  /* 0x0000000c0d057224 */ /* 0x000fc400078e020b */
[----:B------:R-:W-:Y:S01]  /*d980*/  IMAD R6, R13, R10, R6 ;  /* 0x0000000a0d067224 */ /* 0x000fe200078e0206 */
[----:B------:R0:W-:Y:S01]  /*d990*/  STL [R1+0x1ed8], R0 ;  /* 0x001ed80001007387 */ /* 0x0001e20000100800 */
[----:B------:R-:W-:-:S03]  /*d9a0*/  IMAD.HI.U32 R7, R4, R22, RZ ;  /* 0x0000001604077227 */ /* 0x000fc600078e00ff */
[----:B------:R-:W-:Y:S01]  /*d9b0*/  STL [R1+0x1edc], R29 ;  /* 0x001edc1d01007387 */ /* 0x000fe20000100800 */
[----:B------:R-:W-:Y:S01]  /*d9c0*/  @!P5 IMAD.IADD R2, R2, 0x1, -R13 ;  /* 0x000000010202d824 */ /* 0x000fe200078e0a0d */
[----:B------:R-:W-:Y:S01]  /*d9d0*/  ISETP.GT.U32.AND P5, PT, R13, R5, PT ;  /* 0x000000050d00720c */ /* 0x000fe20003fa4070 */
[----:B------:R-:W-:Y:S01]  /*d9e0*/  IMAD.MOV R7, RZ, RZ, -R7 ;  /* 0x000000ffff077224 */ /* 0x000fe200078e0a07 */
[----:B------:R-:W-:Y:S01]  /*d9f0*/  STL [R1+0xa0], R15 ;  /* 0x0000a00f01007387 */ /* 0x000fe20000100800 */
[----:B------:R-:W-:Y:S02]  /*da00*/  @!P1 IMAD.IADD R9, R9, 0x1, -R13 ;  /* 0x0000000109099824 */ /* 0x000fe400078e0a0d */
[----:B------:R-:W-:Y:S02]  /*da10*/  IMAD R22, R13, R7, R22 ;  /* 0x000000070d167224 */ /* 0x000fe400078e0216 */
[----:B------:R-:W-:Y:S01]  /*da20*/  VIADD R12, R25, 0x4 ;  /* 0x00000004190c7836 */ /* 0x000fe20000000000 */
[----:B------:R-:W-:Y:S01]  /*da30*/  ISETP.GT.U32.AND P1, PT, R13, R9, PT ;  /* 0x000000090d00720c */ /* 0x000fe20003f24070 */
[----:B------:R-:W-:Y:S01]  /*da40*/  IMAD.HI.U32 R8, R4, R21, RZ ;  /* 0x0000001504087227 */ /* 0x000fe200078e00ff */
[----:B------:R-:W-:-:S02]  /*da50*/  IABS R25, R16 ;  /* 0x0000001000197213 */ /* 0x000fc40000000000 */
[----:B------:R-:W-:Y:S01]  /*da60*/  IABS R23, R12 ;  /* 0x0000000c00177213 */ /* 0x000fe20000000000 */
[----:B------:R-:W-:-:S04]  /*da70*/  IMAD.HI.U32 R7, R4, R24, RZ ;  /* 0x0000001804077227 */ /* 0x000fc800078e00ff */
[----:B------:R-:W-:Y:S02]  /*da80*/  IMAD.MOV R8, RZ, RZ, -R8 ;  /* 0x000000ffff087224 */ /* 0x000fe400078e0a08 */
[----:B------:R-:W-:Y:S02]  /*da90*/  IMAD.MOV R10, RZ, RZ, -R7 ;  /* 0x000000ffff0a7224 */ /* 0x000fe400078e0a07 */
[--C-:B------:R-:W-:Y:S01]  /*daa0*/  @!P1 IMAD.IADD R9, R9, 0x1, -R13.reuse ;  /* 0x0000000109099824 */ /* 0x100fe200078e0a0d */
[----:B------:R-:W-:Y:S01]  /*dab0*/  ISETP.GT.U32.AND P1, PT, R13, R6, PT ;  /* 0x000000060d00720c */ /* 0x000fe20003f24070 */
[----:B------:R-:W-:Y:S02]  /*dac0*/  @!P5 IMAD.IADD R5, R5, 0x1, -R13 ;  /* 0x000000010505d824 */ /* 0x000fe400078e0a0d */
[C---:B------:R-:W-:Y:S02]  /*dad0*/  IMAD R21, R13.reuse, R8, R21 ;  /* 0x000000080d157224 */ /* 0x040fe400078e0215 */
[C---:B------:R-:W-:Y:S01]  /*dae0*/  IMAD R24, R13.reuse, R10, R24 ;  /* 0x0000000a0d187224 */ /* 0x040fe200078e0218 */
[----:B------:R-:W-:Y:S01]  /*daf0*/  ISETP.GT.U32.AND P5, PT, R13, R5, PT ;  /* 0x000000050d00720c */ /* 0x000fe20003fa4070 */
[----:B0-----:R-:W-:-:S02]  /*db00*/  IMAD R0, R18, 0x2, R15 ;  /* 0x0000000212007824 */ /* 0x001fc400078e020f */
[----:B------:R-:W-:-:S03]  /*db10*/  IMAD.HI.U32 R8, R4, R23, RZ ;  /* 0x0000001704087227 */ /* 0x000fc600078e00ff */
[----:B------:R0:W-:Y:S01]  /*db20*/  STL [R1+0x4c], R0 ;  /* 0x00004c0001007387 */ /* 0x0001e20000100800 */
[----:B------:R-:W-:Y:S02]  /*db30*/  @!P1 IMAD.IADD R6, R6, 0x1, -R13 ;  /* 0x0000000106069824 */ /* 0x000fe400078e0a0d */
[----:B------:R-:W-:-:S03]  /*db40*/  IMAD.HI.U32 R11, R4, R25, RZ ;  /* 0x00000019040b7227 */ /* 0x000fc600078e00ff */
[----:B------:R-:W-:Y:S01]  /*db50*/  ISETP.GT.U32.AND P1, PT, R13, R6, PT ;  /* 0x000000060d00720c */ /* 0x000fe20003f24070 */
[----:B------:R-:W-:-:S04]  /*db60*/  IMAD.HI.U32 R10, R4, R26, RZ ;  /* 0x0000001a040a7227 */ /* 0x000fc800078e00ff */
[----:B------:R-:W-:Y:S02]  /*db70*/  IMAD.MOV.U32 R4, RZ, RZ, R9 ;  /* 0x000000ffff047224 */ /* 0x000fe400078e0009 */
[----:B------:R-:W-:Y:S01]  /*db80*/  @!P6 IMAD.MOV R2, RZ, RZ, -R2 ;  /* 0x000000ffff02e224 */ /* 0x000fe200078e0a02 */
[C---:B------:R-:W-:Y:S01]  /*db90*/  ISETP.GT.U32.AND P6, PT, R13.reuse, R21, PT ;  /* 0x000000150d00720c */ /* 0x040fe20003fc4070 */
[----:B------:R-:W-:Y:S01]  /*dba0*/  @!P0 IMAD.MOV R4, RZ, RZ, -R4 ;  /* 0x000000ffff048224 */ /* 0x000fe200078e0a04 */
[C---:B------:R-:W-:Y:S01]  /*dbb0*/  ISETP.GT.U32.AND P0, PT, R13.reuse, R22, PT ;  /* 0x000000160d00720c */ /* 0x040fe20003f04070 */
[----:B0-----:R-:W-:Y:S02]  /*dbc0*/  IMAD R0, R18, 0x2, R0 ;  /* 0x0000000212007824 */ /* 0x001fe400078e0200 */
[----:B------:R-:W-:Y:S02]  /*dbd0*/  IMAD.MOV R8, RZ, RZ, -R8 ;  /* 0x000000ffff087224 */ /* 0x000fe400078e0a08 */
[----:B------:R-:W-:Y:S01]  /*dbe0*/  IMAD.MOV R9, RZ, RZ, -R11 ;  /* 0x000000ffff097224 */ /* 0x000fe200078e0a0b */
[----:B------:R0:W-:Y:S01]  /*dbf0*/  STL [R1+0x80], R0 ;  /* 0x0000800001007387 */ /* 0x0001e20000100800 */
[----:B------:R-:W-:-:S02]  /*dc00*/  IMAD R23, R13, R8, R23 ;  /* 0x000000080d177224 */ /* 0x000fc400078e0217 */
[----:B------:R-:W-:Y:S02]  /*dc10*/  IMAD.MOV R10, RZ, RZ, -R10 ;  /* 0x000000ffff0a7224 */ /* 0x000fe400078e0a0a */
[----:B------:R-:W-:Y:S01]  /*dc20*/  @!P5 IMAD.IADD R5, R5, 0x1, -R13 ;  /* 0x000000010505d824 */ /* 0x000fe200078e0a0d */
[C---:B------:R-:W-:Y:S01]  /*dc30*/  ISETP.GT.U32.AND P5, PT, R13.reuse, R23, PT ;  /* 0x000000170d00720c */ /* 0x040fe20003fa4070 */
[C---:B------:R-:W-:Y:S02]  /*dc40*/  IMAD R25, R13.reuse, R9, R25 ;  /* 0x000000090d197224 */ /* 0x040fe400078e0219 */
[----:B------:R-:W-:Y:S01]  /*dc50*/  @!P1 IMAD.IADD R6, R6, 0x1, -R13 ;  /* 0x0000000106069824 */ /* 0x000fe200078e0a0d */
[C---:B------:R-:W-:Y:S01]  /*dc60*/  ISETP.GT.U32.AND P1, PT, R13.reuse, R24, PT ;  /* 0x000000180d00720c */ /* 0x040fe20003f24070 */
[----:B0-----:R-:W-:Y:S02]  /*dc70*/  IMAD R0, R18, 0x2, R0 ;  /* 0x0000000212007824 */ /* 0x001fe400078e0200 */
[----:B------:R-:W-:-:S02]  /*dc80*/  IMAD R26, R13, R10, R26 ;  /* 0x0000000a0d1a7224 */ /* 0x000fc400078e021a */
[----:B------:R-:W-:Y:S01]  /*dc90*/  IMAD R7, R18, 0x2, R0 ;  /* 0x0000000212077824 */ /* 0x000fe200078e0200 */
[----:B------:R-:W-:Y:S01]  /*dca0*/  STL [R1+0x2c], R0 ;  /* 0x00002c0001007387 */ /* 0x000fe20000100800 */
[--C-:B------:R-:W-:Y:S01]  /*dcb0*/  @!P6 IMAD.IADD R21, R21, 0x1, -R13.reuse ;  /* 0x000000011515e824 */ /* 0x100fe200078e0a0d */
[C---:B------:R-:W-:Y:S01]  /*dcc0*/  ISETP.GT.U32.AND P6, PT, R13.reuse, R25, PT ;  /* 0x000000190d00720c */ /* 0x040fe20003fc4070 */
[----:B------:R-:W-:Y:S01]  /*dcd0*/  @!P0 IMAD.IADD R22, R22, 0x1, -R13 ;  /* 0x0000000116168824 */ /* 0x000fe200078e0a0d */
[----:B------:R-:W-:Y:S01]  /*dce0*/  ISETP.GT.U32.AND P0, PT, R13, R26, PT ;  /* 0x0000001a0d00720c */ /* 0x000fe20003f04070 */
[C---:B------:R-:W-:Y:S01]  /*dcf0*/  IMAD R8, R18.reuse, 0x2, R7 ;  /* 0x0000000212087824 */ /* 0x040fe200078e0207 */
[----:B------:R-:W-:Y:S01]  /*dd00*/  STL [R1+0x1ee0], R7 ;  /* 0x001ee00701007387 */ /* 0x000fe20000100800 */
[--C-:B------:R-:W-:Y:S01]  /*dd10*/  @!P5 IMAD.IADD R23, R23, 0x1, -R13.reuse ;  /* 0x000000011717d824 */ /* 0x100fe200078e0a0d */
[C---:B------:R-:W-:Y:S01]  /*dd20*/  ISETP.GT.U32.AND P5, PT, R13.reuse, R22, PT ;  /* 0x000000160d00720c */ /* 0x040fe20003fa4070 */
[----:B------:R-:W-:Y:S01]  /*dd30*/  IMAD R14, R18, 0x2, R8 ;  /* 0x00000002120e7824 */ /* 0x000fe200078e0208 */
[----:B------:R-:W-:Y:S01]  /*dd40*/  STL [R1+0x1ee4], R2 ;  /* 0x001ee40201007387 */ /* 0x000fe20000100800 */
[--C-:B------:R-:W-:Y:S01]  /*dd50*/  @!P1 IMAD.IADD R24, R24, 0x1, -R13.reuse ;  /* 0x0000000118189824 */ /* 0x100fe200078e0a0d */
[----:B------:R-:W-:Y:S01]  /*dd60*/  ISETP.GT.U32.AND P1, PT, R13, R23, PT ;  /* 0x000000170d00720c */ /* 0x000fe20003f24070 */
[C---:B------:R-:W-:Y:S01]  /*dd70*/  IMAD R9, R18.reuse, 0x2, R14 ;  /* 0x0000000212097824 */ /* 0x040fe200078e020e */
[----:B------:R-:W-:Y:S01]  /*dd80*/  STL [R1+0x1ee8], R4 ;  /* 0x001ee80401007387 */ /* 0x000fe20000100800 */
[----:B------:R-:W-:Y:S01]  /*dd90*/  @!P6 IMAD.IADD R25, R25, 0x1, -R13 ;  /* 0x000000011919e824 */ /* 0x000fe200078e0a0d */
[----:B------:R-:W-:Y:S01]  /*dda0*/  ISETP.GT.U32.AND P6, PT, R13, R24, PT ;  /* 0x000000180d00720c */ /* 0x000fe20003fc4070 */
[----:B------:R-:W-:Y:S01]  /*ddb0*/  IMAD R10, R18, 0x2, R9 ;  /* 0x00000002120a7824 */ /* 0x000fe200078e0209 */
[----:B------:R-:W-:Y:S01]  /*ddc0*/  STL [R1+0x1eec], R8 ;  /* 0x001eec0801007387 */ /* 0x000fe20000100800 */
[----:B------:R-:W-:-:S02]  /*ddd0*/  @!P0 IMAD.IADD R26, R26, 0x1, -R13 ;  /* 0x000000011a1a8824 */ /* 0x000fc400078e0a0d */
[C---:B------:R-:W-:Y:S01]  /*dde0*/  IMAD R15, R18.reuse, 0x2, R10 ;  /* 0x00000002120f7824 */ /* 0x040fe200078e020a */
[----:B------:R-:W-:Y:S01]  /*ddf0*/  STL [R1+0x1ef0], R14 ;  /* 0x001ef00e01007387 */ /* 0x000fe20000100800 */
[----:B------:R-:W-:Y:S01]  /*de00*/  @!P4 IMAD.MOV R5, RZ, RZ, -R5 ;  /* 0x000000ffff05c224 */ /* 0x000fe200078e0a05 */
[C---:B------:R-:W-:Y:S01]  /*de10*/  ISETP.GT.U32.AND P4, PT, R13.reuse, R21, PT ;  /* 0x000000150d00720c */ /* 0x040fe20003f84070 */
[----:B------:R-:W-:Y:S01]  /*de20*/  @!P3 IMAD.MOV R6, RZ, RZ, -R6 ;  /* 0x000000ffff06b224 */ /* 0x000fe200078e0a06 */
[C---:B------:R-:W-:Y:S01]  /*de30*/  ISETP.GT.U32.AND P3, PT, R13.reuse, R25, PT ;  /* 0x000000190d00720c */ /* 0x040fe20003f64070 */
[----:B------:R-:W-:Y:S01]  /*de40*/  IMAD R11, R18, 0x2, R15 ;  /* 0x00000002120b7824 */ /* 0x000fe200078e020f */
[----:B------:R-:W-:Y:S01]  /*de50*/  ISETP.GT.U32.AND P0, PT, R13, R26, PT ;  /* 0x0000001a0d00720c */ /* 0x000fe20003f04070 */
[----:B------:R-:W-:Y:S01]  /*de60*/  @!P5 IMAD.IADD R22, R22, 0x1, -R13 ;  /* 0x000000011616d824 */ /* 0x000fe200078e0a0d */
[----:B------:R-:W-:Y:S01]  /*de70*/  ISETP.GE.AND P5, PT, R12, RZ, PT ;  /* 0x000000ff0c00720c */ /* 0x000fe20003fa6270 */
[----:B------:R-:W-:Y:S01]  /*de80*/  IMAD R12, R18, 0x2, R11 ;  /* 0x00000002120c7824 */ /* 0x000fe200078e020b */
[----:B------:R-:W-:Y:S01]  /*de90*/  STL [R1+0x1ef4], R9 ;  /* 0x001ef40901007387 */ /* 0x000fe20000100800 */
[--C-:B------:R-:W-:Y:S01]  /*dea0*/  @!P6 IMAD.IADD R24, R24, 0x1, -R13.reuse ;  /* 0x000000011818e824 */ /* 0x100fe200078e0a0d */
[----:B------:R-:W-:Y:S01]  /*deb0*/  ISETP.GE.AND P6, PT, R16, RZ, PT ;  /* 0x000000ff1000720c */ /* 0x000fe20003fc6270 */
[----:B------:R-:W-:Y:S01]  /*dec0*/  IMAD R16, R18, 0x2, R12 ;  /* 0x0000000212107824 */ /* 0x000fe200078e020c */
[----:B------:R-:W-:Y:S01]  /*ded0*/  STL [R1+0x1ef8], R5 ;  /* 0x001ef80501007387 */ /* 0x000fe20000100800 */
[--C-:B------:R-:W-:Y:S01]  /*dee0*/  @!P4 IMAD.IADD R21, R21, 0x1, -R13.reuse ;  /* 0x000000011515c824 */ /* 0x100fe200078e0a0d */
[----:B------:R-:W-:Y:S01]  /*def0*/  ISETP.GE.AND P4, PT, R27, RZ, PT ;  /* 0x000000ff1b00720c */ /* 0x000fe20003f86270 */
[--C-:B------:R-:W-:Y:S01]  /*df00*/  @!P1 IMAD.IADD R23, R23, 0x1, -R13.reuse ;  /* 0x0000000117179824 */ /* 0x100fe200078e0a0d */
[----:B------:R-:W-:Y:S01]  /*df10*/  STL [R1+0x1efc], R10 ;  /* 0x001efc0a01007387 */ /* 0x000fe20000100800 */
[--C-:B------:R-:W-:Y:S01]  /*df20*/  @!P3 IMAD.IADD R25, R25, 0x1, -R13.reuse ;  /* 0x000000011919b824 */ /* 0x100fe200078e0a0d */
[----:B------:R-:W-:Y:S01]  /*df30*/  ISETP.GE.AND P3, PT, R19, RZ, PT ;  /* 0x000000ff1300720c */ /* 0x000fe20003f66270 */
[----:B------:R-:W-:Y:S01]  /*df40*/  @!P0 IMAD.IADD R26, R26, 0x1, -R13 ;  /* 0x000000011a1a8824 */ /* 0x000fe200078e0a0d */
[----:B------:R-:W-:Y:S01]  /*df50*/  STL [R1+0x1f00], R6 ;  /* 0x001f000601007387 */ /* 0x000fe20000100800 */
[----:B------:R-:W-:Y:S01]  /*df60*/  IMAD R13, R18, 0x2, R16 ;  /* 0x00000002120d7824 */ /* 0x000fe200078e0210 */
[----:B------:R-:W-:-:S02]  /*df70*/  ISETP.GE.AND P1, PT, R20, RZ, PT ;  /* 0x000000ff1400720c */ /* 0x000fc40003f26270 */
[----:B------:R-:W-:Y:S01]  /*df80*/  STL [R1+0x1f04], R15 ;  /* 0x001f040f01007387 */ /* 0x000fe20000100800 */
[C---:B------:R-:W-:Y:S01]  /*df90*/  IMAD R19, R18.reuse, 0x2, R13 ;  /* 0x0000000212137824 */ /* 0x040fe200078e020d */
[----:B------:R-:W-:Y:S02]  /*dfa0*/  ISETP.NE.AND P0, PT, R3, RZ, PT ;  /* 0x000000ff0300720c */ /* 0x000fe40003f05270 */
[----:B------:R-:W-:Y:S01]  /*dfb0*/  STL [R1+0x1f08], R11 ;  /* 0x001f080b01007387 */ /* 0x000fe20000100800 */
[----:B------:R-:W-:Y:S01]  /*dfc0*/  IMAD R20, R18, 0x2, R19 ;  /* 0x0000000212147824 */ /* 0x000fe200078e0213 */
[----:B------:R-:W-:Y:S02]  /*dfd0*/  LOP3.LUT R3, RZ, R3, RZ, 0x33, !PT ;  /* 0x00000003ff037212 */ /* 0x000fe400078e33ff */
[----:B------:R-:W-:Y:S04]  /*dfe0*/  STL [R1+0x1f0c], R12 ;  /* 0x001f0c0c01007387 */ /* 0x000fe80000100800 */
[----:B------:R-:W-:Y:S04]  /*dff0*/  STL [R1+0x1f10], R16 ;  /* 0x001f101001007387 */ /* 0x000fe80000100800 */
[----:B------:R0:W-:Y:S04]  /*e000*/  STL [R1+0x1f14], R13 ;  /* 0x001f140d01007387 */ /* 0x0001e80000100800 */
[----:B0-----:R-:W2:Y:S04]  /*e010*/  LDL.LU R13, [R1+0x210] ;  /* 0x00021000010d7983 */ /* 0x001ea80000300800 */
[----:B------:R-:W3:Y:S04]  /*e020*/  LDL.LU R16, [R1+0x214] ;  /* 0x0002140001107983 */ /* 0x000ee80000300800 */
[----:B------:R-:W3:Y:S04]  /*e030*/  LDL.LU R12, [R1+0x218] ;  /* 0x00021800010c7983 */ /* 0x000ee80000300800 */
[----:B------:R-:W3:Y:S04]  /*e040*/  LDL.LU R11, [R1+0x230] ;  /* 0x00023000010b7983 */ /* 0x000ee80000300800 */
[----:B------:R-:W3:Y:S04]  /*e050*/  LDL.LU R15, [R1+0x234] ;  /* 0x00023400010f7983 */ /* 0x000ee80000300800 */
[----:B------:R-:W3:Y:S04]  /*e060*/  LDL.LU R6, [R1+0x23c] ;  /* 0x00023c0001067983 */ /* 0x000ee80000300800 */
[----:B------:R-:W3:Y:S04]  /*e070*/  LDL.LU R10, [R1+0x240] ;  /* 0x00024000010a7983 */ /* 0x000ee80000300800 */
[----:B------:R-:W3:Y:S04]  /*e080*/  LDL.LU R5, [R1+0x25c] ;  /* 0x00025c0001057983 */ /* 0x000ee80000300800 */
[----:B------:R-:W4:Y:S04]  /*e090*/  LDL.LU R9, [R1+0x26c] ;  /* 0x00026c0001097983 */ /* 0x000f280000300800 */
[----:B------:R-:W5:Y:S04]  /*e0a0*/  LDL.LU R14, [R1+0x270] ;  /* 0x00027000010e7983 */ /* 0x000f680000300800 */
[----:B------:R-:W5:Y:S04]  /*e0b0*/  LDL.LU R8, [R1+0x278] ;  /* 0x0002780001087983 */ /* 0x000f680000300800 */
[----:B------:R-:W5:Y:S04]  /*e0c0*/  LDL.LU R4, [R1+0x280] ;  /* 0x0002800001047983 */ /* 0x000f680000300800 */
[----:B------:R-:W5:Y:S01]  /*e0d0*/  LDL.LU R2, [R1+0x284] ;  /* 0x0002840001027983 */ /* 0x000f620000300800 */
[----:B------:R-:W-:-:S03]  /*e0e0*/  @!P2 IMAD.MOV R21, RZ, RZ, -R21 ;  /* 0x000000ffff15a224 */ /* 0x000fc600078e0a15 */
[----:B------:R-:W5:Y:S04]  /*e0f0*/  LDL.LU R7, [R1+0x28c] ;  /* 0x00028c0001077983 */ /* 0x000f680000300800 */
[----:B------:R-:W5:Y:S01]  /*e100*/  LDL.LU R29, [R1+0x290] ;  /* 0x00029000011d7983 */ /* 0x000f620000300800 */
[----:B------:R-:W-:-:S03]  /*e110*/  @!P4 IMAD.MOV R22, RZ, RZ, -R22 ;  /* 0x000000ffff16c224 */ /* 0x000fc600078e0a16 */
[----:B------:R-:W5:Y:S01]  /*e120*/  LDL.LU R0, [R1+0x298] ;  /* 0x0002980001007983 */ /* 0x000f620000300800 */
[----:B------:R-:W-:-:S03]  /*e130*/  IMAD R27, R18, 0x2, R20 ;  /* 0x00000002121b7824 */ /* 0x000fc600078e0214 */
[----:B------:R-:W5:Y:S01]  /*e140*/  LDL.LU R17, [R1+0x29c] ;  /* 0x00029c0001117983 */ /* 0x000f620000300800 */
[----:B------:R-:W-:-:S03]  /*e150*/  @!P5 IMAD.MOV R23, RZ, RZ, -R23 ;  /* 0x000000ffff17d224 */ /* 0x000fc600078e0a17 */
[----:B------:R0:W-:Y:S01]  /*e160*/  STL [R1+0x1f18], R19 ;  /* 0x001f181301007387 */ /* 0x0001e20000100800 */
[----:B------:R-:W-:Y:S02]  /*e170*/  @!P1 IMAD.MOV R24, RZ, RZ, -R24 ;  /* 0x000000ffff189224 */ /* 0x000fe400078e0a18 */
[----:B------:R-:W-:Y:S01]  /*e180*/  @!P6 IMAD.MOV R25, RZ, RZ, -R25 ;  /* 0x000000ffff19e224 */ /* 0x000fe200078e0a19 */
[----:B0-----:R-:W5:Y:S04]  /*e190*/  LDL.LU R19, [R1+0x20c] ;  /* 0x00020c0001137983 */ /* 0x001f680000300800 */
[----:B------:R0:W-:Y:S01]  /*e1a0*/  STL [R1+0x1f1c], R20 ;  /* 0x001f1c1401007387 */ /* 0x0001e20000100800 */
[----:B------:R-:W-:-:S03]  /*e1b0*/  @!P3 IMAD.MOV R26, RZ, RZ, -R26 ;  /* 0x000000ffff1ab224 */ /* 0x000fc600078e0a1a */
[----:B0-----:R-:W5:Y:S04]  /*e1c0*/  LDL.LU R20, [R1+0x208] ;  /* 0x0002080001147983 */ /* 0x001f680000300800 */
[----:B------:R0:W-:Y:S01]  /*e1d0*/  STL [R1+0x1f20], R21 ;  /* 0x001f201501007387 */ /* 0x0001e20000100800 */
[----:B------:R-:W-:-:S03]  /*e1e0*/  IMAD R28, R18, 0x2, R27 ;  /* 0x00000002121c7824 */ /* 0x000fc600078e021b */
[----:B0-----:R-:W5:Y:S04]  /*e1f0*/  LDL.LU R21, [R1+0x1f8] ;  /* 0x0001f80001157983 */ /* 0x001f680000300800 */
[----:B------:R0:W-:Y:S04]  /*e200*/  STL [R1+0x1f24], R22 ;  /* 0x001f241601007387 */ /* 0x0001e80000100800 */
        /* <DEDUP_REMOVED lines=12> */
[----:B------:R0:W-:Y:S01]  /*e2d0*/  STL [R1+0x1f38], R27 ;  /* 0x001f381b01007387 */ /* 0x0001e20000100800 */
[----:B--2---:R-:W-:-:S02]  /*e2e0*/  SEL R13, R3, R13, !P0 ;  /* 0x0000000d030d7207 */ /* 0x004fc40004000000 */
[C---:B---3--:R-:W-:Y:S02]  /*e2f0*/  SEL R5, R3.reuse, R5, !P0 ;  /* 0x0000000503057207 */ /* 0x048fe40004000000 */
[C---:B----4-:R-:W-:Y:S02]  /*e300*/  SEL R9, R3.reuse, R9, !P0 ;  /* 0x0000000903097207 */ /* 0x050fe40004000000 */
[C---:B-----5:R-:W-:Y:S02]  /*e310*/  SEL R4, R3.reuse, R4, !P0 ;  /* 0x0000000403047207 */ /* 0x060fe40004000000 */
[C---:B------:R-:W-:Y:S02]  /*e320*/  SEL R2, R3.reuse, R2, !P0 ;  /* 0x0000000203027207 */ /* 0x040fe40004000000 */
[C---:B------:R-:W-:Y:S02]  /*e330*/  SEL R19, R3.reuse, R19, !P0 ;  /* 0x0000001303137207 */ /* 0x040fe40004000000 */
[----:B------:R-:W-:-:S02]  /*e340*/  SEL R21, R3, R21, !P0 ;  /* 0x0000001503157207 */ /* 0x000fc40004000000 */
[C---:B------:R-:W-:Y:S02]  /*e350*/  SEL R22, R3.reuse, R22, !P0 ;  /* 0x0000001603167207 */ /* 0x040fe40004000000 */
[C---:B------:R-:W-:Y:S02]  /*e360*/  SEL R24, R3.reuse, R24, !P0 ;  /* 0x0000001803187207 */ /* 0x040fe40004000000 */
[C---:B------:R-:W-:Y:S02]  /*e370*/  SEL R25, R3.reuse, R25, !P0 ;  /* 0x0000001903197207 */ /* 0x040fe40004000000 */
[C---:B0-----:R-:W-:Y:S02]  /*e380*/  SEL R18, R3.reuse, R26, !P0 ;  /* 0x0000001a03127207 */ /* 0x041fe40004000000 */
[----:B------:R-:W-:-:S05]  /*e390*/  SEL R27, R3, R28, !P0 ;  /* 0x0000001c031b7207 */ /* 0x000fca0004000000 */
[----:B------:R-:W-:Y:S04]  /*e3a0*/  STL [R1+0x1e4], R27 ;  /* 0x0001e41b01007387 */ /* 0x000fe80000100800 */
[----:B------:R0:W-:Y:S04]  /*e3b0*/  STL [R1+0x1e0], R18 ;  /* 0x0001e01201007387 */ /* 0x0001e80000100800 */
[----:B------:R-:W-:Y:S04]  /*e3c0*/  STL [R1+0x1dc], R25 ;  /* 0x0001dc1901007387 */ /* 0x000fe80000100800 */
[----:B------:R-:W-:Y:S01]  /*e3d0*/  STL [R1+0x1d8], R24 ;  /* 0x0001d81801007387 */ /* 0x000fe20000100800 */
[----:B0-----:R-:W-:-:S05]  /*e3e0*/  SEL R18, R3, R23, !P0 ;  /* 0x0000001703127207 */ /* 0x001fca0004000000 */
[----:B------:R0:W-:Y:S04]  /*e3f0*/  STL [R1+0x1d4], R18 ;  /* 0x0001d41201007387 */ /* 0x0001e80000100800 */
[----:B------:R-:W-:Y:S04]  /*e400*/  STL [R1+0x1f4], R22 ;  /* 0x0001f41601007387 */ /* 0x000fe80000100800 */
[----:B------:R-:W-:Y:S01]  /*e410*/  STL [R1+0x1f8], R21 ;  /* 0x0001f81501007387 */ /* 0x000fe20000100800 */
[----:B0-----:R-:W-:-:S05]  /*e420*/  SEL R18, R3, R20, !P0 ;  /* 0x0000001403127207 */ /* 0x001fca0004000000 */
[----:B------:R0:W-:Y:S04]  /*e430*/  STL [R1+0x208], R18 ;  /* 0x0002081201007387 */ /* 0x0001e80000100800 */
[----:B------:R-:W-:Y:S04]  /*e440*/  STL [R1+0x20c], R19 ;  /* 0x00020c1301007387 */ /* 0x000fe80000100800 */
[----:B------:R2:W-:Y:S01]  /*e450*/  STL [R1+0x210], R13 ;  /* 0x0002100d01007387 */ /* 0x0005e20000100800 */
[C---:B0-----:R-:W-:Y:S02]  /*e460*/  SEL R18, R3.reuse, R16, !P0 ;  /* 0x0000001003127207 */ /* 0x041fe40004000000 */
[----:B------:R-:W-:-:S02]  /*e470*/  SEL R16, R3, R12, !P0 ;  /* 0x0000000c03107207 */ /* 0x000fc40004000000 */
[C---:B------:R-:W-:Y:S01]  /*e480*/  SEL R12, R3.reuse, R15, !P0 ;  /* 0x0000000f030c7207 */ /* 0x040fe20004000000 */
[----:B------:R-:W-:Y:S01]  /*e490*/  STL [R1+0x214], R18 ;  /* 0x0002141201007387 */ /* 0x000fe20000100800 */
[----:B--2---:R-:W-:-:S03]  /*e4a0*/  SEL R13, R3, R11, !P0 ;  /* 0x0000000b030d7207 */ /* 0x004fc60004000000 */
[----:B------:R-:W-:Y:S01]  /*e4b0*/  STL [R1+0x218], R16 ;  /* 0x0002181001007387 */ /* 0x000fe20000100800 */
[C---:B------:R-:W-:Y:S02]  /*e4c0*/  SEL R11, R3.reuse, R6, !P0 ;  /* 0x00000006030b7207 */ /* 0x040fe40004000000 */
[C---:B------:R-:W-:Y:S01]  /*e4d0*/  SEL R6, R3.reuse, R10, !P0 ;  /* 0x0000000a03067207 */ /* 0x040fe20004000000 */
[----:B------:R-:W-:Y:S04]  /*e4e0*/  STL [R1+0x230], R13 ;  /* 0x0002300d01007387 */ /* 0x000fe80000100800 */
[----:B------:R-:W-:Y:S04]  /*e4f0*/  STL [R1+0x234], R12 ;  /* 0x0002340c01007387 */ /* 0x000fe80000100800 */
[----:B------:R-:W-:Y:S04]  /*e500*/  STL [R1+0x23c], R11 ;  /* 0x00023c0b01007387 */ /* 0x000fe80000100800 */
[----:B------:R0:W-:Y:S04]  /*e510*/  STL [R1+0x240], R6 ;  /* 0x0002400601007387 */ /* 0x0001e80000100800 */
[----:B------:R2:W-:Y:S04]  /*e520*/  STL [R1+0x25c], R5 ;  /* 0x00025c0501007387 */ /* 0x0005e80000100800 */
[----:B------:R-:W-:Y:S01]  /*e530*/  STL [R1+0x26c], R9 ;  /* 0x00026c0901007387 */ /* 0x000fe20000100800 */
[----:B0-----:R-:W-:-:S02]  /*e540*/  SEL R6, R3, R14, !P0 ;  /* 0x0000000e03067207 */ /* 0x001fc40004000000 */
[----:B--2---:R-:W-:-:S03]  /*e550*/  SEL R5, R3, R8, !P0 ;  /* 0x0000000803057207 */ /* 0x004fc60004000000 */
[----:B------:R-:W-:Y:S04]  /*e560*/  STL [R1+0x270], R6 ;  /* 0x0002700601007387 */ /* 0x000fe80000100800 */
[----:B------:R0:W-:Y:S04]  /*e570*/  STL [R1+0x278], R5 ;  /* 0x0002780501007387 */ /* 0x0001e80000100800 */
[----:B------:R2:W-:Y:S04]  /*e580*/  STL [R1+0x280], R4 ;  /* 0x0002800401007387 */ /* 0x0005e80000100800 */
[----:B------:R3:W-:Y:S01]  /*e590*/  STL [R1+0x284], R2 ;  /* 0x0002840201007387 */ /* 0x0007e20000100800 */
[----:B0-----:R-:W-:-:S02]  /*e5a0*/  SEL R5, R3, R7, !P0 ;  /* 0x0000000703057207 */ /* 0x001fc40004000000 */
[----:B--2---:R-:W-:-:S03]  /*e5b0*/  SEL R4, R3, R29, !P0 ;  /* 0x0000001d03047207 */ /* 0x004fc60004000000 */
[----:B------:R-:W-:Y:S01]  /*e5c0*/  STL [R1+0x28c], R5 ;  /* 0x00028c0501007387 */ /* 0x000fe20000100800 */
[----:B---3--:R-:W-:-:S03]  /*e5d0*/  SEL R2, R3, R0, !P0 ;  /* 0x0000000003027207 */ /* 0x008fc60004000000 */
[----:B------:R-:W-:Y:S01]  /*e5e0*/  STL [R1+0x290], R4 ;  /* 0x0002900401007387 */ /* 0x000fe20000100800 */
[----:B------:R-:W-:-:S03]  /*e5f0*/  SEL R0, R3, R17, !P0 ;  /* 0x0000001103007207 */ /* 0x000fc60004000000 */
[----:B------:R-:W2:Y:S04]  /*e600*/  LDL.LU R27, [R1+0x2c0] ;  /* 0x0002c000011b7983 */ /* 0x000ea80000300800 */
[----:B------:R-:W-:Y:S04]  /*e610*/  STL [R1+0x298], R2 ;  /* 0x0002980201007387 */ /* 0x000fe80000100800 */
[----:B--2---:R0:W-:Y:S04]  /*e620*/  STL [R1+0x1f7c], R27 ;  /* 0x001f7c1b01007387 */ /* 0x0041e80000100800 */
[----:B------:R-:W-:Y:S04]  /*e630*/  STL [R1+0x29c], R0 ;  /* 0x00029c0001007387 */ /* 0x000fe80000100800 */
[----:B0-----:R-:W2:Y:S04]  /*e640*/  LDL.LU R27, [R1+0x2b4] ;  /* 0x0002b400011b7983 */ /* 0x001ea80000300800 */
[----:B--2---:R0:W-:Y:S04]  /*e650*/  STL [R1+0x1f80], R27 ;  /* 0x001f801b01007387 */ /* 0x0041e80000100800 */
[----:B0-----:R-:W2:Y:S04]  /*e660*/  LDL.LU R27, [R1+0x2ac] ;  /* 0x0002ac00011b7983 */ /* 0x001ea80000300800 */
[----:B--2---:R0:W-:Y:S04]  /*e670*/  STL [R1+0x1f84], R27 ;  /* 0x001f841b01007387 */ /* 0x0041e80000100800 */
[----:B0-----:R-:W2:Y:S04]  /*e680*/  LDL.LU R27, [R1+0x2a8] ;  /* 0x0002a800011b7983 */ /* 0x001ea80000300800 */
[----:B------:R-:W3:Y:S04]  /*e690*/  LDL.LU R18, [R1+0x2d0] ;  /* 0x0002d00001127983 */ /* 0x000ee80000300800 */
[----:B------:R-:W4:Y:S04]  /*e6a0*/  LDL.LU R28, [R1+0x2e8] ;  /* 0x0002e800011c7983 */ /* 0x000f280000300800 */
[----:B------:R-:W5:Y:S04]  /*e6b0*/  LDL.LU R26, [R1+0x2ec] ;  /* 0x0002ec00011a7983 */ /* 0x000f680000300800 */
[----:B------:R-:W3:Y:S04]  /*e6c0*/  LDL.LU R25, [R1+0x300] ;  /* 0x0003000001197983 */ /* 0x000ee80000300800 */
        /* <DEDUP_REMOVED lines=22> */
[----:B------:R-:W3:Y:S01]  /*e830*/  LDL.LU R17, [R1+0x3dc] ;  /* 0x0003dc0001117983 */ /* 0x000ee20000300800 */
[----:B--2---:R-:W-:-:S05]  /*e840*/  SEL R27, R3, R27, !P0 ;  /* 0x0000001b031b7207 */ /* 0x004fca0004000000 */
[----:B------:R0:W-:Y:S04]  /*e850*/  STL [R1+0x2a8], R27 ;  /* 0x0002a81b01007387 */ /* 0x0001e80000100800 */
[----:B0-----:R-:W2:Y:S02]  /*e860*/  LDL.LU R27, [R1+0x1f84] ;  /* 0x001f8400011b7983 */ /* 0x001ea40000300800 */
[----:B--2---:R-:W-:-:S05]  /*e870*/  SEL R27, R3, R27, !P0 ;  /* 0x0000001b031b7207 */ /* 0x004fca0004000000 */
[----:B------:R0:W-:Y:S04]  /*e880*/  STL [R1+0x2ac], R27 ;  /* 0x0002ac1b01007387 */ /* 0x0001e80000100800 */
[----:B0-----:R-:W2:Y:S02]  /*e890*/  LDL.LU R27, [R1+0x1f80] ;  /* 0x001f8000011b7983 */ /* 0x001ea40000300800 */
[----:B--2---:R-:W-:-:S05]  /*e8a0*/  SEL R27, R3, R27, !P0 ;  /* 0x0000001b031b7207 */ /* 0x004fca0004000000 */
[----:B------:R0:W-:Y:S04]  /*e8b0*/  STL [R1+0x2b4], R27 ;  /* 0x0002b41b01007387 */ /* 0x0001e80000100800 */
[----:B0-----:R-:W2:Y:S01]  /*e8c0*/  LDL.LU R27, [R1+0x1f7c] ;  /* 0x001f7c00011b7983 */ /* 0x001ea20000300800 */
[C---:B---3--:R-:W-:Y:S02]  /*e8d0*/  SEL R18, R3.reuse, R18, !P0 ;  /* 0x0000001203127207 */ /* 0x048fe40004000000 */
[C---:B------:R-:W-:Y:S02]  /*e8e0*/  SEL R25, R3.reuse, R25, !P0 ;  /* 0x0000001903197207 */ /* 0x040fe40004000000 */
[C---:B------:R-:W-:Y:S02]  /*e8f0*/  SEL R24, R3.reuse, R24, !P0 ;  /* 0x0000001803187207 */ /* 0x040fe40004000000 */
[----:B------:R-:W-:-:S02]  /*e900*/  SEL R22, R3, R22, !P0 ;  /* 0x0000001603167207 */ /* 0x000fc40004000000 */
[C---:B------:R-:W-:Y:S02]  /*e910*/  SEL R21, R3.reuse, R21, !P0 ;  /* 0x0000001503157207 */ /* 0x040fe40004000000 */
[C---:B------:R-:W-:Y:S02]  /*e920*/  SEL R19, R3.reuse, R19, !P0 ;  /* 0x0000001303137207 */ /* 0x040fe40004000000 */
[C---:B------:R-:W-:Y:S02]  /*e930*/  SEL R13, R3.reuse, R13, !P0 ;  /* 0x0000000d030d7207 */ /* 0x040fe40004000000 */
[C---:B------:R-:W-:Y:S02]  /*e940*/  SEL R10, R3.reuse, R10, !P0 ;  /* 0x0000000a030a7207 */ /* 0x040fe40004000000 */
[----:B--2---:R-:W-:-:S05]  /*e950*/  SEL R27, R3, R27, !P0 ;  /* 0x0000001b031b7207 */ /* 0x004fca0004000000 */
[----:B------:R4:W-:Y:S04]  /*e960*/  STL [R1+0x2c0], R27 ;  /* 0x0002c01b01007387 */ /* 0x0009e80000100800 */
[----:B------:R5:W-:Y:S01]  /*e970*/  STL [R1+0x2d0], R18 ;  /* 0x0002d01201007387 */ /* 0x000be20000100800 */
[C---:B----4-:R-:W-:Y:S02]  /*e980*/  SEL R27, R3.reuse, R28, !P0 ;  /* 0x0000001c031b7207 */ /* 0x050fe40004000000 */
[----:B-----5:R-:W-:-:S03]  /*e990*/  SEL R18, R3, R26, !P0 ;  /* 0x0000001a03127207 */ /* 0x020fc60004000000 */
        /* <DEDUP_REMOVED lines=31> */
[----:B------:R-:W-:Y:S01]  /*eb90*/  STL [R1+0x390], R6 ;  /* 0x0003900601007387 */ /* 0x000fe20000100800 */
[C---:B------:R-:W-:Y:S02]  /*eba0*/  SEL R4, R3.reuse, R2, !P0 ;  /* 0x0000000203047207 */ /* 0x040fe40004000000 */
[C---:B------:R-:W-:Y:S01]  /*ebb0*/  SEL R2, R3.reuse, R7, !P0 ;  /* 0x0000000703027207 */ /* 0x040fe20004000000 */
[----:B------:R0:W-:Y:S04]  /*ebc0*/  STL [R1+0x3a0], R5 ;  /* 0x0003a00501007387 */ /* 0x0001e80000100800 */
[----:B------:R2:W-:Y:S04]  /*ebd0*/  STL [R1+0x3a4], R4 ;  /* 0x0003a40401007387 */ /* 0x0005e80000100800 */
[----:B------:R3:W-:Y:S01]  /*ebe0*/  STL [R1+0x3b8], R2 ;  /* 0x0003b80201007387 */ /* 0x0007e20000100800 */
[----:B0-----:R-:W-:-:S02]  /*ebf0*/  SEL R5, R3, R29, !P0 ;  /* 0x0000001d03057207 */ /* 0x001fc40004000000 */
[----:B--2---:R-:W-:-:S03]  /*ec00*/  SEL R4, R3, R0, !P0 ;  /* 0x0000000003047207 */ /* 0x004fc60004000000 */
[----:B------:R-:W-:Y:S01]  /*ec10*/  STL [R1+0x3bc], R5 ;  /* 0x0003bc0501007387 */ /* 0x000fe20000100800 */
[----:B---3--:R-:W-:-:S03]  /*ec20*/  SEL R2, R3, R17, !P0 ;  /* 0x0000001103027207 */ /* 0x008fc60004000000 */
[----:B------:R-:W2:Y:S04]  /*ec30*/  LDL.LU R0, [R1+0x3e0] ;  /* 0x0003e00001007983 */ /* 0x000ea80000300800 */
[----:B------:R-:W-:Y:S04]  /*ec40*/  STL [R1+0x3c4], R4 ;  /* 0x0003c40401007387 */ /* 0x000fe80000100800 */
[----:B------:R-:W3:Y:S04]  /*ec50*/  LDL.LU R27, [R1+0x3d4] ;  /* 0x0003d400011b7983 */ /* 0x000ee80000300800 */
[----:B------:R-:W-:Y:S04]  /*ec60*/  STL [R1+0x3e4], R2 ;  /* 0x0003e40201007387 */ /* 0x000fe80000100800 */
[----:B---3--:R0:W-:Y:S04]  /*ec70*/  STL [R1+0x1f74], R27 ;  /* 0x001f741b01007387 */ /* 0x0081e80000100800 */
[----:B0-----:R-:W3:Y:S01]  /*ec80*/  LDL.LU R27, [R1+0x3d8] ;  /* 0x0003d800011b7983 */ /* 0x001ee20000300800 */
[----:B--2---:R-:W-:-:S03]  /*ec90*/  SEL R0, R3, R0, !P0 ;  /* 0x0000000003007207 */ /* 0x004fc60004000000 */
[----:B---3--:R0:W-:Y:S04]  /*eca0*/  STL [R1+0x1f78], R27 ;  /* 0x001f781b01007387 */ /* 0x0081e80000100800 */
        /* <DEDUP_REMOVED lines=27> */
[----:B------:R0:W-:Y:S04]  /*ee60*/  STL [R1+0x3ec], R0 ;  /* 0x0003ec0001007387 */ /* 0x0001e80000100800 */
[----:B0-----:R-:W3:Y:S01]  /*ee70*/  LDL.LU R0, [R1+0x320] ;  /* 0x0003200001007983 */ /* 0x001ee20000300800 */
        /* <DEDUP_REMOVED lines=14> */
[C---:B------:R-:W-:Y:S02]  /*ef60*/  SEL R9, R3.reuse, R9, !P0 ;  /* 0x0000000903097207 */ /* 0x040fe40004000000 */
[----:B------:R-:W-:-:S02]  /*ef70*/  SEL R4, R3, R4, !P0 ;  /* 0x0000000403047207 */ /* 0x000fc40004000000 */
        /* <DEDUP_REMOVED lines=42> */
[----:B------:R-:W2:Y:S01]  /*f220*/  LDL.LU R17, [R1+0x314] ;  /* 0x0003140001117983 */ /* 0x000ea20000300800 */
[----:B------:R-:W-:-:S03]  /*f230*/  SEL R0, R3, R0, !P0 ;  /* 0x0000000003007207 */ /* 0x000fc60004000000 */
[----:B------:R-:W-:Y:S04]  /*f240*/  STL [R1+0x424], R4 ;  /* 0x0004240401007387 */ /* 0x000fe80000100800 */
[----:B------:R-:W-:Y:S04]  /*f250*/  STL [R1+0x420], R2 ;  /* 0x0004200201007387 */ /* 0x000fe80000100800 */
[----:B------:R-:W3:Y:S04]  /*f260*/  LDL.LU R27, [R1+0x2f4] ;  /* 0x0002f400011b7983 */ /* 0x000ee80000300800 */
[----:B---3--:R0:W-:Y:S04]  /*f270*/  STL [R1+0x1f6c], R27 ;  /* 0x001f6c1b01007387 */ /* 0x0081e80000100800 */
[----:B------:R-:W-:Y:S04]  /*f280*/  STL [R1+0x41c], R0 ;  /* 0x00041c0001007387 */ /* 0x000fe80000100800 */
        /* <DEDUP_REMOVED lines=86> */
[----:B------:R-:W2:Y:S04]  /*f7f0*/  LDL.LU R0, [R1+0x238] ;  /* 0x0002380001007983 */ /* 0x000ea80000300800 */
[----:B------:R3:W-:Y:S01]  /*f800*/  STL [R1+0x374], R4 ;  /* 0x0003740401007387 */ /* 0x0007e20000100800 */
[----:B0-----:R-:W-:-:S03]  /*f810*/  SEL R5, R3, R7, !P0 ;  /* 0x0000000703057207 */ /* 0x001fc60004000000 */
[----:B------:R0:W-:Y:S04]  /*f820*/  STL [R1+0x370], R2 ;  /* 0x0003700201007387 */ /* 0x0001e80000100800 */
[----:B------:R-:W-:Y:S01]  /*f830*/  STL [R1+0x36c], R5 ;  /* 0x00036c0501007387 */ /* 0x000fe20000100800 */
[----:B---3--:R-:W-:-:S03]  /*f840*/  SEL R4, R3, R29, !P0 ;  /* 0x0000001d03047207 */ /* 0x008fc60004000000 */
[----:B------:R-:W3:Y:S01]  /*f850*/  LDL.LU R27, [R1+0x224] ;  /* 0x00022400011b7983 */ /* 0x000ee20000300800 */
[----:B0-----:R-:W-:-:S03]  /*f860*/  SEL R2, R3, R17, !P0 ;  /* 0x0000001103027207 */ /* 0x001fc60004000000 */
[----:B------:R-:W-:Y:S04]  /*f870*/  STL [R1+0x368], R4 ;  /* 0x0003680401007387 */ /* 0x000fe80000100800 */
        /* <DEDUP_REMOVED lines=31> */
[----:B------:R-:W3:Y:S04]  /*fa70*/  LDL.LU R7, [R1+0x190] ;  /* 0x0001900001077983 */ /* 0x000ee80000300800 */
[----:B------:R-:W3:Y:S04]  /*fa80*/  LDL.LU R29, [R1+0x18c] ;  /* 0x00018c00011d7983 */ /* 0x000ee80000300800 */
        /* <DEDUP_REMOVED lines=22> */
[----:B------:R-:W-:Y:S01]  /*fbf0*/  STL [R1+0x320], R25 ;  /* 0x0003201901007387 */ /* 0x000fe20000100800 */
[----:B0-----:R-:W-:-:S03]  /*fc00*/  SEL R18, R3, R23, !P0 ;  /* 0x0000001703127207 */ /* 0x001fc60004000000 */
[----:B------:R-:W-:Y:S04]  /*fc10*/  STL [R1+0x314], R24 ;  /* 0x0003141801007387 */ /* 0x000fe80000100800 */
[----:B------:R0:W-:Y:S04]  /*fc20*/  STL [R1+0x310], R18 ;  /* 0x0003101201007387 */ /* 0x0001e80000100800 */
[----:B------:R-:W-:Y:S01]  /*fc30*/  STL [R1+0x304], R22 ;  /* 0x0003041601007387 */ /* 0x000fe20000100800 */
[----:B0-----:R-:W-:-:S03]  /*fc40*/  SEL R18, R3, R20, !P0 ;  /* 0x0000001403127207 */ /* 0x001fc60004000000 */
[----:B------:R-:W-:Y:S04]  /*fc50*/  STL [R1+0x2fc], R21 ;  /* 0x0002fc1501007387 */ /* 0x000fe80000100800 */
[----:B------:R0:W-:Y:S04]  /*fc60*/  STL [R1+0x2f8], R18 ;  /* 0x0002f81201007387 */ /* 0x0001e80000100800 */
[----:B------:R-:W-:Y:S04]  /*fc70*/  STL [R1+0x2f4], R19 ;  /* 0x0002f41301007387 */ /* 0x000fe80000100800 */
[----:B------:R2:W-:Y:S01]  /*fc80*/  STL [R1+0x2f0], R13 ;  /* 0x0002f00d01007387 */ /* 0x0005e20000100800 */
[----:B0-----:R-:W-:-:S02]  /*fc90*/  SEL R18, R3, R16, !P0 ;  /* 0x0000001003127207 */ /* 0x001fc40004000000 */
[C---:B------:R-:W-:Y:S02]  /*fca0*/  SEL R16, R3.reuse, R12, !P0 ;  /* 0x0000000c03107207 */ /* 0x040fe40004000000 */
[C---:B------:R-:W-:Y:S01]  /*fcb0*/  SEL R12, R3.reuse, R15, !P0 ;  /* 0x0000000f030c7207 */ /* 0x040fe20004000000 */
[----:B------:R-:W-:Y:S01]  /*fcc0*/  STL [R1+0x2e4], R18 ;  /* 0x0002e41201007387 */ /* 0x000fe20000100800 */
[C---:B--2---:R-:W-:Y:S02]  /*fcd0*/  SEL R13, R3.reuse, R11, !P0 ;  /* 0x0000000b030d7207 */ /* 0x044fe40004000000 */
[C---:B------:R-:W-:Y:S01]  /*fce0*/  SEL R11, R3.reuse, R6, !P0 ;  /* 0x00000006030b7207 */ /* 0x040fe20004000000 */
[----:B------:R-:W-:Y:S01]  /*fcf0*/  STL [R1+0x2e0], R16 ;  /* 0x0002e01001007387 */ /* 0x000fe20000100800 */
[C---:B------:R-:W-:Y:S02]  /*fd00*/  SEL R6, R3.reuse, R5, !P0 ;  /* 0x0000000503067207 */ /* 0x040fe40004000000 */
[C---:B------:R-:W-:Y:S01]  /*fd10*/  SEL R5, R3.reuse, R9, !P0 ;  /* 0x0000000903057207 */ /* 0x040fe20004000000 */
[----:B------:R-:W-:Y:S01]  /*fd20*/  STL [R1+0x2dc], R13 ;  /* 0x0002dc0d01007387 */ /* 0x000fe20000100800 */
[----:B------:R-:W-:-:S03]  /*fd30*/  SEL R9, R3, R14, !P0 ;  /* 0x0000000e03097207 */ /* 0x000fc60004000000 */
[----:B------:R-:W-:Y:S04]  /*fd40*/  STL [R1+0x2d8], R12 ;  /* 0x0002d80c01007387 */ /* 0x000fe80000100800 */
[----:B------:R-:W-:Y:S04]  /*fd50*/  STL [R1+0x2d4], R11 ;  /* 0x0002d40b01007387 */ /* 0x000fe80000100800 */
[----:B------:R-:W-:Y:S04]  /*fd60*/  STL [R1+0x2cc], R10 ;  /* 0x0002cc0a01007387 */ /* 0x000fe80000100800 */
[----:B------:R0:W-:Y:S04]  /*fd70*/  STL [R1+0x2c8], R6 ;  /* 0x0002c80601007387 */ /* 0x0001e80000100800 */
[----:B------:R2:W-:Y:S01]  /*fd80*/  STL [R1+0x2c4], R5 ;  /* 0x0002c40501007387 */ /* 0x0005e20000100800 */
[----:B0-----:R-:W-:-:S03]  /*fd90*/  SEL R6, R3, R8, !P0 ;  /* 0x0000000803067207 */ /* 0x001fc60004000000 */
[----:B------:R-:W-:Y:S01]  /*fda0*/  STL [R1+0x2bc], R9 ;  /* 0x0002bc0901007387 */ /* 0x000fe20000100800 */
[----:B--2---:R-:W-:-:S03]  /*fdb0*/  SEL R5, R3, R17, !P0 ;  /* 0x0000001103057207 */ /* 0x004fc60004000000 */
[----:B------:R-:W2:Y:S04]  /*fdc0*/  LDL.LU R17, [R1+0x184] ;  /* 0x0001840001117983 */ /* 0x000ea80000300800 */
[----:B------:R0:W-:Y:S04]  /*fdd0*/  STL [R1+0x2b8], R6 ;  /* 0x0002b80601007387 */ /* 0x0001e80000100800 */
[----:B------:R3:W-:Y:S01]  /*fde0*/  STL [R1+0x2b0], R5 ;  /* 0x0002b00501007387 */ /* 0x0007e20000100800 */
[C---:B0-----:R-:W-:Y:S02]  /*fdf0*/  SEL R6, R3.reuse, R4, !P0 ;  /* 0x0000000403067207 */ /* 0x041fe40004000000 */
[----:B------:R-:W-:-:S02]  /*fe00*/  SEL R4, R3, R7, !P0 ;  /* 0x0000000703047207 */ /* 0x000fc40004000000 */
[C---:B---3--:R-:W-:Y:S01]  /*fe10*/  SEL R5, R3.reuse, R2, !P0 ;  /* 0x0000000203057207 */ /* 0x048fe20004000000 */
[----:B------:R-:W-:Y:S04]  /*fe20*/  STL [R1+0x2a4], R6 ;  /* 0x0002a40601007387 */ /* 0x000fe80000100800 */
[----:B------:R-:W-:Y:S04]  /*fe30*/  STL [R1+0x2a0], R5 ;  /* 0x0002a00501007387 */ /* 0x000fe80000100800 */
[----:B------:R-:W-:Y:S04]  /*fe40*/  STL [R1+0x294], R4 ;  /* 0x0002940401007387 */ /* 0x000fe80000100800 */
[----:B------:R-:W3:Y:S01]  /*fe50*/  LDL.LU R27, [R1+0x178] ;  /* 0x00017800011b7983 */ /* 0x000ee20000300800 */
[----:B------:R-:W-:-:S02]  /*fe60*/  SEL R2, R3, R29, !P0 ;  /* 0x0000001d03027207 */ /* 0x000fc40004000000 */
[----:B------:R-:W-:-:S03]  /*fe70*/  SEL R0, R3, R0, !P0 ;  /* 0x0000000003007207 */ /* 0x000fc60004000000 */
        /* <DEDUP_REMOVED lines=31> */
[----:B0-----:R-:W3:Y:S04]  /*10070*/  LDL.LU R2, [R1+0x118] ;  /* 0x0001180001027983 */ /* 0x001ee80000300800 */
        /* <DEDUP_REMOVED lines=8> */
[----:B0-----:R-:W2:Y:S01]  /*10100*/  LDL.LU R27, [R1+0x1f5c] ;  /* 0x001f5c00011b7983 */ /* 0x001ea20000300800 */
[C---:B-----5:R-:W-:Y:S02]  /*10110*/  SEL R26, R3.reuse, R26, !P0 ;  /* 0x0000001a031a7207 */ /* 0x060fe40004000000 */
[C---:B---3--:R-:W-:Y:S02]  /*10120*/  SEL R25, R3.reuse, R25, !P0 ;  /* 0x0000001903197207 */ /* 0x048fe40004000000 */
        /* <DEDUP_REMOVED lines=10> */
[----:B------:R0:W-:Y:S02]  /*101d0*/  STL [R1+0x260], R27 ;  /* 0x0002601b01007387 */ /* 0x0001e40000100800 */
[C---:B0-----:R-:W-:Y:S02]  /*101e0*/  SEL R27, R3.reuse, R18, !P0 ;  /* 0x00000012031b7207 */ /* 0x041fe40004000000 */
[----:B----4-:R-:W-:-:S03]  /*101f0*/  SEL R18, R3, R28, !P0 ;  /* 0x0000001c03127207 */ /* 0x010fc60004000000 */
        /* <DEDUP_REMOVED lines=10> */
[----:B------:R-:W-:Y:S01]  /*102a0*/  STL [R1+0x228], R20 ;  /* 0x0002281401007387 */ /* 0x000fe20000100800 */
[C---:B0-----:R-:W-:Y:S02]  /*102b0*/  SEL R18, R3.reuse, R13, !P0 ;  /* 0x0000000d03127207 */ /* 0x041fe40004000000 */
[C---:B------:R-:W-:Y:S01]  /*102c0*/  SEL R13, R3.reuse, R12, !P0 ;  /* 0x0000000c030d7207 */ /* 0x040fe20004000000 */
[----:B------:R-:W-:Y:S01]  /*102d0*/  STL [R1+0x224], R19 ;  /* 0x0002241301007387 */ /* 0x000fe20000100800 */
[----:B------:R-:W-:-:S03]  /*102e0*/  SEL R12, R3, R15, !P0 ;  /* 0x0000000f030c7207 */ /* 0x000fc60004000000 */
[----:B------:R-:W-:Y:S04]  /*102f0*/  STL [R1+0x220], R18 ;  /* 0x0002201201007387 */ /* 0x000fe80000100800 */
[----:B------:R-:W-:Y:S04]  /*10300*/  STL [R1+0x21c], R16 ;  /* 0x00021c1001007387 */ /* 0x000fe80000100800 */
        /* <DEDUP_REMOVED lines=8> */
[----:B--2---:R-:W-:-:S03]  /*10390*/  SEL R6, R3, R9, !P0 ;  /* 0x0000000903067207 */ /* 0x004fc60004000000 */
[----:B------:R-:W-:Y:S04]  /*103a0*/  STL [R1+0x1e8], R10 ;  /* 0x0001e80a01007387 */ /* 0x000fe80000100800 */
[----:B------:R-:W2:Y:S04]  /*103b0*/  LDL.LU R0, [R1+0x108] ;  /* 0x0001080001007983 */ /* 0x000ea80000300800 */
[----:B------:R0:W-:Y:S04]  /*103c0*/  STL [R1+0x1cc], R6 ;  /* 0x0001cc0601007387 */ /* 0x0001e80000100800 */
[----:B------:R3:W-:Y:S01]  /*103d0*/  STL [R1+0x1c4], R5 ;  /* 0x0001c40501007387 */ /* 0x0007e20000100800 */
[----:B0-----:R-:W-:-:S02]  /*103e0*/  SEL R6, R3, R14, !P0 ;  /* 0x0000000e03067207 */ /* 0x001fc40004000000 */
[----:B---3--:R-:W-:-:S03]  /*103f0*/  SEL R5, R3, R8, !P0 ;  /* 0x0000000803057207 */ /* 0x008fc60004000000 */
[----:B------:R-:W-:Y:S04]  /*10400*/  STL [R1+0x1c0], R6 ;  /* 0x0001c00601007387 */ /* 0x000fe80000100800 */
[----:B------:R0:W-:Y:S04]  /*10410*/  STL [R1+0x1b8], R5 ;  /* 0x0001b80501007387 */ /* 0x0001e80000100800 */
[----:B------:R-:W-:Y:S01]  /*10420*/  STL [R1+0x1b4], R4 ;  /* 0x0001b40401007387 */ /* 0x000fe20000100800 */
[----:B0-----:R-:W-:-:S03]  /*10430*/  SEL R5, R3, R7, !P0 ;  /* 0x0000000703057207 */ /* 0x001fc60004000000 */
[----:B------:R0:W-:Y:S04]  /*10440*/  STL [R1+0x1b0], R2 ;  /* 0x0001b00201007387 */ /* 0x0001e80000100800 */
[----:B------:R-:W-:Y:S01]  /*10450*/  STL [R1+0x1ac], R5 ;  /* 0x0001ac0501007387 */ /* 0x000fe20000100800 */
[----:B0-----:R-:W-:-:S03]  /*10460*/  SEL R2, R3, R17, !P0 ;  /* 0x0000001103027207 */ /* 0x001fc60004000000 */
[----:B------:R-:W3:Y:S01]  /*10470*/  LDL.LU R17, [R1+0xfc] ;  /* 0x0000fc0001117983 */ /* 0x000ee20000300800 */
[----:B------:R-:W-:-:S05]  /*10480*/  SEL R4, R3, R29, !P0 ;  /* 0x0000001d03047207 */ /* 0x000fca0004000000 */
        /* <DEDUP_REMOVED lines=30> */
[----:B------:R-:W3:Y:S04]  /*10670*/  LDL.LU R4, [R1+0x9c] ;  /* 0x00009c0001047983 */ /* 0x000ee80000300800 */
[----:B------:R-:W3:Y:S04]  /*10680*/  LDL.LU R2, [R1+0x98] ;  /* 0x0000980001027983 */ /* 0x000ee80000300800 */
        /* <DEDUP_REMOVED lines=10> */
[C---:B----4-:R-:W-:Y:S02]  /*10730*/  SEL R18, R3.reuse, R18, !P0 ;  /* 0x0000001203127207 */ /* 0x050fe40004000000 */
[C---:B------:R-:W-:Y:S02]  /*10740*/  SEL R26, R3.reuse, R26, !P0 ;  /* 0x0000001a031a7207 */ /* 0x040fe40004000000 */
[----:B------:R-:W-:-:S02]  /*10750*/  SEL R24, R3, R24, !P0 ;  /* 0x0000001803187207 */ /* 0x000fc40004000000 */
[C---:B------:R-:W-:Y:S02]  /*10760*/  SEL R23, R3.reuse, R23, !P0 ;  /* 0x0000001703177207 */ /* 0x040fe40004000000 */
[----:B--2---:R-:W-:-:S05]  /*10770*/  SEL R17, R3, R17, !P0 ;  /* 0x0000001103117207 */ /* 0x004fca0004000000 */
[----:B------:R0:W-:Y:S04]  /*10780*/  STL [R1+0x18c], R17 ;  /* 0x00018c1101007387 */ /* 0x0001e80000100800 */
[----:B0-----:R-:W2:Y:S04]  /*10790*/  LDL.LU R17, [R1+0x1f50] ;  /* 0x001f500001117983 */ /* 0x001ea80000300800 */
[----:B------:R5:W-:Y:S04]  /*107a0*/  STL [R1+0x188], R27 ;  /* 0x0001881b01007387 */ /* 0x000be80000100800 */
[----:B------:R0:W-:Y:S01]  /*107b0*/  STL [R1+0x180], R18 ;  /* 0x0001801201007387 */ /* 0x0001e20000100800 */
[----:B-----5:R-:W-:-:S02]  /*107c0*/  SEL R27, R3, R28, !P0 ;  /* 0x0000001c031b7207 */ /* 0x020fc40004000000 */
[----:B0-----:R-:W-:-:S03]  /*107d0*/  SEL R18, R3, R25, !P0 ;  /* 0x0000001903127207 */ /* 0x001fc60004000000 */
[----:B------:R-:W-:Y:S04]  /*107e0*/  STL [R1+0x17c], R27 ;  /* 0x00017c1b01007387 */ /* 0x000fe80000100800 */
[----:B------:R-:W-:Y:S04]  /*107f0*/  STL [R1+0x178], R26 ;  /* 0x0001781a01007387 */ /* 0x000fe80000100800 */
[----:B------:R0:W-:Y:S01]  /*10800*/  STL [R1+0x174], R18 ;  /* 0x0001741201007387 */ /* 0x0001e20000100800 */
[----:B------:R-:W-:-:S03]  /*10810*/  SEL R21, R3, R21, !P0 ;  /* 0x0000001503157207 */ /* 0x000fc60004000000 */
[----:B------:R-:W-:Y:S01]  /*10820*/  STL [R1+0x16c], R24 ;  /* 0x00016c1801007387 */ /* 0x000fe20000100800 */
[C---:B------:R-:W-:Y:S02]  /*10830*/  SEL R20, R3.reuse, R20, !P0 ;  /* 0x0000001403147207 */ /* 0x040fe40004000000 */
[C---:B0-----:R-:W-:Y:S01]  /*10840*/  SEL R18, R3.reuse, R22, !P0 ;  /* 0x0000001603127207 */ /* 0x041fe20004000000 */
[----:B------:R-:W-:Y:S01]  /*10850*/  STL [R1+0x168], R23 ;  /* 0x0001681701007387 */ /* 0x000fe20000100800 */
[----:B------:R-:W-:-:S03]  /*10860*/  SEL R13, R3, R13, !P0 ;  /* 0x0000000d030d7207 */ /* 0x000fc60004000000 */
[----:B------:R0:W-:Y:S01]  /*10870*/  STL [R1+0x164], R18 ;  /* 0x0001641201007387 */ /* 0x0001e20000100800 */
[C---:B------:R-:W-:Y:S02]  /*10880*/  SEL R16, R3.reuse, R16, !P0 ;  /* 0x0000001003107207 */ /* 0x040fe40004000000 */
[C---:B------:R-:W-:Y:S01]  /*10890*/  SEL R12, R3.reuse, R12, !P0 ;  /* 0x0000000c030c7207 */ /* 0x040fe20004000000 */
[----:B------:R-:W-:Y:S01]  /*108a0*/  STL [R1+0x160], R21 ;  /* 0x0001601501007387 */ /* 0x000fe20000100800 */
[----:B0-----:R-:W-:-:S03]  /*108b0*/  SEL R18, R3, R19, !P0 ;  /* 0x0000001303127207 */ /* 0x001fc60004000000 */
[----:B------:R-:W-:Y:S04]  /*108c0*/  STL [R1+0x158], R20 ;  /* 0x0001581401007387 */ /* 0x000fe80000100800 */
[----:B------:R-:W-:Y:S04]  /*108d0*/  STL [R1+0x154], R18 ;  /* 0x0001541201007387 */ /* 0x000fe80000100800 */
[----:B------:R0:W-:Y:S04]  /*108e0*/  STL [R1+0x150], R13 ;  /* 0x0001500d01007387 */ /* 0x0001e80000100800 */
[----:B------:R-:W-:Y:S04]  /*108f0*/  STL [R1+0x14c], R16 ;  /* 0x00014c1001007387 */ /* 0x000fe80000100800 */
[----:B------:R3:W-:Y:S01]  /*10900*/  STL [R1+0x144], R12 ;  /* 0x0001440c01007387 */ /* 0x0007e20000100800 */
[----:B0-----:R-:W-:-:S02]  /*10910*/  SEL R13, R3, R11, !P0 ;  /* 0x0000000b030d7207 */ /* 0x001fc40004000000 */
[----:B------:R-:W-:-:S03]  /*10920*/  SEL R11, R3, R15, !P0 ;  /* 0x0000000f030b7207 */ /* 0x000fc60004000000 */
[----:B------:R-:W-:Y:S01]  /*10930*/  STL [R1+0x140], R13 ;  /* 0x0001400d01007387 */ /* 0x000fe20000100800 */
[C---:B---3--:R-:W-:Y:S02]  /*10940*/  SEL R12, R3.reuse, R6, !P0 ;  /* 0x00000006030c7207 */ /* 0x048fe40004000000 */
[C---:B------:R-:W-:Y:S01]  /*10950*/  SEL R6, R3.reuse, R10, !P0 ;  /* 0x0000000a03067207 */ /* 0x040fe20004000000 */
[----:B------:R-:W-:Y:S01]  /*10960*/  STL [R1+0x13c], R11 ;  /* 0x00013c0b01007387 */ /* 0x000fe20000100800 */
[----:B------:R-:W-:-:S03]  /*10970*/  SEL R10, R3, R5, !P0 ;  /* 0x00000005030a7207 */ /* 0x000fc60004000000 */
[----:B------:R-:W-:Y:S01]  /*10980*/  STL [R1+0x138], R12 ;  /* 0x0001380c01007387 */ /* 0x000fe20000100800 */
[----:B------:R-:W-:-:S03]  /*10990*/  SEL R5, R3, R14, !P0 ;  /* 0x0000000e03057207 */ /* 0x000fc60004000000 */
[----:B------:R0:W-:Y:S01]  /*109a0*/  STL [R1+0x130], R6 ;  /* 0x0001300601007387 */ /* 0x0001e20000100800 */
[C---:B------:R-:W-:Y:S02]  /*109b0*/  SEL R8, R3.reuse, R8, !P0 ;  /* 0x0000000803087207 */ /* 0x040fe40004000000 */
[C---:B0-----:R-:W-:Y:S02]  /*109c0*/  SEL R6, R3.reuse, R9, !P0 ;  /* 0x0000000903067207 */ /* 0x041fe40004000000 */
[----:B--2---:R-:W-:-:S05]  /*109d0*/  SEL R11, R3, R17, !P0 ;  /* 0x00000011030b7207 */ /* 0x004fca0004000000 */
[----:B------:R-:W-:Y:S04]  /*109e0*/  STL [R1+0x12c], R11 ;  /* 0x00012c0b01007387 */ /* 0x000fe80000100800 */
[----:B------:R-:W-:Y:S04]  /*109f0*/  STL [R1+0x128], R10 ;  /* 0x0001280a01007387 */ /* 0x000fe80000100800 */
[----:B------:R0:W-:Y:S04]  /*10a00*/  STL [R1+0x124], R6 ;  /* 0x0001240601007387 */ /* 0x0001e80000100800 */
[----:B------:R2:W-:Y:S01]  /*10a10*/  STL [R1+0x11c], R5 ;  /* 0x00011c0501007387 */ /* 0x0005e20000100800 */
[----:B0-----:R-:W-:-:S02]  /*10a20*/  SEL R6, R3, R4, !P0 ;  /* 0x0000000403067207 */ /* 0x001fc40004000000 */
[C---:B------:R-:W-:Y:S02]  /*10a30*/  SEL R4, R3.reuse, R7, !P0 ;  /* 0x0000000703047207 */ /* 0x040fe40004000000 */
[C---:B--2---:R-:W-:Y:S01]  /*10a40*/  SEL R5, R3.reuse, R2, !P0 ;  /* 0x0000000203057207 */ /* 0x044fe20004000000 */
[----:B------:R-:W-:Y:S04]  /*10a50*/  STL [R1+0x118], R8 ;  /* 0x0001180801007387 */ /* 0x000fe80000100800 */
[----:B------:R-:W-:Y:S04]  /*10a60*/  STL [R1+0x114], R6 ;  /* 0x0001140601007387 */ /* 0x000fe80000100800 */
[----:B------:R-:W-:Y:S04]  /*10a70*/  STL [R1+0x10c], R5 ;  /* 0x00010c0501007387 */ /* 0x000fe80000100800 */
[----:B------:R-:W-:Y:S04]  /*10a80*/  STL [R1+0x108], R4 ;  /* 0x0001080401007387 */ /* 0x000fe80000100800 */
[----:B------:R-:W2:Y:S01]  /*10a90*/  LDL.LU R28, [R1+0x78] ;  /* 0x00007800011c7983 */ /* 0x000ea20000300800 */
[----:B------:R-:W-:-:S02]  /*10aa0*/  SEL R2, R3, R29, !P0 ;  /* 0x0000001d03027207 */ /* 0x000fc40004000000 */
[----:B------:R-:W-:-:S03]  /*10ab0*/  SEL R0, R3, R0, !P0 ;  /* 0x0000000003007207 */ /* 0x000fc60004000000 */
        /* <DEDUP_REMOVED lines=46> */
[C---:B-----5:R-:W-:Y:S02]  /*10da0*/  SEL R26, R3.reuse, R26, !P0 ;  /* 0x0000001a031a7207 */ /* 0x060fe40004000000 */
        /* <DEDUP_REMOVED lines=25> */
[----:B0-----:R-:W2:Y:S04]  /*10f40*/  LDL.LU R28, [R1+0x1f40] ;  /* 0x001f4000011c7983 */ /* 0x001ea80000300800 */
[----:B------:R0:W-:Y:S04]  /*10f50*/  STL [R1+0xe4], R18 ;  /* 0x0000e41201007387 */ /* 0x0001e80000100800 */
[----:B0-----:R-:W2:Y:S04]  /*10f60*/  LDL.LU R18, [R1+0x1f3c] ;  /* 0x001f3c0001127983 */ /* 0x001ea80000300800 */
[----:B------:R0:W-:Y:S04]  /*10f70*/  STL [R1+0xe0], R27 ;  /* 0x0000e01b01007387 */ /* 0x0001e80000100800 */
[----:B0-----:R-:W3:Y:S04]  /*10f80*/  LDL.LU R27, [R1+0x1f38] ;  /* 0x001f3800011b7983 */ /* 0x001ee80000300800 */
[----:B------:R0:W-:Y:S04]  /*10f90*/  STL [R1+0xdc], R26 ;  /* 0x0000dc1a01007387 */ /* 0x0001e80000100800 */
[----:B0-----:R-:W4:Y:S04]  /*10fa0*/  LDL.LU R26, [R1+0x1f34] ;  /* 0x001f3400011a7983 */ /* 0x001f280000300800 */
[----:B------:R0:W-:Y:S04]  /*10fb0*/  STL [R1+0xd8], R25 ;  /* 0x0000d81901007387 */ /* 0x0001e80000100800 */
[----:B0-----:R-:W5:Y:S04]  /*10fc0*/  LDL.LU R25, [R1+0x1f30] ;  /* 0x001f300001197983 */ /* 0x001f680000300800 */
[----:B------:R0:W-:Y:S04]  /*10fd0*/  STL [R1+0xd0], R24 ;  /* 0x0000d01801007387 */ /* 0x0001e80000100800 */
[----:B0-----:R-:W2:Y:S04]  /*10fe0*/  LDL.LU R24, [R1+0x1f2c] ;  /* 0x001f2c0001187983 */ /* 0x001ea80000300800 */
        /* <DEDUP_REMOVED lines=41> */
[----:B0-----:R-:W2:Y:S01]  /*11280*/  LDL.LU R0, [R1+0x1ed8] ;  /* 0x001ed80001007983 */ /* 0x001ea20000300800 */
[----:B------:R-:W-:-:S05]  /*11290*/  SEL R17, R3, R17, !P0 ;  /* 0x0000001103117207 */ /* 0x000fca0004000000 */
[----:B------:R2:W-:Y:S02]  /*112a0*/  STL [R1+0x64], R17 ;  /* 0x0000641101007387 */ /* 0x0005e40000100800 */
[C---:B--2---:R-:W-:Y:S02]  /*112b0*/  SEL R17, R3.reuse, R0, !P0 ;  /* 0x0000000003117207 */ /* 0x044fe40004000000 */
[----:B------:R-:W2:Y:S01]  /*112c0*/  LDL.LU R0, [R1+0x1ed4] ;  /* 0x001ed40001007983 */ /* 0x000ea20000300800 */
[----:B------:R-:W-:-:S03]  /*112d0*/  SEL R2, R3, R2, !P0 ;  /* 0x0000000203027207 */ /* 0x000fc60004000000 */
[----:B------:R0:W-:Y:S01]  /*112e0*/  STL [R1+0x60], R17 ;  /* 0x0000601101007387 */ /* 0x0001e20000100800 */
[C---:B------:R-:W-:Y:S02]  /*112f0*/  SEL R4, R3.reuse, R4, !P0 ;  /* 0x0000000403047207 */ /* 0x040fe40004000000 */
[C---:B------:R-:W-:Y:S02]  /*11300*/  SEL R5, R3.reuse, R5, !P0 ;  /* 0x0000000503057207 */ /* 0x040fe40004000000 */
[C---:B0-----:R-:W-:Y:S02]  /*11310*/  SEL R17, R3.reuse, R29, !P0 ;  /* 0x0000001d03117207 */ /* 0x041fe40004000000 */
[----:B------:R-:W0:Y:S03]  /*11320*/  LDC R29, c[0x0][0x3ac] ;  /* 0x0000eb00ff1d7b82 */ /* 0x000e260000000800 */
[----:B------:R-:W-:Y:S04]  /*11330*/  STL [R1+0x58], R17 ;  /* 0x0000581101007387 */ /* 0x000fe80000100800 */
[----:B------:R1:W-:Y:S04]  /*11340*/  STL [R1+0x54], R2 ;  /* 0x0000540201007387 */ /* 0x0003e80000100800 */
[----:B------:R-:W-:Y:S01]  /*11350*/  STL [R1+0x44], R4 ;  /* 0x0000440401007387 */ /* 0x000fe20000100800 */
[----:B-1----:R-:W-:-:S03]  /*11360*/  SEL R2, R3, R6, !P0 ;  /* 0x0000000603027207 */ /* 0x002fc60004000000 */
[----:B------:R1:W-:Y:S01]  /*11370*/  STL [R1+0x40], R5 ;  /* 0x0000400501007387 */ /* 0x0003e20000100800 */
[----:B------:R-:W-:-:S03]  /*11380*/  SEL R6, R3, R22, !P0 ;  /* 0x0000001603067207 */ /* 0x000fc60004000000 */
[----:B------:R3:W-:Y:S01]  /*11390*/  STL [R1+0x38], R2 ;  /* 0x0000380201007387 */ /* 0x0007e20000100800 */
[----:B------:R-:W0:Y:S01]  /*113a0*/  S2R R22, SR_TID.X ;  /* 0x0000000000167919 */ /* 0x000e220000002100 */
[C---:B-1----:R-:W-:Y:S02]  /*113b0*/  SEL R5, R3.reuse, R21, !P0 ;  /* 0x0000001503057207 */ /* 0x042fe40004000000 */
[----:B---3--:R-:W-:-:S03]  /*113c0*/  SEL R2, R3, R23, !P0 ;  /* 0x0000001703027207 */ /* 0x008fc60004000000 */
[----:B------:R-:W-:Y:S01]  /*113d0*/  STL [R1+0x24], R5 ;  /* 0x0000240501007387 */ /* 0x000fe20000100800 */
[----:B------:R-:W-:-:S03]  /*113e0*/  SEL R17, R3, R24, !P0 ;  /* 0x0000001803117207 */ /* 0x000fc60004000000 */
[----:B------:R-:W-:Y:S04]  /*113f0*/  STL [R1+0x1c], R6 ;  /* 0x00001c0601007387 */ /* 0x000fe80000100800 */
[----:B------:R5:W-:Y:S02]  /*11400*/  STL [R1+0x14], R2 ;  /* 0x0000140201007387 */ /* 0x000be40000100800 */
[----:B-----5:R-:W-:Y:S02]  /*11410*/  SEL R2, R3, R25, !P0 ;  /* 0x0000001903027207 */ /* 0x020fe40004000000 */
[----:B------:R-:W3:Y:S04]  /*11420*/  LDL.LU R25, [R1+0x4c] ;  /* 0x00004c0001197983 */ /* 0x000ee80000300800 */
[----:B------:R-:W-:Y:S04]  /*11430*/  STL [R1+0x8], R17 ;  /* 0x0000081101007387 */ /* 0x000fe80000100800 */
[----:B------:R1:W-:Y:S02]  /*11440*/  STL [R1+0x4], R2 ;  /* 0x0000040201007387 */ /* 0x0003e40000100800 */
[----:B-1----:R-:W1:Y:S01]  /*11450*/  S2R R2, SR_TID.X ;  /* 0x0000000000027919 */ /* 0x002e620000002100 */
[----:B0-----:R-:W-:-:S04]  /*11460*/  SHF.R.U32.HI R22, RZ, 0x5, R22 ;  /* 0x00000005ff167819 */ /* 0x001fc80000011616 */
[----:B------:R-:W-:-:S05]  /*11470*/  SGXT.U32 R22, R22, 0x1 ;  /* 0x000000011616781a */ /* 0x000fca0000000000 */
[----:B------:R-:W-:Y:S01]  /*11480*/  IMAD.WIDE R22, R22, UR5, RZ ;  /* 0x0000000516167c25 */ /* 0x000fe2000f8e02ff */
[----:B-1----:R-:W-:-:S05]  /*11490*/  LOP3.LUT R2, R2, 0x3f, RZ, 0xc0, !PT ;  /* 0x0000003f02027812 */ /* 0x002fca00078ec0ff */
[----:B------:R-:W-:-:S04]  /*114a0*/  IMAD R2, R2, R29, RZ ;  /* 0x0000001d02027224 */ /* 0x000fc800078e02ff */
[----:B------:R-:W-:Y:S02]  /*114b0*/  IMAD R29, R29, 0x40, R2 ;  /* 0x000000401d1d7824 */ /* 0x000fe400078e0202 */
[----:B--2---:R-:W-:Y:S01]  /*114c0*/  IMAD R0, R0, UR4, RZ ;  /* 0x0000000400007c24 */ /* 0x004fe2000f8e02ff */
[----:B------:R-:W0:Y:S04]  /*114d0*/  LDCU UR4, c[0x0][0x3b0] ;  /* 0x00007600ff0477ac */ /* 0x000e280008000800 */
[----:B------:R-:W-:Y:S01]  /*114e0*/  IADD3 R6, P1, PT, R0, UR12, RZ ;  /* 0x0000000c00067c10 */ /* 0x000fe2000ff3e0ff */
[----:B------:R-:W-:Y:S01]  /*114f0*/  IMAD R4, R18, 0x2, R28 ;  /* 0x0000000212047824 */ /* 0x000fe200078e021c */
[----:B------:R-:W1:Y:S02]  /*11500*/  LDCU UR12, c[0x0][0x3ac] ;  /* 0x00007580ff0c77ac */ /* 0x000e640008000800 */
[----:B------:R-:W-:-:S02]  /*11510*/  LEA.HI.X.SX32 R21, R0, UR13, 0x1, P1 ;  /* 0x0000000d00157c11 */ /* 0x000fc400088f0eff */
[----:B------:R-:W-:Y:S02]  /*11520*/  IADD3 R24, P1, PT, R22, R6, RZ ;  /* 0x0000000616187210 */ /* 0x000fe40007f3e0ff */
[----:B----4-:R-:W-:Y:S02]  /*11530*/  SEL R0, R3, R26, !P0 ;  /* 0x0000001a03007207 */ /* 0x010fe40004000000 */
[----:B------:R-:W2:Y:S04]  /*11540*/  LDL.LU R26, [R1+0x80] ;  /* 0x00008000011a7983 */ /* 0x000ea80000300800 */
[----:B------:R-:W-:Y:S04]  /*11550*/  STL [R1+0x1d24], R24 ;  /* 0x001d241801007387 */ /* 0x000fe80000100800 */
[----:B------:R4:W-:Y:S02]  /*11560*/  STL [R1], R0 ;  /* 0x0000000001007387 */ /* 0x0009e40000100800 */
[----:B----4-:R-:W-:Y:S01]  /*11570*/  IMAD.X R0, R23, 0x1, R21, P1 ;  /* 0x0000000117007824 */ /* 0x010fe200008e0615 */
[----:B------:R-:W-:-:S04]  /*11580*/  IADD3 R2, P1, PT, R2, UR14, RZ ;  /* 0x0000000e02027c10 */ /* 0x000fc8000ff3e0ff */
[----:B------:R4:W-:Y:S04]  /*11590*/  STL [R1+0x1d20], R0 ;  /* 0x001d200001007387 */ /* 0x0009e80000100800 */
[----:B------:R5:W-:Y:S01]  /*115a0*/  STL [R1+0x1db4], R2 ;  /* 0x001db40201007387 */ /* 0x000be20000100800 */
[----:B----4-:R-:W-:-:S03]  /*115b0*/  IADD3 R0, P0, PT, R29, UR14, RZ ;  /* 0x0000000e1d007c10 */ /* 0x010fc6000ff1e0ff */
[----:B-----5:R-:W4:Y:S04]  /*115c0*/  LDL.LU R2, [R1+0x2c] ;  /* 0x00002c0001027983 */ /* 0x020f280000300800 */
[----:B------:R5:W-:Y:S04]  /*115d0*/  STL [R1+0x1db8], R0 ;  /* 0x001db80001007387 */ /* 0x000be80000100800 */
[----:B-----5:R-:W5:Y:S01]  /*115e0*/  LDL.LU R0, [R1+0xa0] ;  /* 0x0000a00001007983 */ /* 0x020f620000300800 */
[----:B------:R-:W-:-:S04]  /*115f0*/  IMAD R5, R18, 0x2, R4 ;  /* 0x0000000212057824 */ /* 0x000fc800078e0204 */
[----:B------:R-:W-:-:S04]  /*11600*/  IMAD R17, R18, 0x2, R5 ;  /* 0x0000000212117824 */ /* 0x000fc800078e0205 */
[----:B------:R-:W-:-:S04]  /*11610*/  IMAD R3, R18, 0x2, R17 ;  /* 0x0000000212037824 */ /* 0x000fc800078e0211 */
[----:B------:R-:W-:-:S04]  /*11620*/  IMAD R22, R18, 0x2, R3 ;  /* 0x0000000212167824 */ /* 0x000fc800078e0203 */
[----:B------:R-:W-:Y:S01]  /*11630*/  IMAD R23, R18, 0x2, R22 ;  /* 0x0000000212177824 */ /* 0x000fe200078e0216 */
[----:B-----5:R-:W-:-:S05]  /*11640*/  IADD3 R24, P4, PT, R0, R6, RZ ;  /* 0x0000000600187210 */ /* 0x020fca0007f9e0ff */
[----:B------:R3:W-:Y:S02]  /*11650*/  STL [R1+0x1d10], R24 ;  /* 0x001d101801007387 */ /* 0x0007e40000100800 */
[----:B---3--:R-:W-:-:S05]  /*11660*/  IADD3 R24, P6, PT, R25, R6, RZ ;  /* 0x0000000619187210 */ /* 0x008fca0007fde0ff */
[----:B------:R2:W-:Y:S01]  /*11670*/  STL [R1+0x1d14], R24 ;  /* 0x001d141801007387 */ /* 0x0005e20000100800 */
[----:B------:R-:W-:Y:S02]  /*11680*/  LEA.HI.X.SX32 R0, R0, R21, 0x1, P4 ;  /* 0x0000001500007211 */ /* 0x000fe400020f0eff */
[----:B--2---:R-:W-:-:S05]  /*11690*/  IADD3 R24, P3, PT, R26, R6, RZ ;  /* 0x000000061a187210 */ /* 0x004fca0007f7e0ff */
[----:B------:R4:W-:Y:S02]  /*116a0*/  STL [R1+0x1d18], R24 ;  /* 0x001d181801007387 */ /* 0x0009e40000100800 */
[----:B----4-:R-:W-:-:S05]  /*116b0*/  IADD3 R24, P2, PT, R2, R6, RZ ;  /* 0x0000000602187210 */ /* 0x010fca0007f5e0ff */
[----:B------:R-:W-:Y:S04]  /*116c0*/  STL [R1+0x1d1c], R24 ;  /* 0x001d1c1801007387 */ /* 0x000fe80000100800 */
[----:B------:R2:W-:Y:S02]  /*116d0*/  STL [R1+0x1d08], R0 ;  /* 0x001d080001007387 */ /* 0x0005e40000100800 */
[----:B--2---:R-:W-:-:S05]  /*116e0*/  IADD3 R0, P5, PT, R7, R6, RZ ;  /* 0x0000000607007210 */ /* 0x004fca0007fbe0ff */
[----:B------:R2:W-:Y:S02]  /*116f0*/  STL [R1+0x1d0c], R0 ;  /* 0x001d0c0001007387 */ /* 0x0005e40000100800 */
[----:B--2---:R-:W-:-:S05]  /*11700*/  LEA.HI.X.SX32 R0, R25, R21, 0x1, P6 ;  /* 0x0000001519007211 */ /* 0x004fca00030f0eff */
[----:B------:R2:W-:Y:S01]  /*11710*/  STL [R1+0x1d00], R0 ;  /* 0x001d000001007387 */ /* 0x0005e20000100800 */
[----:B------:R-:W-:Y:S02]  /*11720*/  LEA.HI.X.SX32 R26, R26, R21, 0x1, P3 ;  /* 0x000000151a1a7211 */ /* 0x000fe400018f0eff */
[----:B--2---:R-:W-:-:S05]  /*11730*/  IADD3 R0, P4, PT, R8, R6, RZ ;  /* 0x0000000608007210 */ /* 0x004fca0007f9e0ff */
[----:B------:R2:W-:Y:S01]  /*11740*/  STL [R1+0x1d04], R0 ;  /* 0x001d040001007387 */ /* 0x0005e20000100800 */
[----:B------:R-:W-:-:S03]  /*11750*/  LEA.HI.X.SX32 R2, R2, R21, 0x1, P2 ;  /* 0x0000001502027211 */ /* 0x000fc600010f0eff */
[----:B------:R-:W-:Y:S01]  /*11760*/  STL [R1+0x1cf8], R26 ;  /* 0x001cf81a01007387 */ /* 0x000fe20000100800 */
[----:B--2---:R-:W-:-:S05]  /*11770*/  IADD3 R0, P3, PT, R14, R6, RZ ;  /* 0x000000060e007210 */ /* 0x004fca0007f7e0ff */
[----:B------:R2:W-:Y:S04]  /*11780*/  STL [R1+0x1cfc], R0 ;  /* 0x001cfc0001007387 */ /* 0x0005e80000100800 */
[----:B------:R3:W-:Y:S01]  /*11790*/  STL [R1+0x1cf0], R2 ;  /* 0x001cf00201007387 */ /* 0x0007e20000100800 */
[----:B--2---:R-:W-:Y:S02]  /*117a0*/  IADD3 R0, P2, PT, R9, R6, RZ ;  /* 0x0000000609007210 */ /* 0x004fe40007f5e0ff */
[----:B---3--:R-:W-:-:S03]  /*117b0*/  LEA.HI.X.SX32 R2, R7, R21, 0x1, P5 ;  /* 0x0000001507027211 */ /* 0x008fc600028f0eff */
[----:B------:R2:W-:Y:S04]  /*117c0*/  STL [R1+0x1cf4], R0 ;  /* 0x001cf40001007387 */ /* 0x0005e80000100800 */
[----:B------:R3:W-:Y:S01]  /*117d0*/  STL [R1+0x1ce8], R2 ;  /* 0x001ce80201007387 */ /* 0x0007e20000100800 */
[----:B--2---:R-:W-:Y:S02]  /*117e0*/  IADD3 R0, P5, PT, R10, R6, RZ ;  /* 0x000000060a007210 */ /* 0x004fe40007fbe0ff */
[----:B---3--:R-:W-:-:S03]  /*117f0*/  LEA.HI.X.SX32 R2, R8, R21, 0x1, P4 ;  /* 0x0000001508027211 */ /* 0x008fc600020f0eff */
[----:B------:R2:W-:Y:S01]  /*11800*/  STL [R1+0x1cec], R0 ;  /* 0x001cec0001007387 */ /* 0x0005e20000100800 */
[----:B------:R-:W-:-:S03]  /*11810*/  LEA.HI.X.SX32 R14, R14, R21, 0x1, P3 ;  /* 0x000000150e0e7211 */ /* 0x000fc600018f0eff */
[----:B------:R3:W-:Y:S01]  /*11820*/  STL [R1+0x1ce0], R2 ;  /* 0x001ce00201007387 */ /* 0x0007e20000100800 */
[-C--:B--2---:R-:W-:Y:S02]  /*11830*/  IADD3 R0, P4, PT, R15, R6.reuse, RZ ;  /* 0x000000060f007210 */ /* 0x084fe40007f9e0ff */
[----:B---3--:R-:W-:-:S03]  /*11840*/  IADD3 R2, P3, PT, R11, R6, RZ ;  /* 0x000000060b027210 */ /* 0x008fc60007f7e0ff */
[----:B------:R2:W-:Y:S04]  /*11850*/  STL [R1+0x1ce4], R0 ;  /* 0x001ce40001007387 */ /* 0x0005e80000100800 */
[----:B------:R3:W-:Y:S01]  /*11860*/  STL [R1+0x1cd8], R14 ;  /* 0x001cd80e01007387 */ /* 0x0007e20000100800 */
[----:B--2---:R-:W-:-:S03]  /*11870*/  LEA.HI.X.SX32 R0, R9, R21, 0x1, P2 ;  /* 0x0000001509007211 */ /* 0x004fc600010f0eff */
[----:B------:R2:W-:Y:S01]  /*11880*/  STL [R1+0x1cdc], R2 ;  /* 0x001cdc0201007387 */ /* 0x0005e20000100800 */
[----:B---3--:R-:W-:-:S03]  /*11890*/  IADD3 R14, P2, PT, R12, R6, RZ ;  /* 0x000000060c0e7210 */ /* 0x008fc60007f5e0ff */
[----:B------:R3:W-:Y:S01]  /*118a0*/  STL [R1+0x1cd0], R0 ;  /* 0x001cd00001007387 */ /* 0x0007e20000100800 */
[----:B--2---:R-:W-:-:S03]  /*118b0*/  LEA.HI.X.SX32 R2, R10, R21, 0x1, P5 ;  /* 0x000000150a027211 */ /* 0x004fc600028f0eff */
[----:B------:R2:W-:Y:S01]  /*118c0*/  STL [R1+0x1cd4], R14 ;  /* 0x001cd40e01007387 */ /* 0x0005e20000100800 */
[----:B---3--:R-:W-:-:S03]  /*118d0*/  IADD3 R0, P5, PT, R16, R6, RZ ;  /* 0x0000000610007210 */ /* 0x008fc60007fbe0ff */
[----:B------:R3:W-:Y:S04]  /*118e0*/  STL [R1+0x1cc8], R2 ;  /* 0x001cc80201007387 */ /* 0x0007e80000100800 */
[----:B------:R4:W-:Y:S01]  /*118f0*/  STL [R1+0x1ccc], R0 ;  /* 0x001ccc0001007387 */ /* 0x0009e20000100800 */
[----:B--2---:R-:W-:Y:S02]  /*11900*/  LEA.HI.X.SX32 R14, R15, R21, 0x1, P4 ;  /* 0x000000150f0e7211 */ /* 0x004fe400020f0eff */
[----:B---3--:R-:W-:-:S03]  /*11910*/  IADD3 R2, P4, PT, R13, R6, RZ ;  /* 0x000000060d027210 */ /* 0x008fc60007f9e0ff */
[----:B------:R2:W-:Y:S01]  /*11920*/  STL [R1+0x1cc0], R14 ;  /* 0x001cc00e01007387 */ /* 0x0005e20000100800 */
[----:B----4-:R-:W-:-:S03]  /*11930*/  LEA.HI.X.SX32 R0, R11, R21, 0x1, P3 ;  /* 0x000000150b007211 */ /* 0x010fc600018f0eff */
[----:B------:R3:W-:Y:S04]  /*11940*/  STL [R1+0x1cc4], R2 ;  /* 0x001cc40201007387 */ /* 0x0007e80000100800 */
[----:B------:R4:W-:Y:S01]  /*11950*/  STL [R1+0x1cb8], R0 ;  /* 0x001cb80001007387 */ /* 0x0009e20000100800 */
[----:B--2---:R-:W-:Y:S02]  /*11960*/  IADD3 R14, P3, PT, R19, R6, RZ ;  /* 0x00000006130e7210 */ /* 0x004fe40007f7e0ff */
[----:B---3--:R-:W-:-:S03]  /*11970*/  LEA.HI.X.SX32 R2, R12, R21, 0x1, P2 ;  /* 0x000000150c027211 */ /* 0x008fc600010f0eff */
[----:B------:R2:W-:Y:S01]  /*11980*/  STL [R1+0x1cbc], R14 ;  /* 0x001cbc0e01007387 */ /* 0x0005e20000100800 */
[----:B----4-:R-:W-:-:S03]  /*11990*/  IADD3 R0, P2, PT, R20, R6, RZ ;  /* 0x0000000614007210 */ /* 0x010fc60007f5e0ff */
        /* <DEDUP_REMOVED lines=10> */
[----:B------:R-:W-:Y:S01]  /*11a40*/  STL [R1+0x1ca4], R14 ;  /* 0x001ca40e01007387 */ /* 0x000fe20000100800 */
[----:B----4-:R-:W-:-:S03]  /*11a50*/  IADD3 R0, P3, PT, R4, R6, RZ ;  /* 0x0000000604007210 */ /* 0x010fc60007f7e0ff */
[----:B------:R2:W-:Y:S01]  /*11a60*/  STL [R1+0x1c98], R2 ;  /* 0x001c980201007387 */ /* 0x0005e20000100800 */
[----:B------:R-:W-:-:S03]  /*11a70*/  LEA.HI.X.SX32 R15, R20, R21, 0x1, P2 ;  /* 0x00000015140f7211 */ /* 0x000fc600010f0eff */
[----:B------:R3:W-:Y:S01]  /*11a80*/  STL [R1+0x1c9c], R0 ;  /* 0x001c9c0001007387 */ /* 0x0007e20000100800 */
[-C--:B------:R-:W-:Y:S02]  /*11a90*/  IADD3 R16, P2, PT, R17, R6.reuse, RZ ;  /* 0x0000000611107210 */ /* 0x080fe40007f5e0ff */
[----:B--2---:R-:W-:Y:S01]  /*11aa0*/  IADD3 R2, P6, PT, R5, R6, RZ ;  /* 0x0000000605027210 */ /* 0x004fe20007fde0ff */
[----:B------:R-:W-:Y:S01]  /*11ab0*/  STL [R1+0x1c90], R15 ;  /* 0x001c900f01007387 */ /* 0x000fe20000100800 */
[----:B---3--:R-:W-:-:S03]  /*11ac0*/  LEA.HI.X.SX32 R0, R27, R21, 0x1, P5 ;  /* 0x000000151b007211 */ /* 0x008fc600028f0eff */
[----:B------:R2:W-:Y:S01]  /*11ad0*/  STL [R1+0x1c94], R2 ;  /* 0x001c940201007387 */ /* 0x0005e20000100800 */
[-C--:B------:R-:W-:Y:S01]  /*11ae0*/  LEA.HI.X.SX32 R5, R5, R21.reuse, 0x1, P6 ;  /* 0x0000001505057211 */ /* 0x080fe200030f0eff */
[----:B------:R-:W-:Y:S01]  /*11af0*/  IMAD R24, R18, 0x2, R23 ;  /* 0x0000000212187824 */ /* 0x000fe200078e0217 */
[----:B------:R-:W3:Y:S01]  /*11b00*/  LDC R27, c[0x0][0x3ac] ;  /* 0x0000eb00ff1b7b82 */ /* 0x000ee20000000800 */
[----:B------:R4:W-:Y:S01]  /*11b10*/  STL [R1+0x1c88], R0 ;  /* 0x001c880001007387 */ /* 0x0009e20000100800 */
[----:B--2---:R-:W-:-:S03]  /*11b20*/  LEA.HI.X.SX32 R2, R28, R21, 0x1, P4 ;  /* 0x000000151c027211 */ /* 0x004fc600020f0eff */
[----:B------:R-:W-:Y:S01]  /*11b30*/  STL [R1+0x1c8c], R16 ;  /* 0x001c8c1001007387 */ /* 0x000fe20000100800 */
[----:B----4-:R-:W-:-:S03]  /*11b40*/  LEA.HI.X.SX32 R0, R4, R21, 0x1, P3 ;  /* 0x0000001504007211 */ /* 0x010fc600018f0eff */
[----:B------:R2:W-:Y:S04]  /*11b50*/  STL [R1+0x1c84], R2 ;  /* 0x001c840201007387 */ /* 0x0005e80000100800 */
[----:B------:R4:W-:Y:S01]  /*11b60*/  STL [R1+0x1c80], R0 ;  /* 0x001c800001007387 */ /* 0x0009e20000100800 */
[----:B--2---:R-:W-:-:S03]  /*11b70*/  IADD3 R2, P3, PT, R3, R6, RZ ;  /* 0x0000000603027210 */ /* 0x004fc60007f7e0ff */
[----:B------:R-:W-:Y:S01]  /*11b80*/  STL [R1+0x1c74], R5 ;  /* 0x001c740501007387 */ /* 0x000fe20000100800 */
[----:B----4-:R-:W-:-:S03]  /*11b90*/  IADD3 R0, P4, PT, R22, R6, RZ ;  /* 0x0000000616007210 */ /* 0x010fc60007f9e0ff */
[----:B------:R2:W-:Y:S01]  /*11ba0*/  STL [R1+0x1c78], R2 ;  /* 0x001c780201007387 */ /* 0x0005e20000100800 */
[-C--:B------:R-:W-:Y:S01]  /*11bb0*/  LEA.HI.X.SX32 R16, R17, R21.reuse, 0x1, P2 ;  /* 0x0000001511107211 */ /* 0x080fe200010f0eff */
[----:B------:R-:W-:Y:S02]  /*11bc0*/  IMAD R25, R18, 0x2, R24 ;  /* 0x0000000212197824 */ /* 0x000fe400078e0218 */
[----:B------:R4:W-:Y:S01]  /*11bd0*/  STL [R1+0x1c7c], R0 ;  /* 0x001c7c0001007387 */ /* 0x0009e20000100800 */
[----:B--2---:R-:W-:-:S03]  /*11be0*/  LEA.HI.X.SX32 R2, R3, R21, 0x1, P3 ;  /* 0x0000001503027211 */ /* 0x004fc600018f0eff */
[----:B------:R-:W-:Y:S01]  /*11bf0*/  STL [R1+0x1c70], R16 ;  /* 0x001c701001007387 */ /* 0x000fe20000100800 */
[----:B----4-:R-:W-:-:S03]  /*11c00*/  LEA.HI.X.SX32 R0, R22, R21, 0x1, P4 ;  /* 0x0000001516007211 */ /* 0x010fc600020f0eff */
[----:B------:R2:W-:Y:S01]  /*11c10*/  STL [R1+0x1c6c], R2 ;  /* 0x001c6c0201007387 */ /* 0x0005e20000100800 */
[-C--:B------:R-:W-:Y:S01]  /*11c20*/  IADD3 R3, P2, PT, R23, R6.reuse, RZ ;  /* 0x0000000617037210 */ /* 0x080fe20007f5e0ff */
[C---:B------:R-:W-:Y:S02]  /*11c30*/  IMAD R26, R18.reuse, 0x2, R25 ;  /* 0x00000002121a7824 */ /* 0x040fe400078e0219 */
[----:B------:R4:W-:Y:S02]  /*11c40*/  STL [R1+0x1c5c], R0 ;  /* 0x001c5c0001007387 */ /* 0x0009e40000100800 */
[----:B------:R-:W-:Y:S01]  /*11c50*/  IMAD R7, R18, 0x2, R26 ;  /* 0x0000000212077824 */ /* 0x000fe200078e021a */
[-C--:B--2---:R-:W-:Y:S01]  /*11c60*/  IADD3 R2, P3, PT, R24, R6.reuse, RZ ;  /* 0x0000000618027210 */ /* 0x084fe20007f7e0ff */
[----:B------:R2:W-:Y:S01]  /*11c70*/  STL [R1+0x1c60], R3 ;  /* 0x001c600301007387 */ /* 0x0005e20000100800 */
[----:B----4-:R-:W-:-:S03]  /*11c80*/  IADD3 R0, P4, PT, R25, R6, RZ ;  /* 0x0000000619007210 */ /* 0x010fc60007f9e0ff */
[----:B------:R4:W-:Y:S01]  /*11c90*/  STL [R1+0x1c64], R2 ;  /* 0x001c640201007387 */ /* 0x0009e20000100800 */
[----:B------:R-:W-:-:S03]  /*11ca0*/  IMAD R8, R18, 0x2, R7 ;  /* 0x0000000212087824 */ /* 0x000fc600078e0207 */
[----:B------:R5:W-:Y:S01]  /*11cb0*/  STL [R1+0x1c68], R0 ;  /* 0x001c680001007387 */ /* 0x000be20000100800 */
[-C--:B--2---:R-:W-:Y:S02]  /*11cc0*/  LEA.HI.X.SX32 R3, R23, R21.reuse, 0x1, P2 ;  /* 0x0000001517037211 */ /* 0x084fe400010f0eff */
[----:B----4-:R-:W-:-:S03]  /*11cd0*/  LEA.HI.X.SX32 R2, R24, R21, 0x1, P3 ;  /* 0x0000001518027211 */ /* 0x010fc600018f0eff */
[----:B------:R2:W-:Y:S01]  /*11ce0*/  STL [R1+0x1c58], R3 ;  /* 0x001c580301007387 */ /* 0x0005e20000100800 */
[----:B-----5:R-:W-:-:S03]  /*11cf0*/  LEA.HI.X.SX32 R0, R25, R21, 0x1, P4 ;  /* 0x0000001519007211 */ /* 0x020fc600020f0eff */
[----:B------:R4:W-:Y:S01]  /*11d00*/  STL [R1+0x1c54], R2 ;  /* 0x001c540201007387 */ /* 0x0009e20000100800 */
[----:B------:R-:W-:-:S03]  /*11d10*/  IMAD R9, R18, 0x2, R8 ;  /* 0x0000000212097824 */ /* 0x000fc600078e0208 */
[----:B------:R5:W-:Y:S01]  /*11d20*/  STL [R1+0x1c44], R0 ;  /* 0x001c440001007387 */ /* 0x000be20000100800 */
[-C--:B--2---:R-:W-:Y:S02]  /*11d30*/  IADD3 R3, P2, PT, R26, R6.reuse, RZ ;  /* 0x000000061a037210 */ /* 0x084fe40007f5e0ff */
[-C--:B----4-:R-:W-:Y:S01]  /*11d40*/  IADD3 R2, P3, PT, R7, R6.reuse, RZ ;  /* 0x0000000607027210 */ /* 0x090fe20007f7e0ff */
[----:B------:R-:W-:Y:S01]  /*11d50*/  IMAD R10, R18, 0x2, R9 ;  /* 0x00000002120a7824 */ /* 0x000fe200078e0209 */
[----:B-----5:R-:W-:Y:S01]  /*11d60*/  IADD3 R0, P4, PT, R8, R6, RZ ;  /* 0x0000000608007210 */ /* 0x020fe20007f9e0ff */
[----:B------:R2:W-:Y:S02]  /*11d70*/  STL [R1+0x1c48], R3 ;  /* 0x001c480301007387 */ /* 0x0005e40000100800 */
[----:B------:R-:W-:Y:S02]  /*11d80*/  IMAD R11, R18, 0x2, R10 ;  /* 0x00000002120b7824 */ /* 0x000fe400078e020a */
[----:B------:R4:W-:Y:S04]  /*11d90*/  STL [R1+0x1c4c], R2 ;  /* 0x001c4c0201007387 */ /* 0x0009e80000100800 */
[----:B------:R5:W-:Y:S01]  /*11da0*/  STL [R1+0x1c50], R0 ;  /* 0x001c500001007387 */ /* 0x000be20000100800 */
[----:B--2---:R-:W-:-:S02]  /*11db0*/  LEA.HI.X.SX32 R3, R26, R21, 0x1, P2 ;  /* 0x000000151a037211 */ /* 0x004fc400010f0eff */
        /* <DEDUP_REMOVED lines=8> */
[C---:B------:R-:W-:Y:S01]  /*11e40*/  IMAD R13, R18.reuse, 0x2, R12 ;  /* 0x00000002120d7824 */ /* 0x040fe200078e020c */
        /* <DEDUP_REMOVED lines=16> */
[----:B------:R-:W-:Y:S01]  /*11f50*/  STL [R1+0x1c18], R3 ;  /* 0x001c180301007387 */ /* 0x000fe20000100800 */
[----:B------:R-:W-:-:S03]  /*11f60*/  LEA.HI.X.SX32 R7, R12, R21, 0x1, P2 ;  /* 0x000000150c077211 */ /* 0x000fc600010f0eff */
[----:B------:R2:W-:Y:S01]  /*11f70*/  STL [R1+0x1c1c], R2 ;  /* 0x001c1c0201007387 */ /* 0x0005e20000100800 */
[----:B------:R-:W-:-:S03]  /*11f80*/  IMAD R5, R18, 0x2, R4 ;  /* 0x0000000212057824 */ /* 0x000fc600078e0204 */
[----:B------:R4:W-:Y:S01]  /*11f90*/  STL [R1+0x1c20], R0 ;  /* 0x001c200001007387 */ /* 0x0009e20000100800 */
[----:B--2---:R-:W-:-:S03]  /*11fa0*/  LEA.HI.X.SX32 R2, R13, R21, 0x1, P3 ;  /* 0x000000150d027211 */ /* 0x004fc600018f0eff */
[----:B------:R2:W-:Y:S01]  /*11fb0*/  STL [R1+0x1c10], R7 ;  /* 0x001c100701007387 */ /* 0x0005e20000100800 */
[----:B----4-:R-:W-:-:S03]  /*11fc0*/  LEA.HI.X.SX32 R0, R14, R21, 0x1, P4 ;  /* 0x000000150e007211 */ /* 0x010fc600020f0eff */
        /* <DEDUP_REMOVED lines=13> */
[----:B------:R-:W-:Y:S01]  /*120a0*/  STL [R1+0x1bf8], R7 ;  /* 0x001bf80701007387 */ /* 0x000fe20000100800 */
[----:B-----5:R-:W-:-:S03]  /*120b0*/  LEA.HI.X.SX32 R0, R5, R21, 0x1, P4 ;  /* 0x0000001505007211 */ /* 0x020fc600020f0eff */
        /* <DEDUP_REMOVED lines=47> */
[----:B------:R-:W-:Y:S02]  /*123b0*/  IMAD R11, R18, 0x2, R8 ;  /* 0x00000002120b7824 */ /* 0x000fe400078e0208 */
[----:B------:R4:W-:Y:S01]  /*123c0*/  STL [R1+0x1b60], R0 ;  /* 0x001b600001007387 */ /* 0x0009e20000100800 */
[----:B------:R-:W-:Y:S01]  /*123d0*/  LEA.HI.X.SX32 R12, R12, R21, 0x1, P2 ;  /* 0x000000150c0c7211 */ /* 0x000fe200010f0eff */
[----:B------:R-:W-:Y:S01]  /*123e0*/  IMAD R7, R18, 0x2, R11 ;  /* 0x0000000212077824 */ /* 0x000fe200078e020b */
[-C--:B--2---:R-:W-:Y:S01]  /*123f0*/  IADD3 R2, P3, PT, R9, R6.reuse, RZ ;  /* 0x0000000609027210 */ /* 0x084fe20007f7e0ff */
[----:B------:R-:W-:Y:S01]  /*12400*/  STL [R1+0x1b6c], R3 ;  /* 0x001b6c0301007387 */ /* 0x000fe20000100800 */
[----:B----4-:R-:W-:-:S03]  /*12410*/  IADD3 R0, P4, PT, R8, R6, RZ ;  /* 0x0000000608007210 */ /* 0x010fc60007f9e0ff */
[----:B------:R2:W-:Y:S01]  /*12420*/  STL [R1+0x1b74], R2 ;  /* 0x001b740201007387 */ /* 0x0005e20000100800 */
[----:B------:R-:W-:-:S03]  /*12430*/  IMAD R5, R18, 0x2, R7 ;  /* 0x0000000212057824 */ /* 0x000fc600078e0207 */
[----:B------:R4:W-:Y:S01]  /*12440*/  STL [R1+0x1b7c], R0 ;  /* 0x001b7c0001007387 */ /* 0x0009e20000100800 */
[----:B--2---:R-:W-:-:S03]  /*12450*/  LEA.HI.X.SX32 R2, R9, R21, 0x1, P3 ;  /* 0x0000001509027211 */ /* 0x004fc600018f0eff */
[----:B------:R-:W-:Y:S01]  /*12460*/  STL [R1+0x1b68], R12 ;  /* 0x001b680c01007387 */ /* 0x000fe20000100800 */
[----:B----4-:R-:W-:-:S03]  /*12470*/  LEA.HI.X.SX32 R0, R8, R21, 0x1, P4 ;  /* 0x0000001508007211 */ /* 0x010fc600020f0eff */
[----:B------:R2:W-:Y:S01]  /*12480*/  STL [R1+0x1b70], R2 ;  /* 0x001b700201007387 */ /* 0x0005e20000100800 */
[CC--:B------:R-:W-:Y:S01]  /*12490*/  IADD3 R8, P2, PT, R11.reuse, R6.reuse, RZ ;  /* 0x000000060b087210 */ /* 0x0c0fe20007f5e0ff */
[C---:B------:R-:W-:Y:S02]  /*124a0*/  IMAD R10, R18.reuse, 0x2, R5 ;  /* 0x00000002120a7824 */ /* 0x040fe400078e0205 */
        /* <DEDUP_REMOVED lines=13> */
[----:B------:R-:W-:-:S03]  /*12580*/  IADD3 R5, P2, PT, R10, R6, RZ ;  /* 0x000000060a057210 */ /* 0x000fc60007f5e0ff */
[----:B------:R4:W-:Y:S01]  /*12590*/  STL [R1+0x1bb0], R0 ;  /* 0x001bb00001007387 */ /* 0x0009e20000100800 */
[----:B------:R-:W-:Y:S01]  /*125a0*/  IMAD R9, R18, 0x2, R3 ;  /* 0x0000000212097824 */ /* 0x000fe200078e0203 */
[-C--:B--2---:R-:W-:Y:S02]  /*125b0*/  IADD3 R2, P3, PT, R4, R6.reuse, RZ ;  /* 0x0000000604027210 */ /* 0x084fe40007f7e0ff */
[----:B------:R-:W-:Y:S01]  /*125c0*/  STL [R1+0x1bb4], R5 ;  /* 0x001bb40501007387 */ /* 0x000fe20000100800 */
[----:B----4-:R-:W-:-:S03]  /*125d0*/  IADD3 R0, P4, PT, R3, R6, RZ ;  /* 0x0000000603007210 */ /* 0x010fc60007f9e0ff */
[----:B------:R2:W-:Y:S01]  /*125e0*/  STL [R1+0x1bb8], R2 ;  /* 0x001bb80201007387 */ /* 0x0005e20000100800 */
[-C--:B------:R-:W-:Y:S01]  /*125f0*/  LEA.HI.X.SX32 R10, R10, R21.reuse, 0x1, P2 ;  /* 0x000000150a0a7211 */ /* 0x080fe200010f0eff */
[C---:B------:R-:W-:Y:S02]  /*12600*/  IMAD R8, R18.reuse, 0x2, R9 ;  /* 0x0000000212087824 */ /* 0x040fe400078e0209 */
[----:B------:R4:W-:Y:S02]  /*12610*/  STL [R1+0x1bbc], R0 ;  /* 0x001bbc0001007387 */ /* 0x0009e40000100800 */
[----:B------:R-:W-:Y:S02]  /*12620*/  IMAD R7, R18, 0x2, R8 ;  /* 0x0000000212077824 */ /* 0x000fe400078e0208 */
[----:B------:R-:W-:Y:S01]  /*12630*/  STL [R1+0x1b88], R10 ;  /* 0x001b880a01007387 */ /* 0x000fe20000100800 */
[-C--:B--2---:R-:W-:Y:S02]  /*12640*/  LEA.HI.X.SX32 R2, R3, R21.reuse, 0x1, P4 ;  /* 0x0000001503027211 */ /* 0x084fe400020f0eff */
[----:B----4-:R-:W-:-:S02]  /*12650*/  LEA.HI.X.SX32 R0, R4, R21, 0x1, P3 ;  /* 0x0000001504007211 */ /* 0x010fc400018f0eff */
[----:B------:R-:W-:-:S03]  /*12660*/  IADD3 R3, P3, PT, R8, R6, RZ ;  /* 0x0000000608037210 */ /* 0x000fc60007f7e0ff */
[----:B------:R2:W-:Y:S04]  /*12670*/  STL [R1+0x1b98], R0 ;  /* 0x001b980001007387 */ /* 0x0005e80000100800 */
[----:B------:R4:W-:Y:S01]  /*12680*/  STL [R1+0x1b9c], R2 ;  /* 0x001b9c0201007387 */ /* 0x0009e20000100800 */
[-C--:B--2---:R-:W-:Y:S02]  /*12690*/  IADD3 R0, P2, PT, R9, R6.reuse, RZ ;  /* 0x0000000609007210 */ /* 0x084fe40007f5e0ff */
[----:B----4-:R-:W-:-:S03]  /*126a0*/  IADD3 R2, P4, PT, R7, R6, RZ ;  /* 0x0000000607027210 */ /* 0x010fc60007f9e0ff */
[----:B------:R2:W-:Y:S01]  /*126b0*/  STL [R1+0x1ba0], R0 ;  /* 0x001ba00001007387 */ /* 0x0005e20000100800 */
[-C--:B------:R-:W-:Y:S01]  /*126c0*/  LEA.HI.X.SX32 R8, R8, R21.reuse, 0x1, P3 ;  /* 0x0000001508087211 */ /* 0x080fe200018f0eff */
[C---:B------:R-:W-:Y:S02]  /*126d0*/  IMAD R5, R18.reuse, 0x2, R7 ;  /* 0x0000000212057824 */ /* 0x040fe400078e0207 */
[----:B--2---:R-:W0:Y:S04]  /*126e0*/  LDL.LU R0, [R1+0x1e4] ;  /* 0x0001e40001007983 */ /* 0x004e280000300800 */
[----:B------:R-:W-:Y:S04]  /*126f0*/  STL [R1+0x1ba4], R3 ;  /* 0x001ba40301007387 */ /* 0x000fe80000100800 */
[----:B------:R2:W-:Y:S04]  /*12700*/  STL [R1+0x1ba8], R2 ;  /* 0x001ba80201007387 */ /* 0x0005e80000100800 */
[----:B------:R-:W4:Y:S01]  /*12710*/  LDL.LU R24, [R1+0x1e0] ;  /* 0x0001e00001187983 */ /* 0x000f220000300800 */
[----:B--2---:R-:W-:Y:S01]  /*12720*/  LEA.HI.X.SX32 R2, R9, R21, 0x1, P2 ;  /* 0x0000001509027211 */ /* 0x004fe200010f0eff */
[----:B------:R-:W-:-:S04]  /*12730*/  IMAD R4, R18, 0x2, R5 ;  /* 0x0000000212047824 */ /* 0x000fc800078e0205 */
[----:B------:R2:W-:Y:S04]  /*12740*/  STL [R1+0x1b8c], R2 ;  /* 0x001b8c0201007387 */ /* 0x0005e80000100800 */
[----:B------:R-:W5:Y:S04]  /*12750*/  LDL.LU R20, [R1+0x1dc] ;  /* 0x0001dc0001147983 */ /* 0x000f680000300800 */
[----:B------:R-:W-:Y:S01]  /*12760*/  STL [R1+0x1b90], R8 ;  /* 0x001b900801007387 */ /* 0x000fe20000100800 */
[----:B--2---:R-:W-:-:S03]  /*12770*/  LEA.HI.X.SX32 R2, R7, R21, 0x1, P4 ;  /* 0x0000001507027211 */ /* 0x004fc600020f0eff */
[----:B------:R-:W2:Y:S01]  /*12780*/  LDL.LU R22, [R1+0x1d8] ;  /* 0x0001d80001167983 */ /* 0x000ea20000300800 */
[----:B------:R-:W-:-:S03]  /*12790*/  IMAD R3, R18, 0x2, R4 ;  /* 0x0000000212037824 */ /* 0x000fc600078e0204 */
[----:B------:R-:W2:Y:S04]  /*127a0*/  LDL.LU R16, [R1+0x1d4] ;  /* 0x0001d40001107983 */ /* 0x000ea80000300800 */
[----:B------:R1:W-:Y:S01]  /*127b0*/  STL [R1+0x1b94], R2 ;  /* 0x001b940201007387 */ /* 0x0003e20000100800 */
[----:B------:R-:W-:-:S03]  /*127c0*/  IADD3 R7, P3, PT, R4, R6, RZ ;  /* 0x0000000604077210 */ /* 0x000fc60007f7e0ff */
[----:B------:R-:W2:Y:S01]  /*127d0*/  LDL.LU R17, [R1+0x1f4] ;  /* 0x0001f40001117983 */ /* 0x000ea20000300800 */
[----:B-1----:R-:W-:-:S05]  /*127e0*/  IADD3 R2, P2, PT, R5, R6, RZ ;  /* 0x0000000605027210 */ /* 0x002fca0007f5e0ff */
[----:B------:R1:W-:Y:S04]  /*127f0*/  STL [R1+0x1b3c], R2 ;  /* 0x001b3c0201007387 */ /* 0x0003e80000100800 */
[----:B------:R-:W2:Y:S01]  /*12800*/  LDL.LU R15, [R1+0x1f8] ;  /* 0x0001f800010f7983 */ /* 0x000ea20000300800 */
[----:B-1----:R-:W-:-:S03]  /*12810*/  IADD3 R2, P4, PT, R3, R6, RZ ;  /* 0x0000000603027210 */ /* 0x002fc60007f9e0ff */
[----:B------:R-:W-:Y:S04]  /*12820*/  STL [R1+0x1b40], R7 ;  /* 0x001b400701007387 */ /* 0x000fe80000100800 */
[----:B------:R-:W2:Y:S04]  /*12830*/  LDL.LU R14, [R1+0x208] ;  /* 0x00020800010e7983 */ /* 0x000ea80000300800 */
[----:B------:R1:W-:Y:S01]  /*12840*/  STL [R1+0x1b44], R2 ;  /* 0x001b440201007387 */ /* 0x0003e20000100800 */
[----:B------:R-:W-:Y:S01]  /*12850*/  IMAD R18, R18, 0x2, R3 ;  /* 0x0000000212127824 */ /* 0x000fe200078e0203 */
[----:B------:R-:W-:-:S02]  /*12860*/  LEA.HI.X.SX32 R5, R5, R21, 0x1, P2 ;  /* 0x0000001505057211 */ /* 0x000fc400010f0eff */
[----:B------:R-:W2:Y:S01]  /*12870*/  LDL.LU R26, [R1+0x20c] ;  /* 0x00020c00011a7983 */ /* 0x000ea20000300800 */
[----:B-1----:R-:W1:Y:S01]  /*12880*/  S2R R2, SR_TID.X ;  /* 0x0000000000027919 */ /* 0x002e620000002100 */
[----:B------:R-:W-:Y:S02]  /*12890*/  IADD3 R6, P5, PT, R18, R6, RZ ;  /* 0x0000000612067210 */ /* 0x000fe40007fbe0ff */
[----:B------:R-:W-:-:S03]  /*128a0*/  LEA.HI.X.SX32 R4, R4, R21, 0x1, P3 ;  /* 0x0000001504047211 */ /* 0x000fc600018f0eff */
[----:B------:R-:W-:Y:S04]  /*128b0*/  STL [R1+0x1b38], R6 ;  /* 0x001b380601007387 */ /* 0x000fe80000100800 */
[----:B------:R-:W2:Y:S04]  /*128c0*/  LDL.LU R25, [R1+0x210] ;  /* 0x0002100001197983 */ /* 0x000ea80000300800 */
[----:B------:R3:W-:Y:S04]  /*128d0*/  STL [R1+0x1b2c], R5 ;  /* 0x001b2c0501007387 */ /* 0x0007e80000100800 */
[----:B------:R-:W2:Y:S01]  /*128e0*/  LDL.LU R28, [R1+0x214] ;  /* 0x00021400011c7983 */ /* 0x000ea20000300800 */
[----:B---3--:R-:W-:-:S02]  /*128f0*/  LEA.HI.X.SX32 R5, R3, R21, 0x1, P4 ;  /* 0x0000001503057211 */ /* 0x008fc400020f0eff */
[----:B-1----:R-:W-:Y:S02]  /*12900*/  LOP3.LUT R2, R2, 0x3f, RZ, 0xc0, !PT ;  /* 0x0000003f02027812 */ /* 0x002fe400078ec0ff */
[----:B------:R-:W-:-:S03]  /*12910*/  LEA.HI.X.SX32 R3, R18, R21, 0x1, P5 ;  /* 0x0000001512037211 */ /* 0x000fc600028f0eff */
[----:B------:R-:W-:Y:S01]  /*12920*/  IMAD R2, R2, R27, RZ ;  /* 0x0000001b02027224 */ /* 0x000fe200078e02ff */
[----:B------:R1:W-:Y:S04]  /*12930*/  STL [R1+0x1b30], R4 ;  /* 0x001b300401007387 */ /* 0x0003e80000100800 */
[----:B------:R-:W-:Y:S01]  /*12940*/  STL [R1+0x1b34], R5 ;  /* 0x001b340501007387 */ /* 0x000fe20000100800 */
[----:B-1----:R-:W-:-:S03]  /*12950*/  LEA.HI.X.SX32 R4, R2, UR15, 0x1, P1 ;  /* 0x0000000f02047c11 */ /* 0x002fc600088f0eff */
[----:B------:R-:W3:Y:S04]  /*12960*/  LDL.LU R2, [R1+0x218] ;  /* 0x0002180001027983 */ /* 0x000ee80000300800 */
[----:B------:R1:W-:Y:S04]  /*12970*/  STL [R1+0x1b28], R3 ;  /* 0x001b280301007387 */ /* 0x0003e80000100800 */
[----:B------:R-:W3:Y:S01]  /*12980*/  LDL.LU R27, [R1+0x230] ;  /* 0x00023000011b7983 */ /* 0x000ee20000300800 */
[----:B-1----:R-:W-:-:S03]  /*12990*/  LEA.HI.X.SX32 R3, R29, UR15, 0x1, P0 ;  /* 0x0000000f1d037c11 */ /* 0x002fc600080f0eff */
[----:B------:R-:W-:Y:S04]  /*129a0*/  STL [R1+0x1db0], R4 ;  /* 0x001db00401007387 */ /* 0x000fe80000100800 */
[----:B------:R-:W-:Y:S01]  /*129b0*/  STL [R1+0x1dbc], R3 ;  /* 0x001dbc0301007387 */ /* 0x000fe20000100800 */
[----:B0-----:R-:W-:-:S03]  /*129c0*/  IMAD R5, R0, UR4, RZ ;  /* 0x0000000400057c24 */ /* 0x001fc6000f8e02ff */
[----:B------:R-:W3:Y:S04]  /*129d0*/  LDL.LU R0, [R1+0x234] ;  /* 0x0002340001007983 */ /* 0x000ee80000300800 */
[----:B------:R-:W-:Y:S01]  /*129e0*/  STL [R1+0x1e6c], R5 ;  /* 0x001e6c0501007387 */ /* 0x000fe20000100800 */
[----:B----4-:R-:W-:-:S05]  /*129f0*/  IMAD R6, R24, UR4, RZ ;  /* 0x0000000418067c24 */ /* 0x010fca000f8e02ff */
[----:B------:R-:W-:Y:S01]  /*12a00*/  STL [R1+0x1e70], R6 ;  /* 0x001e700601007387 */ /* 0x000fe20000100800 */
[----:B-----5:R-:W-:Y:S02]  /*12a10*/  IMAD R7, R20, UR4, RZ ;  /* 0x0000000414077c24 */ /* 0x020fe4000f8e02ff */
[----:B--2---:R-:W-:-:S03]  /*12a20*/  IMAD R8, R22, UR4, RZ ;  /* 0x0000000416087c24 */ /* 0x004fc6000f8e02ff */
[----:B------:R-:W-:Y:S01]  /*12a30*/  STL [R1+0x1e74], R7 ;  /* 0x001e740701007387 */ /* 0x000fe20000100800 */
[----:B------:R-:W-:-:S03]  /*12a40*/  IMAD R9, R16, UR4, RZ ;  /* 0x0000000410097c24 */ /* 0x000fc6000f8e02ff */
[----:B------:R-:W-:Y:S01]  /*12a50*/  STL [R1+0x1e78], R8 ;  /* 0x001e780801007387 */ /* 0x000fe20000100800 */
[----:B------:R-:W-:-:S03]  /*12a60*/  IMAD R10, R17, UR4, RZ ;  /* 0x00000004110a7c24 */ /* 0x000fc6000f8e02ff */
[----:B------:R-:W-:Y:S04]  /*12a70*/  STL [R1+0x1e7c], R9 ;  /* 0x001e7c0901007387 */ /* 0x000fe80000100800 */
[----:B------:R-:W-:Y:S01]  /*12a80*/  STL [R1+0x1e80], R10 ;  /* 0x001e800a01007387 */ /* 0x000fe20000100800 */
[----:B------:R-:W-:-:S05]  /*12a90*/  IMAD R11, R15, UR4, RZ ;  /* 0x000000040f0b7c24 */ /* 0x000fca000f8e02ff */
[----:B------:R-:W-:Y:S01]  /*12aa0*/  STL [R1+0x1e84], R11 ;  /* 0x001e840b01007387 */ /* 0x000fe20000100800 */
[----:B------:R-:W-:Y:S02]  /*12ab0*/  IMAD R12, R14, UR4, RZ ;  /* 0x000000040e0c7c24 */ /* 0x000fe4000f8e02ff */
[----:B------:R-:W-:-:S03]  /*12ac0*/  IMAD R13, R26, UR4, RZ ;  /* 0x000000041a0d7c24 */ /* 0x000fc6000f8e02ff */
[----:B------:R-:W-:Y:S04]  /*12ad0*/  STL [R1+0x1e88], R12 ;  /* 0x001e880c01007387 */ /* 0x000fe80000100800 */
[----:B------:R-:W-:Y:S01]  /*12ae0*/  STL [R1+0x1e8c], R13 ;  /* 0x001e8c0d01007387 */ /* 0x000fe20000100800 */
[----:B------:R-:W-:-:S05]  /*12af0*/  IMAD R14, R25, UR4, RZ ;  /* 0x00000004190e7c24 */ /* 0x000fca000f8e02ff */
[----:B------:R0:W-:Y:S01]  /*12b00*/  STL [R1+0x1e90], R14 ;  /* 0x001e900e01007387 */ /* 0x0001e20000100800 */
[----:B------:R-:W-:-:S03]  /*12b10*/  IMAD R15, R28, UR4, RZ ;  /* 0x000000041c0f7c24 */ /* 0x000fc6000f8e02ff */
[----:B------:R-:W2:Y:S04]  /*12b20*/  LDL.LU R19, [R1+0x23c] ;  /* 0x00023c0001137983 */ /* 0x000ea80000300800 */
[----:B------:R-:W4:Y:S04]  /*12b30*/  LDL.LU R20, [R1+0x240] ;  /* 0x0002400001147983 */ /* 0x000f280000300800 */
[----:B------:R1:W-:Y:S04]  /*12b40*/  STL [R1+0x1e94], R15 ;  /* 0x001e940f01007387 */ /* 0x0003e80000100800 */
[----:B------:R-:W5:Y:S01]  /*12b50*/  LDL.LU R22, [R1+0x25c] ;  /* 0x00025c0001167983 */ /* 0x000f620000300800 */
[----:B---3--:R-:W-:-:S03]  /*12b60*/  IMAD R16, R2, UR4, RZ ;  /* 0x0000000402107c24 */ /* 0x008fc6000f8e02ff */
[----:B------:R-:W3:Y:S01]  /*12b70*/  LDL.LU R2, [R1+0x26c] ;  /* 0x00026c0001027983 */ /* 0x000ee20000300800 */
[----:B------:R-:W-:-:S03]  /*12b80*/  IMAD R17, R27, UR4, RZ ;  /* 0x000000041b117c24 */ /* 0x000fc6000f8e02ff */
[----:B------:R-:W-:Y:S04]  /*12b90*/  STL [R1+0x1e98], R16 ;  /* 0x001e981001007387 */ /* 0x000fe80000100800 */
[----:B------:R-:W3:Y:S04]  /*12ba0*/  LDL.LU R23, [R1+0x270] ;  /* 0x0002700001177983 */ /* 0x000ee80000300800 */
[----:B------:R-:W-:Y:S04]  /*12bb0*/  STL [R1+0x1e9c], R17 ;  /* 0x001e9c1101007387 */ /* 0x000fe80000100800 */
[----:B0-----:R-:W1:Y:S04]  /*12bc0*/  LDL.LU R14, [R1+0x278] ;  /* 0x00027800010e7983 */ /* 0x001e680000300800 */
        /* <DEDUP_REMOVED lines=17> */
[----:B------:R-:W-:-:S03]  /*12ce0*/  IMAD R18, R0, UR4, RZ ;  /* 0x0000000400127c24 */ /* 0x000fc6000f8e02ff */
[----:B------:R-:W3:Y:S04]  /*12cf0*/  LDL.LU R0, [R1+0x31c] ;  /* 0x00031c0001007983 */ /* 0x000ee80000300800 */
[----:B------:R-:W-:Y:S01]  /*12d00*/  STL [R1+0x1ea0], R18 ;  /* 0x001ea01201007387 */ /* 0x000fe20000100800 */
[----:B--2---:R-:W-:Y:S02]  /*12d10*/  IMAD R19, R19, UR4, RZ ;  /* 0x0000000413137c24 */ /* 0x004fe4000f8e02ff */
[----:B----4-:R-:W-:-:S03]  /*12d20*/  IMAD R20, R20, UR4, RZ ;  /* 0x0000000414147c24 */ /* 0x010fc6000f8e02ff */
[----:B------:R-:W-:Y:S01]  /*12d30*/  STL [R1+0x1ea4], R19 ;  /* 0x001ea41301007387 */ /* 0x000fe20000100800 */
[----:B-----5:R-:W-:-:S03]  /*12d40*/  IMAD R21, R22, UR4, RZ ;  /* 0x0000000416157c24 */ /* 0x020fc6000f8e02ff */
[----:B------:R-:W-:Y:S04]  /*12d50*/  STL [R1+0x1ea8], R20 ;  /* 0x001ea81401007387 */ /* 0x000fe80000100800 */
[----:B------:R-:W-:Y:S01]  /*12d60*/  STL [R1+0x1eac], R21 ;  /* 0x001eac1501007387 */ /* 0x000fe20000100800 */
[----:B---3--:R-:W-:-:S03]  /*12d70*/  IMAD R22, R2, UR4, RZ ;  /* 0x0000000402167c24 */ /* 0x008fc6000f8e02ff */
[----:B------:R-:W2:Y:S04]  /*12d80*/  LDL.LU R2, [R1+0x324] ;  /* 0x0003240001027983 */ /* 0x000ea80000300800 */
[----:B------:R-:W-:Y:S01]  /*12d90*/  STL [R1+0x1eb0], R22 ;  /* 0x001eb01601007387 */ /* 0x000fe20000100800 */
[----:B------:R-:W-:Y:S02]  /*12da0*/  IMAD R23, R23, UR4, RZ ;  /* 0x0000000417177c24 */ /* 0x000fe4000f8e02ff */
[----:B-1----:R-:W-:-:S03]  /*12db0*/  IMAD R15, R14, UR4, RZ ;  /* 0x000000040e0f7c24 */ /* 0x002fc6000f8e02ff */
[----:B------:R-:W-:Y:S01]  /*12dc0*/  STL [R1+0x1eb4], R23 ;  /* 0x001eb41701007387 */ /* 0x000fe20000100800 */
[----:B------:R-:W-:-:S03]  /*12dd0*/  IMAD R14, R13, UR4, RZ ;  /* 0x000000040d0e7c24 */ /* 0x000fc6000f8e02ff */
        /* <DEDUP_REMOVED lines=18> */
[----:B------:R0:W-:Y:S01]  /*12f00*/  STL [R1+0x50], R5 ;  /* 0x0000500501007387 */ /* 0x0001e20000100800 */
[----:B------:R-:W-:-:S03]  /*12f10*/  IMAD R3, R29, UR4, RZ ;  /* 0x000000041d037c24 */ /* 0x000fc6000f8e02ff */
[----:B------:R-:W-:Y:S01]  /*12f20*/  STL [R1+0x5c], R6 ;  /* 0x00005c0601007387 */ /* 0x000fe20000100800 */
[----:B0-----:R-:W-:Y:S02]  /*12f30*/  IMAD R5, R4, UR4, RZ ;  /* 0x0000000404057c24 */ /* 0x001fe4000f8e02ff */
[----:B------:R-:W-:Y:S01]  /*12f40*/  IMAD R4, R24, UR4, RZ ;  /* 0x0000000418047c24 */ /* 0x000fe2000f8e02ff */
[----:B------:R0:W-:Y:S04]  /*12f50*/  STL [R1+0x74], R3 ;  /* 0x0000740301007387 */ /* 0x0001e80000100800 */
[----:B------:R1:W-:Y:S04]  /*12f60*/  STL [R1+0x80], R5 ;  /* 0x0000800501007387 */ /* 0x0003e80000100800 */
[----:B------:R3:W-:Y:S01]  /*12f70*/  STL [R1+0x98], R4 ;  /* 0x0000980401007387 */ /* 0x0007e20000100800 */
[----:B0-----:R-:W-:-:S02]  /*12f80*/  IMAD R3, R26, UR4, RZ ;  /* 0x000000041a037c24 */ /* 0x001fc4000f8e02ff */
[----:B-1----:R-:W-:-:S03]  /*12f90*/  IMAD R5, R25, UR4, RZ ;  /* 0x0000000419057c24 */ /* 0x002fc6000f8e02ff */
[----:B------:R0:W-:Y:S01]  /*12fa0*/  STL [R1+0xa0], R3 ;  /* 0x0000a00301007387 */ /* 0x0001e20000100800 */
[----:B---3--:R-:W-:-:S03]  /*12fb0*/  IMAD R4, R28, UR4, RZ ;  /* 0x000000041c047c24 */ /* 0x008fc6000f8e02ff */
[----:B------:R-:W-:Y:S04]  /*12fc0*/  STL [R1+0xc0], R5 ;  /* 0x0000c00501007387 */ /* 0x000fe80000100800 */
[----:B------:R-:W-:Y:S04]  /*12fd0*/  STL [R1+0xd4], R4 ;  /* 0x0000d40401007387 */ /* 0x000fe80000100800 */
[----:B------:R-:W3:Y:S01]  /*12fe0*/  LDL.LU R23, [R1+0x334] ;  /* 0x0003340001177983 */ /* 0x000ee20000300800 */
[----:B0-----:R-:W-:-:S05]  /*12ff0*/  IMAD R3, R27, UR4, RZ ;  /* 0x000000041b037c24 */ /* 0x001fca000f8e02ff */
[----:B------:R-:W-:Y:S01]  /*13000*/  STL [R1+0xe8], R3 ;  /* 0x0000e80301007387 */ /* 0x000fe20000100800 */
[----:B------:R-:W-:-:S03]  /*13010*/  IMAD R0, R0, UR4, RZ ;  /* 0x0000000400007c24 */ /* 0x000fc6000f8e02ff */
[----:B---3--:R0:W-:Y:S04]  /*13020*/  STL [R1+0x1ed0], R23 ;  /* 0x001ed01701007387 */ /* 0x0081e80000100800 */
[----:B------:R1:W-:Y:S04]  /*13030*/  STL [R1+0xf8], R0 ;  /* 0x0000f80001007387 */ /* 0x0003e80000100800 */
[----:B0-----:R-:W3:Y:S01]  /*13040*/  LDL.LU R23, [R1+0x328] ;  /* 0x0003280001177983 */ /* 0x001ee20000300800 */
[----:B--2---:R-:W-:-:S03]  /*13050*/  IMAD R2, R2, UR4, RZ ;  /* 0x0000000402027c24 */ /* 0x004fc6000f8e02ff */
[----:B------:R-:W2:Y:S04]  /*13060*/  LDL.LU R22, [R1+0x338] ;  /* 0x0003380001167983 */ /* 0x000ea80000300800 */
[----:B------:R-:W4:Y:S04]  /*13070*/  LDL.LU R21, [R1+0x350] ;  /* 0x0003500001157983 */ /* 0x000f280000300800 */
[----:B------:R-:W5:Y:S04]  /*13080*/  LDL.LU R20, [R1+0x354] ;  /* 0x0003540001147983 */ /* 0x000f680000300800 */
[----:B------:R-:W2:Y:S04]  /*13090*/  LDL.LU R19, [R1+0x360] ;  /* 0x0003600001137983 */ /* 0x000ea80000300800 */
[----:B------:R-:W2:Y:S04]  /*130a0*/  LDL.LU R18, [R1+0x35c] ;  /* 0x00035c0001127983 */ /* 0x000ea80000300800 */
[----:B-1----:R-:W4:Y:S04]  /*130b0*/  LDL.LU R0, [R1+0x364] ;  /* 0x0003640001007983 */ /* 0x002f280000300800 */
[----:B------:R-:W4:Y:S04]  /*130c0*/  LDL.LU R17, [R1+0x37c] ;  /* 0x00037c0001117983 */ /* 0x000f280000300800 */
[----:B------:R-:W4:Y:S04]  /*130d0*/  LDL.LU R16, [R1+0x380] ;  /* 0x0003800001107983 */ /* 0x000f280000300800 */
[----:B------:R0:W-:Y:S04]  /*130e0*/  STL [R1+0x110], R2 ;  /* 0x0001100201007387 */ /* 0x0001e80000100800 */
[----:B------:R-:W4:Y:S04]  /*130f0*/  LDL.LU R15, [R1+0x38c] ;  /* 0x00038c00010f7983 */ /* 0x000f280000300800 */
        /* <DEDUP_REMOVED lines=10> */
[----:B------:R-:W5:Y:S04]  /*131a0*/  LDL.LU R3, [R1+0x408] ;  /* 0x0004080001037983 */ /* 0x000f680000300800 */
[----:B------:R-:W5:Y:S04]  /*131b0*/  LDL.LU R29, [R1+0x484] ;  /* 0x00048400011d7983 */ /* 0x000f680000300800 */
[----:B------:R-:W5:Y:S04]  /*131c0*/  LDL.LU R4, [R1+0x480] ;  /* 0x0004800001047983 */ /* 0x000f680000300800 */
[----:B------:R-:W5:Y:S04]  /*131d0*/  LDL.LU R24, [R1+0x47c] ;  /* 0x00047c0001187983 */ /* 0x000f680000300800 */
[----:B------:R-:W5:Y:S04]  /*131e0*/  LDL.LU R26, [R1+0x478] ;  /* 0x00047800011a7983 */ /* 0x000f680000300800 */
[----:B------:R-:W5:Y:S04]  /*131f0*/  LDL.LU R25, [R1+0x474] ;  /* 0x0004740001197983 */ /* 0x000f680000300800 */
[----:B------:R-:W5:Y:S04]  /*13200*/  LDL.LU R28, [R1+0x470] ;  /* 0x00047000011c7983 */ /* 0x000f680000300800 */
[----:B------:R-:W5:Y:S04]  /*13210*/  LDL.LU R27, [R1+0x46c] ;  /* 0x00046c00011b7983 */ /* 0x000f680000300800 */
[----:B0-----:R-:W5:Y:S01]  /*13220*/  LDL.LU R2, [R1+0x468] ;  /* 0x0004680001027983 */ /* 0x001f620000300800 */
[----:B---3--:R-:W-:-:S05]  /*13230*/  IMAD R23, R23, UR4, RZ ;  /* 0x0000000417177c24 */ /* 0x008fca000f8e02ff */
[----:B------:R0:W-:Y:S04]  /*13240*/  STL [R1+0x120], R23 ;  /* 0x0001201701007387 */ /* 0x0001e80000100800 */
[----:B0-----:R-:W3:Y:S01]  /*13250*/  LDL.LU R23, [R1+0x1ed0] ;  /* 0x001ed00001177983 */ /* 0x001ee20000300800 */
[----:B--2---:R-:W-:Y:S02]  /*13260*/  IMAD R18, R18, UR4, RZ ;  /* 0x0000000412127c24 */ /* 0x004fe4000f8e02ff */
[----:B----4-:R-:W-:Y:S02]  /*13270*/  IMAD R5, R5, UR4, RZ ;  /* 0x0000000405057c24 */ /* 0x010fe4000f8e02ff */
[----:B---3--:R-:W-:-:S05]  /*13280*/  IMAD R23, R23, UR4, RZ ;  /* 0x0000000417177c24 */ /* 0x008fca000f8e02ff */
[----:B------:R0:W-:Y:S02]  /*13290*/  STL [R1+0x134], R23 ;  /* 0x0001341701007387 */ /* 0x0001e40000100800 */
[----:B0-----:R-:W-:Y:S02]  /*132a0*/  IMAD R23, R22, UR4, RZ ;  /* 0x0000000416177c24 */ /* 0x001fe4000f8e02ff */
[----:B------:R-:W-:Y:S02]  /*132b0*/  IMAD R22, R21, UR4, RZ ;  /* 0x0000000415167c24 */ /* 0x000fe4000f8e02ff */
[----:B-----5:R-:W-:Y:S02]  /*132c0*/  IMAD R21, R20, UR4, RZ ;  /* 0x0000000414157c24 */ /* 0x020fe4000f8e02ff */
[----:B------:R-:W-:Y:S01]  /*132d0*/  IMAD R20, R19, UR4, RZ ;  /* 0x0000000413147c24 */ /* 0x000fe2000f8e02ff */
[----:B------:R-:W-:Y:S01]  /*132e0*/  STL [R1+0x148], R23 ;  /* 0x0001481701007387 */ /* 0x000fe20000100800 */
[----:B------:R-:W-:-:S03]  /*132f0*/  IMAD R19, R0, UR4, RZ ;  /* 0x0000000400137c24 */ /* 0x000fc6000f8e02ff */
[----:B------:R-:W-:Y:S04]  /*13300*/  STL [R1+0x15c], R22 ;  /* 0x00015c1601007387 */ /* 0x000fe80000100800 */
[----:B------:R-:W-:Y:S04]  /*13310*/  STL [R1+0x170], R21 ;  /* 0x0001701501007387 */ /* 0x000fe80000100800 */
[----:B------:R-:W-:Y:S04]  /*13320*/  STL [R1+0x184], R20 ;  /* 0x0001841401007387 */ /* 0x000fe80000100800 */
[----:B------:R-:W2:Y:S04]  /*13330*/  LDL.LU R0, [R1+0x464] ;  /* 0x0004640001007983 */ /* 0x000ea80000300800 */
[----:B------:R0:W-:Y:S04]  /*13340*/  STL [R1+0x194], R18 ;  /* 0x0001941201007387 */ /* 0x0001e80000100800 */
[----:B------:R-:W-:Y:S01]  /*13350*/  STL [R1+0x1a8], R19 ;  /* 0x0001a81301007387 */ /* 0x000fe20000100800 */
[----:B0-----:R-:W-:-:S02]  /*13360*/  IMAD R18, R17, UR4, RZ ;  /* 0x0000000411127c24 */ /* 0x001fc4000f8e02ff */
[----:B------:R-:W-:Y:S02]  /*13370*/  IMAD R17, R16, UR4, RZ ;  /* 0x0000000410117c24 */ /* 0x000fe4000f8e02ff */
[----:B------:R-:W-:Y:S02]  /*13380*/  IMAD R16, R15, UR4, RZ ;  /* 0x000000040f107c24 */ /* 0x000fe4000f8e02ff */
[----:B------:R-:W-:Y:S01]  /*13390*/  IMAD R15, R14, UR4, RZ ;  /* 0x000000040e0f7c24 */ /* 0x000fe2000f8e02ff */
[----:B------:R-:W-:Y:S01]  /*133a0*/  STL [R1+0x1bc], R18 ;  /* 0x0001bc1201007387 */ /* 0x000fe20000100800 */
[----:B------:R-:W-:Y:S02]  /*133b0*/  IMAD R14, R13, UR4, RZ ;  /* 0x000000040d0e7c24 */ /* 0x000fe4000f8e02ff */
[----:B------:R-:W-:Y:S01]  /*133c0*/  IMAD R13, R12, UR4, RZ ;  /* 0x000000040c0d7c24 */ /* 0x000fe2000f8e02ff */
[----:B------:R-:W-:Y:S01]  /*133d0*/  STL [R1+0x1c8], R17 ;  /* 0x0001c81101007387 */ /* 0x000fe20000100800 */
[----:B------:R-:W-:-:S02]  /*133e0*/  IMAD R12, R11, UR4, RZ ;  /* 0x000000040b0c7c24 */ /* 0x000fc4000f8e02ff */
[----:B------:R-:W-:Y:S01]  /*133f0*/  IMAD R11, R10, UR4, RZ ;  /* 0x000000040a0b7c24 */ /* 0x000fe2000f8e02ff */
[----:B------:R-:W-:Y:S01]  /*13400*/  STL [R1+0x1d0], R16 ;  /* 0x0001d01001007387 */ /* 0x000fe20000100800 */
[----:B------:R-:W-:Y:S02]  /*13410*/  IMAD R10, R9, UR4, RZ ;  /* 0x00000004090a7c24 */ /* 0x000fe4000f8e02ff */
[----:B------:R-:W-:Y:S01]  /*13420*/  IMAD R9, R8, UR4, RZ ;  /* 0x0000000408097c24 */ /* 0x000fe2000f8e02ff */
[----:B------:R-:W-:Y:S01]  /*13430*/  STL [R1+0x1d4], R15 ;  /* 0x0001d40f01007387 */ /* 0x000fe20000100800 */
[----:B------:R-:W-:-:S03]  /*13440*/  IMAD R8, R7, UR4, RZ ;  /* 0x0000000407087c24 */ /* 0x000fc6000f8e02ff */
[----:B------:R-:W-:Y:S01]  /*13450*/  STL [R1+0x1d8], R14 ;  /* 0x0001d80e01007387 */ /* 0x000fe20000100800 */
[----:B------:R-:W-:-:S03]  /*13460*/  IMAD R7, R6, UR4, RZ ;  /* 0x0000000406077c24 */ /* 0x000fc6000f8e02ff */
[----:B------:R-:W-:Y:S04]  /*13470*/  STL [R1+0x1dc], R13 ;  /* 0x0001dc0d01007387 */ /* 0x000fe80000100800 */
[----:B------:R-:W-:Y:S04]  /*13480*/  STL [R1+0x1e0], R12 ;  /* 0x0001e00c01007387 */ /* 0x000fe80000100800 */
[----:B------:R-:W-:Y:S01]  /*13490*/  STL [R1+0x1e4], R11 ;  /* 0x0001e40b01007387 */ /* 0x000fe20000100800 */
[----:B------:R-:W-:-:S03]  /*134a0*/  IMAD R6, R3, UR4, RZ ;  /* 0x0000000403067c24 */ /* 0x000fc6000f8e02ff */
[----:B------:R-:W-:Y:S01]  /*134b0*/  STL [R1+0x1f4], R10 ;  /* 0x0001f40a01007387 */ /* 0x000fe20000100800 */
[----:B------:R-:W-:-:S03]  /*134c0*/  IMAD R3, R29, UR4, RZ ;  /* 0x000000041d037c24 */ /* 0x000fc6000f8e02ff */
[----:B------:R-:W-:Y:S04]  /*134d0*/  STL [R1+0x1f8], R9 ;  /* 0x0001f80901007387 */ /* 0x000fe80000100800 */
[----:B------:R-:W-:Y:S04]  /*134e0*/  STL [R1+0x208], R8 ;  /* 0x0002080801007387 */ /* 0x000fe80000100800 */
[----:B------:R-:W-:Y:S04]  /*134f0*/  STL [R1+0x20c], R7 ;  /* 0x00020c0701007387 */ /* 0x000fe80000100800 */
[----:B------:R0:W-:Y:S04]  /*13500*/  STL [R1+0x210], R5 ;  /* 0x0002100501007387 */ /* 0x0001e80000100800 */
[----:B------:R-:W-:Y:S01]  /*13510*/  STL [R1+0x214], R6 ;  /* 0x0002140601007387 */ /* 0x000fe20000100800 */
[----:B0-----:R-:W-:-:S02]  /*13520*/  IMAD R5, R4, UR4, RZ ;  /* 0x0000000404057c24 */ /* 0x001fc4000f8e02ff */
        /* <DEDUP_REMOVED lines=11> */
[----:B0-----:R-:W-:Y:S02]  /*135e0*/  IMAD R3, R27, UR4, RZ ;  /* 0x000000041b037c24 */ /* 0x001fe4000f8e02ff */
[----:B------:R-:W-:-:S03]  /*135f0*/  IMAD R2, R2, UR4, RZ ;  /* 0x0000000402027c24 */ /* 0x000fc6000f8e02ff */
[----:B------:R-:W-:Y:S04]  /*13600*/  STL [R1+0x26c], R3 ;  /* 0x00026c0301007387 */ /* 0x000fe80000100800 */
        /* <DEDUP_REMOVED lines=42> */
[----:B-----5:R-:W-:Y:S01]  /*138b0*/  IMAD R21, R20, UR4, RZ ;  /* 0x0000000414157c24 */ /* 0x020fe2000f8e02ff */
[----:B------:R-:W-:Y:S01]  /*138c0*/  STL [R1+0x28c], R23 ;  /* 0x00028c1701007387 */ /* 0x000fe20000100800 */
[----:B------:R-:W-:-:S03]  /*138d0*/  IMAD R20, R2, UR4, RZ ;  /* 0x0000000402147c24 */ /* 0x000fc6000f8e02ff */
        /* <DEDUP_REMOVED lines=57> */
[----:B-1----:R-:W2:Y:S04]  /*13c70*/  LDL.LU R0, [R1+0x3ac] ;  /* 0x0003ac0001007983 */ /* 0x002ea80000300800 */
[----:B------:R-:W2:Y:S04]  /*13c80*/  LDL.LU R19, [R1+0x3a8] ;  /* 0x0003a80001137983 */ /* 0x000ea80000300800 */
[----:B------:R-:W2:Y:S04]  /*13c90*/  LDL.LU R18, [R1+0x39c] ;  /* 0x00039c0001127983 */ /* 0x000ea80000300800 */
[----:B------:R0:W-:Y:S04]  /*13ca0*/  STL [R1+0x390], R2 ;  /* 0x0003900201007387 */ /* 0x0001e80000100800 */
[----:B------:R-:W2:Y:S04]  /*13cb0*/  LDL.LU R17, [R1+0x398] ;  /* 0x0003980001117983 */ /* 0x000ea80000300800 */
        /* <DEDUP_REMOVED lines=20> */
[----:B0-----:R-:W4:Y:S01]  /*13e00*/  LDL.LU R2, [R1+0x2fc] ;  /* 0x0002fc0001027983 */ /* 0x001f220000300800 */
[----:B---3--:R-:W-:-:S05]  /*13e10*/  IMAD R23, R23, UR4, RZ ;  /* 0x0000000417177c24 */ /* 0x008fca000f8e02ff */
[----:B------:R0:W-:Y:S04]  /*13e20*/  STL [R1+0x3a0], R23 ;  /* 0x0003a01701007387 */ /* 0x0001e80000100800 */
[----:B0-----:R-:W3:Y:S01]  /*13e30*/  LDL.LU R23, [R1+0x1ec8] ;  /* 0x001ec80001177983 */ /* 0x001ee20000300800 */
[----:B-----5:R-:W-:Y:S02]  /*13e40*/  IMAD R20, R20, UR4, RZ ;  /* 0x0000000414147c24 */ /* 0x020fe4000f8e02ff */
[----:B--2---:R-:W-:Y:S02]  /*13e50*/  IMAD R5, R5, UR4, RZ ;  /* 0x0000000405057c24 */ /* 0x004fe4000f8e02ff */
[----:B---3--:R-:W-:-:S05]  /*13e60*/  IMAD R23, R23, UR4, RZ ;  /* 0x0000000417177c24 */ /* 0x008fca000f8e02ff */
[----:B------:R0:W-:Y:S02]  /*13e70*/  STL [R1+0x3a4], R23 ;  /* 0x0003a41701007387 */ /* 0x0001e40000100800 */
[----:B0-----:R-:W-:Y:S02]  /*13e80*/  IMAD R23, R22, UR4, RZ ;  /* 0x0000000416177c24 */ /* 0x001fe4000f8e02ff */
[----:B----4-:R-:W-:Y:S02]  /*13e90*/  IMAD R22, R21, UR4, RZ ;  /* 0x0000000415167c24 */ /* 0x010fe4000f8e02ff */
[----:B------:R-:W-:Y:S01]  /*13ea0*/  IMAD R21, R0, UR4, RZ ;  /* 0x0000000400157c24 */ /* 0x000fe2000f8e02ff */
        /* <DEDUP_REMOVED lines=58> */
[----:B-1----:R-:W5:Y:S04]  /*14250*/  LDL.LU R2, [R1+0x2dc] ;  /* 0x0002dc0001027983 */ /* 0x002f680000300800 */
        /* <DEDUP_REMOVED lines=29> */
[----:B----4-:R-:W-:Y:S02]  /*14430*/  IMAD R21, R21, UR4, RZ ;  /* 0x0000000415157c24 */ /* 0x010fe4000f8e02ff */
[----:B--2---:R-:W-:Y:S02]  /*14440*/  IMAD R5, R5, UR4, RZ ;  /* 0x0000000405057c24 */ /* 0x004fe4000f8e02ff */
[----:B---3--:R-:W-:-:S05]  /*14450*/  IMAD R23, R23, UR4, RZ ;  /* 0x0000000417177c24 */ /* 0x008fca000f8e02ff */
[----:B------:R0:W-:Y:S02]  /*14460*/  STL [R1+0x2f0], R23 ;  /* 0x0002f01701007387 */ /* 0x0001e40000100800 */
[----:B0-----:R-:W-:Y:S02]  /*14470*/  IMAD R23, R22, UR4, RZ ;  /* 0x0000000416177c24 */ /* 0x001fe4000f8e02ff */
[----:B-----5:R-:W-:-:S03]  /*14480*/  IMAD R22, R2, UR4, RZ ;  /* 0x0000000402167c24 */ /* 0x020fc6000f8e02ff */
        /* <DEDUP_REMOVED lines=58> */
[----:B-1----:R-:W4:Y:S04]  /*14830*/  LDL.LU R0, [R1+0x204] ;  /* 0x0002040001007983 */ /* 0x002f280000300800 */
[----:B------:R-:W5:Y:S04]  /*14840*/  LDL.LU R21, [R1+0x200] ;  /* 0x0002000001157983 */ /* 0x000f680000300800 */
[----:B------:R-:W2:Y:S04]  /*14850*/  LDL.LU R20, [R1+0x1fc] ;  /* 0x0001fc0001147983 */ /* 0x000ea80000300800 */
        /* <DEDUP_REMOVED lines=33> */
[----:B------:R-:W2:Y:S04]  /*14a70*/  LDL.LU R0, [R1+0x160] ;  /* 0x0001600001007983 */ /* 0x000ea80000300800 */
[----:B------:R5:W-:Y:S04]  /*14a80*/  STL [R1+0x474], R22 ;  /* 0x0004741601007387 */ /* 0x000be80000100800 */
[----:B------:R-:W-:Y:S01]  /*14a90*/  STL [R1+0x47c], R23 ;  /* 0x00047c1701007387 */ /* 0x000fe20000100800 */
[----:B-----5:R-:W-:-:S02]  /*14aa0*/  IMAD R22, R21, UR4, RZ ;  /* 0x0000000415167c24 */ /* 0x020fc4000f8e02ff */
        /* <DEDUP_REMOVED lines=54> */
[----:B-1----:R-:W2:Y:S04]  /*14e10*/  LDL.LU R2, [R1+0x150] ;  /* 0x0001500001027983 */ /* 0x002ea80000300800 */
[----:B------:R-:W4:Y:S04]  /*14e20*/  LDL.LU R22, [R1+0x14c] ;  /* 0x00014c0001167983 */ /* 0x000f280000300800 */
[----:B------:R-:W5:Y:S04]  /*14e30*/  LDL.LU R21, [R1+0x144] ;  /* 0x0001440001157983 */ /* 0x000f680000300800 */
        /* <DEDUP_REMOVED lines=29> */
[----:B--2---:R-:W-:Y:S02]  /*15010*/  IMAD R5, R5, UR4, RZ ;  /* 0x0000000405057c24 */ /* 0x004fe4000f8e02ff */
[----:B---3--:R-:W-:-:S05]  /*15020*/  IMAD R23, R23, UR4, RZ ;  /* 0x0000000417177c24 */ /* 0x008fca000f8e02ff */
[----:B------:R0:W-:Y:S02]  /*15030*/  STL [R1+0x534], R23 ;  /* 0x0005341701007387 */ /* 0x0001e40000100800 */
[----:B0-----:R-:W-:Y:S02]  /*15040*/  IMAD R23, R2, UR4, RZ ;  /* 0x0000000402177c24 */ /* 0x001fe4000f8e02ff */
[----:B------:R-:W2:Y:S04]  /*15050*/  LDL.LU R2, [R1+0xc4] ;  /* 0x0000c40001027983 */ /* 0x000ea80000300800 */
[----:B------:R4:W-:Y:S02]  /*15060*/  STL [R1+0x538], R23 ;  /* 0x0005381701007387 */ /* 0x0009e40000100800 */
[----:B----4-:R-:W-:-:S02]  /*15070*/  IMAD R23, R22, UR4, RZ ;  /* 0x0000000416177c24 */ /* 0x010fc4000f8e02ff */
[----:B-----5:R-:W-:Y:S02]  /*15080*/  IMAD R22, R21, UR4, RZ ;  /* 0x0000000415167c24 */ /* 0x020fe4000f8e02ff */
        /* <DEDUP_REMOVED lines=46> */
[----:B------:R-:W-:Y:S01]  /*15370*/  STL [R1+0x5d8], R4 ;  /* 0x0005d80401007387 */ /* 0x000fe20000100800 */
[----:B0-----:R-:W-:-:S03]  /*15380*/  IMAD R3, R27, UR4, RZ ;  /* 0x000000041b037c24 */ /* 0x001fc6000f8e02ff */
[----:B------:R-:W3:Y:S01]  /*15390*/  LDL.LU R27, [R1+0xb8] ;  /* 0x0000b800011b7983 */ /* 0x000ee20000300800 */
        /* <DEDUP_REMOVED lines=8> */
[----:B------:R0:W-:Y:S04]  /*15420*/  STL [R1+0x5ec], R0 ;  /* 0x0005ec0001007387 */ /* 0x0001e80000100800 */
        /* <DEDUP_REMOVED lines=23> */
[----:B0-----:R-:W5:Y:S04]  /*155a0*/  LDL.LU R0, [R1+0x14] ;  /* 0x0000140001007983 */ /* 0x001f680000300800 */
[----:B------:R-:W5:Y:S04]  /*155b0*/  LDL.LU R2, [R1+0x8] ;  /* 0x0000080001027983 */ /* 0x000f680000300800 */
[----:B------:R-:W5:Y:S01]  /*155c0*/  LDL.LU R28, [R1+0x4] ;  /* 0x00000400011c7983 */ /* 0x000f620000300800 */
[----:B---3--:R-:W-:-:S05]  /*155d0*/  IMAD R27, R27, UR4, RZ ;  /* 0x000000041b1b7c24 */ /* 0x008fca000f8e02ff */
[----:B------:R0:W-:Y:S04]  /*155e0*/  STL [R1+0x5f0], R27 ;  /* 0x0005f01b01007387 */ /* 0x0001e80000100800 */
[----:B0-----:R-:W3:Y:S01]  /*155f0*/  LDL.LU R27, [R1+0x1eb8] ;  /* 0x001eb800011b7983 */ /* 0x001ee20000300800 */
[----:B--2---:R-:W-:Y:S02]  /*15600*/  IMAD R23, R23, UR4, RZ ;  /* 0x0000000417177c24 */ /* 0x004fe4000f8e02ff */
[----:B----4-:R-:W-:Y:S02]  /*15610*/  IMAD R22, R22, UR4, RZ ;  /* 0x0000000416167c24 */ /* 0x010fe4000f8e02ff */
[----:B-----5:R-:W-:Y:S02]  /*15620*/  IMAD R21, R21, UR4, RZ ;  /* 0x0000000415157c24 */ /* 0x020fe4000f8e02ff */
[----:B------:R-:W-:-:S02]  /*15630*/  IMAD R20, R20, UR4, RZ ;  /* 0x0000000414147c24 */ /* 0x000fc4000f8e02ff */
[----:B------:R-:W-:Y:S02]  /*15640*/  IMAD R19, R19, UR4, RZ ;  /* 0x0000000413137c24 */ /* 0x000fe4000f8e02ff */
[----:B------:R-:W-:Y:S02]  /*15650*/  IMAD R18, R18, UR4, RZ ;  /* 0x0000000412127c24 */ /* 0x000fe4000f8e02ff */
[----:B------:R-:W-:Y:S02]  /*15660*/  IMAD R17, R17, UR4, RZ ;  /* 0x0000000411117c24 */ /* 0x000fe4000f8e02ff */
[----:B------:R-:W-:Y:S02]  /*15670*/  IMAD R16, R16, UR4, RZ ;  /* 0x0000000410107c24 */ /* 0x000fe4000f8e02ff */
[----:B------:R-:W-:Y:S02]  /*15680*/  IMAD R15, R15, UR4, RZ ;  /* 0x000000040f0f7c24 */ /* 0x000fe4000f8e02ff */
        /* <DEDUP_REMOVED lines=10> */
[----:B---3--:R-:W-:-:S05]  /*15730*/  IMAD R27, R27, UR4, RZ ;  /* 0x000000041b1b7c24 */ /* 0x008fca000f8e02ff */
[----:B------:R0:W-:Y:S04]  /*15740*/  STL [R1+0x5f8], R27 ;  /* 0x0005f81b01007387 */ /* 0x0001e80000100800 */
[----:B0-----:R-:W2:Y:S04]  /*15750*/  LDL.LU R27, [R1] ;  /* 0x00000000011b7983 */ /* 0x001ea80000300800 */
[----:B------:R0:W-:Y:S04]  /*15760*/  STL [R1+0x5fc], R23 ;  /* 0x0005fc1701007387 */ /* 0x0001e80000100800 */
[----:B0-----:R-:W3:Y:S04]  /*15770*/  LDL.LU R23, [R1+0x1eb4] ;  /* 0x001eb40001177983 */ /* 0x001ee80000300800 */
[----:B------:R0:W-:Y:S04]  /*15780*/  STL [R1+0x604], R22 ;  /* 0x0006041601007387 */ /* 0x0001e80000100800 */
[----:B0-----:R-:W4:Y:S04]  /*15790*/  LDL.LU R22, [R1+0x1eb0] ;  /* 0x001eb00001167983 */ /* 0x001f280000300800 */
[----:B------:R0:W-:Y:S04]  /*157a0*/  STL [R1+0x60c], R21 ;  /* 0x00060c1501007387 */ /* 0x0001e80000100800 */
[----:B0-----:R-:W5:Y:S04]  /*157b0*/  LDL.LU R21, [R1+0x1eac] ;  /* 0x001eac0001157983 */ /* 0x001f680000300800 */
[----:B------:R0:W-:Y:S04]  /*157c0*/  STL [R1+0x610], R20 ;  /* 0x0006101401007387 */ /* 0x0001e80000100800 */
[----:B0-----:R-:W3:Y:S04]  /*157d0*/  LDL.LU R20, [R1+0x1ea8] ;  /* 0x001ea80001147983 */ /* 0x001ee80000300800 */
        /* <DEDUP_REMOVED lines=17> */
[----:B0-----:R-:W4:Y:S04]  /*158f0*/  LDL.LU R11, [R1+0x1e84] ;  /* 0x001e8400010b7983 */ /* 0x001f280000300800 */
        /* <DEDUP_REMOVED lines=11> */
[----:B0-----:R-:W5:Y:S01]  /*159b0*/  LDL.LU R5, [R1+0x1e6c] ;  /* 0x001e6c0001057983 */ /* 0x001f620000300800 */
[----:B------:R-:W-:-:S02]  /*159c0*/  IMAD R3, R3, UR4, RZ ;  /* 0x0000000403037c24 */ /* 0x000fc4000f8e02ff */
[----:B------:R-:W-:-:S03]  /*159d0*/  IMAD R29, R29, UR4, RZ ;  /* 0x000000041d1d7c24 */ /* 0x000fc6000f8e02ff */
[----:B------:R0:W-:Y:S01]  /*159e0*/  STL [R1+0x674], R3 ;  /* 0x0006740301007387 */ /* 0x0001e20000100800 */
[----:B------:R-:W-:-:S03]  /*159f0*/  IMAD R24, R24, UR4, RZ ;  /* 0x0000000418187c24 */ /* 0x000fc6000f8e02ff */
[----:B------:R-:W-:Y:S01]  /*15a00*/  STL [R1+0x67c], R29 ;  /* 0x00067c1d01007387 */ /* 0x000fe20000100800 */
[----:B0-----:R-:W-:Y:S02]  /*15a10*/  IMAD R3, R4, UR4, RZ ;  /* 0x0000000404037c24 */ /* 0x001fe4000f8e02ff */
[----:B------:R-:W-:-:S03]  /*15a20*/  IMAD R4, R26, UR4, RZ ;  /* 0x000000041a047c24 */ /* 0x000fc6000f8e02ff */
[----:B------:R0:W-:Y:S01]  /*15a30*/  STL [R1+0x684], R3 ;  /* 0x0006840301007387 */ /* 0x0001e20000100800 */
[----:B------:R-:W-:-:S03]  /*15a40*/  IMAD R0, R0, UR4, RZ ;  /* 0x0000000400007c24 */ /* 0x000fc6000f8e02ff */
[----:B------:R-:W-:Y:S01]  /*15a50*/  STL [R1+0x688], R24 ;  /* 0x0006881801007387 */ /* 0x000fe20000100800 */
[----:B0-----:R-:W-:-:S03]  /*15a60*/  IMAD R3, R25, UR4, RZ ;  /* 0x0000000419037c24 */ /* 0x001fc6000f8e02ff */
[----:B------:R-:W-:Y:S04]  /*15a70*/  STL [R1+0x690], R4 ;  /* 0x0006900401007387 */ /* 0x000fe80000100800 */
[----:B------:R-:W-:Y:S01]  /*15a80*/  STL [R1+0x698], R3 ;  /* 0x0006980301007387 */ /* 0x000fe20000100800 */
[----:B------:R-:W-:-:S03]  /*15a90*/  IMAD R2, R2, UR4, RZ ;  /* 0x0000000402027c24 */ /* 0x000fc6000f8e02ff */
[----:B------:R2:W-:Y:S04]  /*15aa0*/  STL [R1+0x1dc0], R3 ;  /* 0x001dc00301007387 */ /* 0x0005e80000100800 */
[----:B------:R-:W-:Y:S04]  /*15ab0*/  STL [R1+0x69c], R0 ;  /* 0x00069c0001007387 */ /* 0x000fe80000100800 */
[----:B------:R0:W-:Y:S01]  /*15ac0*/  STL [R1+0x1dc4], R0 ;  /* 0x001dc40001007387 */ /* 0x0001e20000100800 */
[----:B--2---:R-:W-:Y:S02]  /*15ad0*/  IMAD R3, R27, UR4, RZ ;  /* 0x000000041b037c24 */ /* 0x004fe4000f8e02ff */
[----:B------:R-:W-:-:S03]  /*15ae0*/  IMAD R4, R28, UR4, RZ ;  /* 0x000000041c047c24 */ /* 0x000fc6000f8e02ff */
[----:B------:R-:W-:Y:S01]  /*15af0*/  STL [R1+0x6b0], R3 ;  /* 0x0006b00301007387 */ /* 0x000fe20000100800 */
[----:B---3--:R-:W-:Y:S02]  /*15b00*/  SHF.R.S32.HI R28, RZ, 0x1f, R12 ;  /* 0x0000001fff1c7819 */ /* 0x008fe4000001140c */
[----:B----4-:R-:W-:Y:S02]  /*15b10*/  SHF.R.S32.HI R27, RZ, 0x1f, R11 ;  /* 0x0000001fff1b7819 */ /* 0x010fe4000001140b */
[----:B-----5:R-:W-:Y:S02]  /*15b20*/  SHF.R.S32.HI R26, RZ, 0x1f, R10 ;  /* 0x0000001fff1a7819 */ /* 0x020fe4000001140a */
[----:B------:R-:W-:Y:S02]  /*15b30*/  SHF.R.S32.HI R25, RZ, 0x1f, R9 ;  /* 0x0000001fff197819 */ /* 0x000fe40000011409 */
[----:B------:R-:W-:Y:S02]  /*15b40*/  SHF.R.S32.HI R24, RZ, 0x1f, R8 ;  /* 0x0000001fff187819 */ /* 0x000fe40000011408 */
[----:B------:R-:W-:-:S02]  /*15b50*/  SHF.R.S32.HI R29, RZ, 0x1f, R7 ;  /* 0x0000001fff1d7819 */ /* 0x000fc40000011407 */
[----:B0-----:R-:W-:Y:S01]  /*15b60*/  SHF.R.S32.HI R0, RZ, 0x1f, R5 ;  /* 0x0000001fff007819 */ /* 0x001fe20000011405 */
[----:B------:R-:W-:Y:S04]  /*15b70*/  STL [R1+0x1dc8], R5 ;  /* 0x001dc80501007387 */ /* 0x000fe80000100800 */
[----:B------:R-:W-:Y:S04]  /*15b80*/  STL [R1+0x6a4], R2 ;  /* 0x0006a40201007387 */ /* 0x000fe80000100800 */
[----:B------:R0:W-:Y:S04]  /*15b90*/  STL [R1+0x4], R0 ;  /* 0x0000040001007387 */ /* 0x0001e80000100800 */
[----:B------:R-:W-:Y:S01]  /*15ba0*/  STL [R1+0x1dcc], R2 ;  /* 0x001dcc0201007387 */ /* 0x000fe20000100800 */
[----:B0-----:R-:W-:-:S03]  /*15bb0*/  SHF.R.S32.HI R0, RZ, 0x1f, R6 ;  /* 0x0000001fff007819 */ /* 0x001fc60000011406 */
[----:B------:R-:W-:Y:S04]  /*15bc0*/  STL [R1+0x1dd0], R6 ;  /* 0x001dd00601007387 */ /* 0x000fe80000100800 */
[----:B------:R-:W-:Y:S04]  /*15bd0*/  STL [R1+0x6a8], R4 ;  /* 0x0006a80401007387 */ /* 0x000fe80000100800 */
[----:B------:R0:W-:Y:S04]  /*15be0*/  STL [R1], R0 ;  /* 0x0000000001007387 */ /* 0x0001e80000100800 */
[----:B------:R-:W-:Y:S04]  /*15bf0*/  STL [R1+0x1dd4], R4 ;  /* 0x001dd40401007387 */ /* 0x000fe80000100800 */
[----:B------:R-:W-:Y:S04]  /*15c00*/  STL [R1+0x1ddc], R29 ;  /* 0x001ddc1d01007387 */ /* 0x000fe80000100800 */
[----:B------:R-:W-:Y:S04]  /*15c10*/  STL [R1+0x1dd8], R7 ;  /* 0x001dd80701007387 */ /* 0x000fe80000100800 */
[----:B------:R-:W-:Y:S04]  /*15c20*/  STL [R1+0x1de4], R24 ;  /* 0x001de41801007387 */ /* 0x000fe80000100800 */
[----:B------:R-:W-:Y:S04]  /*15c30*/  STL [R1+0x1de0], R8 ;  /* 0x001de00801007387 */ /* 0x000fe80000100800 */
[----:B------:R-:W-:Y:S01]  /*15c40*/  STL [R1+0x1dec], R25 ;  /* 0x001dec1901007387 */ /* 0x000fe20000100800 */
[----:B0-----:R-:W-:-:S03]  /*15c50*/  SHF.R.S32.HI R0, RZ, 0x1f, R13 ;  /* 0x0000001fff007819 */ /* 0x001fc6000001140d */
[----:B------:R-:W-:Y:S04]  /*15c60*/  STL [R1+0x1de8], R9 ;  /* 0x001de80901007387 */ /* 0x000fe80000100800 */
[----:B------:R-:W-:Y:S01]  /*15c70*/  STL [R1+0x1df4], R26 ;  /* 0x001df41a01007387 */ /* 0x000fe20000100800 */
[----:B------:R-:W-:-:S03]  /*15c80*/  SHF.R.S32.HI R2, RZ, 0x1f, R14 ;  /* 0x0000001fff027819 */ /* 0x000fc6000001140e */
[----:B------:R-:W-:Y:S04]  /*15c90*/  STL [R1+0x1df0], R10 ;  /* 0x001df00a01007387 */ /* 0x000fe80000100800 */
[----:B------:R-:W-:Y:S04]  /*15ca0*/  STL [R1+0x1dfc], R27 ;  /* 0x001dfc1b01007387 */ /* 0x000fe80000100800 */
[----:B------:R-:W-:Y:S04]  /*15cb0*/  STL [R1+0x1df8], R11 ;  /* 0x001df80b01007387 */ /* 0x000fe80000100800 */
[----:B------:R-:W-:Y:S04]  /*15cc0*/  STL [R1+0x1e04], R28 ;  /* 0x001e041c01007387 */ /* 0x000fe80000100800 */
[----:B------:R-:W-:Y:S04]  /*15cd0*/  STL [R1+0x1e00], R12 ;  /* 0x001e000c01007387 */ /* 0x000fe80000100800 */
[----:B------:R-:W-:Y:S04]  /*15ce0*/  STL [R1+0x1e08], R13 ;  /* 0x001e080d01007387 */ /* 0x000fe80000100800 */
[----:B------:R0:W-:Y:S04]  /*15cf0*/  STL [R1+0x8], R0 ;  /* 0x0000080001007387 */ /* 0x0001e80000100800 */
[----:B------:R-:W-:Y:S04]  /*15d00*/  STL [R1+0x1e0c], R14 ;  /* 0x001e0c0e01007387 */ /* 0x000fe80000100800 */
[----:B------:R1:W-:Y:S01]  /*15d10*/  STL [R1+0x14], R2 ;  /* 0x0000140201007387 */ /* 0x0003e20000100800 */
[----:B0-----:R-:W-:-:S03]  /*15d20*/  SHF.R.S32.HI R0, RZ, 0x1f, R15 ;  /* 0x0000001fff007819 */ /* 0x001fc6000001140f */
[----:B------:R-:W2:Y:S04]  /*15d30*/  LDL R27, [R1+0xc] ;  /* 0x00000c00011b7983 */ /* 0x000ea80000100800 */
[----:B------:R-:W3:Y:S04]  /*15d40*/  LDL R10, [R1+0x10] ;  /* 0x00001000010a7983 */ /* 0x000ee80000100800 */
[----:B------:R0:W-:Y:S04]  /*15d50*/  STL [R1+0x1c], R0 ;  /* 0x00001c0001007387 */ /* 0x0001e80000100800 */
[----:B------:R-:W4:Y:S04]  /*15d60*/  LDL R26, [R1+0x18] ;  /* 0x00001800011a7983 */ /* 0x000f280000100800 */
[----:B------:R-:W5:Y:S04]  /*15d70*/  LDL R9, [R1+0x20] ;  /* 0x0000200001097983 */ /* 0x000f680000100800 */
[----:B------:R-:W5:Y:S04]  /*15d80*/  LDL R25, [R1+0x28] ;  /* 0x0000280001197983 */ /* 0x000f680000100800 */
[----:B------:R-:W5:Y:S04]  /*15d90*/  LDL R8, [R1+0x30] ;  /* 0x0000300001087983 */ /* 0x000f680000100800 */
[----:B------:R-:W5:Y:S04]  /*15da0*/  LDL R24, [R1+0x34] ;  /* 0x0000340001187983 */ /* 0x000f680000100800 */
[----:B------:R-:W5:Y:S04]  /*15db0*/  LDL R7, [R1+0x3c] ;  /* 0x00003c0001077983 */ /* 0x000f680000100800 */
[----:B------:R-:W5:Y:S04]  /*15dc0*/  LDL R29, [R1+0x48] ;  /* 0x00004800011d7983 */ /* 0x000f680000100800 */
[----:B------:R-:W5:Y:S04]  /*15dd0*/  LDL R4, [R1+0x50] ;  /* 0x0000500001047983 */ /* 0x000f680000100800 */
[----:B------:R-:W5:Y:S04]  /*15de0*/  LDL R6, [R1+0x5c] ;  /* 0x00005c0001067983 */ /* 0x000f680000100800 */
[----:B-1----:R-:W5:Y:S04]  /*15df0*/  LDL R2, [R1+0x74] ;  /* 0x0000740001027983 */ /* 0x002f680000100800 */
[----:B------:R-:W5:Y:S01]  /*15e00*/  LDL R5, [R1+0x80] ;  /* 0x0000800001057983 */ /* 0x000f620000100800 */
[----:B------:R-:W-:-:S03]  /*15e10*/  SHF.R.S32.HI R12, RZ, 0x1f, R16 ;  /* 0x0000001fff0c7819 */ /* 0x000fc60000011410 */
[----:B0-----:R-:W5:Y:S01]  /*15e20*/  LDL R0, [R1+0x98] ;  /* 0x0000980001007983 */ /* 0x001f620000100800 */
[----:B------:R-:W-:-:S03]  /*15e30*/  SHF.R.S32.HI R11, RZ, 0x1f, R17 ;  /* 0x0000001fff0b7819 */ /* 0x000fc60000011411 */
[----:B------:R-:W5:Y:S04]  /*15e40*/  LDL R3, [R1+0xa0] ;  /* 0x0000a00001037983 */ /* 0x000f680000100800 */
[----:B------:R-:W-:Y:S04]  /*15e50*/  STL [R1+0x1e10], R15 ;  /* 0x001e100f01007387 */ /* 0x000fe80000100800 */
[----:B------:R-:W-:Y:S04]  /*15e60*/  STL [R1+0x1e14], R16 ;  /* 0x001e141001007387 */ /* 0x000fe80000100800 */
[----:B------:R0:W-:Y:S04]  /*15e70*/  STL [R1+0x24], R12 ;  /* 0x0000240c01007387 */ /* 0x0001e80000100800 */
[----:B------:R-:W-:Y:S01]  /*15e80*/  STL [R1+0x1e18], R17 ;  /* 0x001e181101007387 */ /* 0x000fe20000100800 */
[----:B0-----:R-:W-:-:S03]  /*15e90*/  SHF.R.S32.HI R12, RZ, 0x1f, R18 ;  /* 0x0000001fff0c7819 */ /* 0x001fc60000011412 */
[----:B------:R0:W-:Y:S04]  /*15ea0*/  STL [R1+0x2c], R11 ;  /* 0x00002c0b01007387 */ /* 0x0001e80000100800 */
[----:B------:R-:W-:Y:S04]  /*15eb0*/  STL [R1+0x1e1c], R18 ;  /* 0x001e1c1201007387 */ /* 0x000fe80000100800 */
[----:B------:R1:W-:Y:S01]  /*15ec0*/  STL [R1+0x38], R12 ;  /* 0x0000380c01007387 */ /* 0x0003e20000100800 */
[----:B0-----:R-:W-:-:S03]  /*15ed0*/  SHF.R.S32.HI R11, RZ, 0x1f, R19 ;  /* 0x0000001fff0b7819 */ /* 0x001fc60000011413 */
[----:B------:R-:W-:Y:S01]  /*15ee0*/  STL [R1+0x1e20], R19 ;  /* 0x001e201301007387 */ /* 0x000fe20000100800 */
[----:B-1----:R-:W-:-:S03]  /*15ef0*/  SHF.R.S32.HI R12, RZ, 0x1f, R20 ;  /* 0x0000001fff0c7819 */ /* 0x002fc60000011414 */
        /* <DEDUP_REMOVED lines=10> */
[----:B------:R-:W-:Y:S04]  /*15fa0*/  STL [R1+0x1e30], R23 ;  /* 0x001e301701007387 */ /* 0x000fe80000100800 */
[----:B------:R4:W-:Y:S01]  /*15fb0*/  STL [R1+0x58], R11 ;  /* 0x0000580b01007387 */ /* 0x0009e20000100800 */
[----:B--2---:R-:W-:Y:S02]  /*15fc0*/  SHF.R.S32.HI R12, RZ, 0x1f, R27 ;  /* 0x0000001fff0c7819 */ /* 0x004fe4000001141b */
[----:B---3--:R-:W-:-:S03]  /*15fd0*/  SHF.R.S32.HI R10, RZ, 0x1f, R10 ;  /* 0x0000001fff0a7819 */ /* 0x008fc6000001140a */
[----:B------:R-:W-:Y:S04]  /*15fe0*/  STL [R1+0x60], R12 ;  /* 0x0000600c01007387 */ /* 0x000fe80000100800 */
[----:B------:R0:W-:Y:S01]  /*15ff0*/  STL [R1+0x64], R10 ;  /* 0x0000640a01007387 */ /* 0x0001e20000100800 */
[----:B----4-:R-:W-:Y:S02]  /*16000*/  SHF.R.S32.HI R11, RZ, 0x1f, R26 ;  /* 0x0000001fff0b7819 */ /* 0x010fe4000001141a */
[----:B-----5:R-:W-:-:S03]  /*16010*/  SHF.R.S32.HI R9, RZ, 0x1f, R9 ;  /* 0x0000001fff097819 */ /* 0x020fc60000011409 */
[----:B------:R-:W-:Y:S01]  /*16020*/  STL [R1+0x68], R11 ;  /* 0x0000680b01007387 */ /* 0x000fe20000100800 */
[----:B0-----:R-:W-:-:S03]  /*16030*/  SHF.R.S32.HI R10, RZ, 0x1f, R25 ;  /* 0x0000001fff0a7819 */ /* 0x001fc60000011419 */
[----:B------:R0:W-:Y:S01]  /*16040*/  STL [R1+0x6c], R9 ;  /* 0x00006c0901007387 */ /* 0x0001e20000100800 */
[----:B------:R-:W-:-:S03]  /*16050*/  SHF.R.S32.HI R8, RZ, 0x1f, R8 ;  /* 0x0000001fff087819 */ /* 0x000fc60000011408 */
[----:B------:R-:W-:Y:S04]  /*16060*/  STL [R1+0x70], R10 ;  /* 0x0000700a01007387 */ /* 0x000fe80000100800 */
[----:B------:R1:W-:Y:S01]  /*16070*/  STL [R1+0x78], R8 ;  /* 0x0000780801007387 */ /* 0x0003e20000100800 */
[----:B0-----:R-:W-:Y:S02]  /*16080*/  SHF.R.S32.HI R9, RZ, 0x1f, R24 ;  /* 0x0000001fff097819 */ /* 0x001fe40000011418 */
[----:B------:R-:W-:-:S03]  /*16090*/  SHF.R.S32.HI R7, RZ, 0x1f, R7 ;  /* 0x0000001fff077819 */ /* 0x000fc60000011407 */
[----:B------:R-:W-:Y:S01]  /*160a0*/  STL [R1+0x7c], R9 ;  /* 0x00007c0901007387 */ /* 0x000fe20000100800 */
[----:B-1----:R-:W-:Y:S02]  /*160b0*/  SHF.R.S32.HI R8, RZ, 0x1f, R29 ;  /* 0x0000001fff087819 */ /* 0x002fe4000001141d */
[----:B------:R-:W-:Y:S01]  /*160c0*/  SHF.R.S32.HI R4, RZ, 0x1f, R4 ;  /* 0x0000001fff047819 */ /* 0x000fe20000011404 */
[----:B------:R0:W-:Y:S04]  /*160d0*/  STL [R1+0x84], R7 ;  /* 0x0000840701007387 */ /* 0x0001e80000100800 */
[----:B------:R-:W-:Y:S04]  /*160e0*/  STL [R1+0x88], R8 ;  /* 0x0000880801007387 */ /* 0x000fe80000100800 */
[----:B------:R1:W-:Y:S01]  /*160f0*/  STL [R1+0x8c], R4 ;  /* 0x00008c0401007387 */ /* 0x0003e20000100800 */
[----:B0-----:R-:W-:-:S02]  /*16100*/  SHF.R.S32.HI R7, RZ, 0x1f, R6 ;  /* 0x0000001fff077819 */ /* 0x001fc40000011406 */
[----:B------:R-:W-:-:S03]  /*16110*/  SHF.R.S32.HI R6, RZ, 0x1f, R2 ;  /* 0x0000001fff067819 */ /* 0x000fc60000011402 */
[----:B------:R-:W-:Y:S01]  /*16120*/  STL [R1+0x90], R7 ;  /* 0x0000900701007387 */ /* 0x000fe20000100800 */
[----:B-1----:R-:W-:-:S03]  /*16130*/  SHF.R.S32.HI R4, RZ, 0x1f, R5 ;  /* 0x0000001fff047819 */ /* 0x002fc60000011405 */
[----:B------:R-:W-:Y:S04]  /*16140*/  STL [R1+0x94], R6 ;  /* 0x0000940601007387 */ /* 0x000fe80000100800 */
[----:B------:R-:W-:Y:S04]  /*16150*/  STL [R1+0x9c], R4 ;  /* 0x00009c0401007387 */ /* 0x000fe80000100800 */
[----:B------:R-:W2:Y:S01]  /*16160*/  LDL R23, [R1+0xe8] ;  /* 0x0000e80001177983 */ /* 0x000ea20000100800 */
[----:B------:R-:W-:Y:S02]  /*16170*/  SHF.R.S32.HI R2, RZ, 0x1f, R0 ;  /* 0x0000001fff027819 */ /* 0x000fe40000011400 */
[----:B------:R-:W-:-:S03]  /*16180*/  SHF.R.S32.HI R0, RZ, 0x1f, R3 ;  /* 0x0000001fff007819 */ /* 0x000fc60000011403 */
[----:B------:R-:W-:Y:S04]  /*16190*/  STL [R1+0xa4], R2 ;  /* 0x0000a40201007387 */ /* 0x000fe80000100800 */
[----:B--2---:R0:W-:Y:S04]  /*161a0*/  STL [R1+0x1e64], R23 ;  /* 0x001e641701007387 */ /* 0x0041e80000100800 */
[----:B------:R-:W-:Y:S04]  /*161b0*/  STL [R1+0xa8], R0 ;  /* 0x0000a80001007387 */ /* 0x000fe80000100800 */
[----:B0-----:R-:W2:Y:S04]  /*161c0*/  LDL R23, [R1+0xd4] ;  /* 0x0000d40001177983 */ /* 0x001ea80000100800 */
[----:B--2---:R0:W-:Y:S04]  /*161d0*/  STL [R1+0x1e68], R23 ;  /* 0x001e681701007387 */ /* 0x0041e80000100800 */
[----:B------:R-:W2:Y:S04]  /*161e0*/  LDL R22, [R1+0xf8] ;  /* 0x0000f80001167983 */ /* 0x000ea80000100800 */
[----:B------:R-:W3:Y:S04]  /*161f0*/  LDL R21, [R1+0x110] ;  /* 0x0001100001157983 */ /* 0x000ee80000100800 */
[----:B0-----:R-:W4:Y:S04]  /*16200*/  LDL R23, [R1+0xc0] ;  /* 0x0000c00001177983 */ /* 0x001f280000100800 */
[----:B------:R-:W5:Y:S04]  /*16210*/  LDL R20, [R1+0x120] ;  /* 0x0001200001147983 */ /* 0x000f680000100800 */
[----:B------:R-:W2:Y:S04]  /*16220*/  LDL R19, [R1+0x134] ;  /* 0x0001340001137983 */ /* 0x000ea80000100800 */
        /* <DEDUP_REMOVED lines=23> */
[----:B------:R-:W2:Y:S01]  /*163a0*/  LDL R3, [R1+0x23c] ;  /* 0x00023c0001037983 */ /* 0x000ea20000100800 */
[----:B----4-:R-:W-:-:S05]  /*163b0*/  SHF.R.S32.HI R23, RZ, 0x1f, R23 ;  /* 0x0000001fff177819 */ /* 0x010fca0000011417 */
[----:B------:R0:W-:Y:S04]  /*163c0*/  STL [R1+0xac], R23 ;  /* 0x0000ac1701007387 */ /* 0x0001e80000100800 */
[----:B0-----:R-:W4:Y:S02]  /*163d0*/  LDL.LU R23, [R1+0x1e68] ;  /* 0x001e680001177983 */ /* 0x001f240000300800 */
[----:B----4-:R-:W-:-:S05]  /*163e0*/  SHF.R.S32.HI R23, RZ, 0x1f, R23 ;  /* 0x0000001fff177819 */ /* 0x010fca0000011417 */
[----:B------:R0:W-:Y:S04]  /*163f0*/  STL [R1+0xb0], R23 ;  /* 0x0000b01701007387 */ /* 0x0001e80000100800 */
[----:B0-----:R-:W4:Y:S01]  /*16400*/  LDL.LU R23, [R1+0x1e64] ;  /* 0x001e640001177983 */ /* 0x001f220000300800 */
[----:B--2---:R-:W-:Y:S02]  /*16410*/  SHF.R.S32.HI R12, RZ, 0x1f, R12 ;  /* 0x0000001fff0c7819 */ /* 0x004fe4000001140c */
[----:B------:R-:W-:Y:S02]  /*16420*/  SHF.R.S32.HI R11, RZ, 0x1f, R11 ;  /* 0x0000001fff0b7819 */ /* 0x000fe4000001140b */
[----:B------:R-:W-:Y:S02]  /*16430*/  SHF.R.S32.HI R10, RZ, 0x1f, R10 ;  /* 0x0000001fff0a7819 */ /* 0x000fe4000001140a */
[----:B------:R-:W-:-:S02]  /*16440*/  SHF.R.S32.HI R9, RZ, 0x1f, R9 ;  /* 0x0000001fff097819 */ /* 0x000fc40000011409 */
[----:B------:R-:W-:Y:S02]  /*16450*/  SHF.R.S32.HI R8, RZ, 0x1f, R8 ;  /* 0x0000001fff087819 */ /* 0x000fe40000011408 */
[----:B------:R-:W-:Y:S02]  /*16460*/  SHF.R.S32.HI R7, RZ, 0x1f, R7 ;  /* 0x0000001fff077819 */ /* 0x000fe40000011407 */
[----:B------:R-:W-:Y:S02]  /*16470*/  SHF.R.S32.HI R4, RZ, 0x1f, R4 ;  /* 0x0000001fff047819 */ /* 0x000fe40000011404 */
[----:B----4-:R-:W-:-:S05]  /*16480*/  SHF.R.S32.HI R23, RZ, 0x1f, R23 ;  /* 0x0000001fff177819 */ /* 0x010fca0000011417 */
[----:B------:R0:W-:Y:S02]  /*16490*/  STL [R1+0xb4], R23 ;  /* 0x0000b41701007387 */ /* 0x0001e40000100800 */
[----:B0-----:R-:W-:Y:S02]  /*164a0*/  SHF.R.S32.HI R23, RZ, 0x1f, R22 ;  /* 0x0000001fff177819 */ /* 0x001fe40000011416 */
[----:B---3--:R-:W-:Y:S02]  /*164b0*/  SHF.R.S32.HI R22, RZ, 0x1f, R21 ;  /* 0x0000001fff167819 */ /* 0x008fe40000011415 */
[----:B-----5:R-:W-:Y:S02]  /*164c0*/  SHF.R.S32.HI R21, RZ, 0x1f, R20 ;  /* 0x0000001fff157819 */ /* 0x020fe40000011414 */
[----:B------:R-:W-:Y:S01]  /*164d0*/  SHF.R.S32.HI R20, RZ, 0x1f, R19 ;  /* 0x0000001fff147819 */ /* 0x000fe20000011413 */
[----:B------:R-:W-:Y:S01]  /*164e0*/  STL [R1+0xb8], R23 ;  /* 0x0000b81701007387 */ /* 0x000fe20000100800 */
[----:B------:R-:W-:-:S02]  /*164f0*/  SHF.R.S32.HI R19, RZ, 0x1f, R18 ;  /* 0x0000001fff137819 */ /* 0x000fc40000011412 */
[----:B------:R-:W-:Y:S01]  /*16500*/  SHF.R.S32.HI R18, RZ, 0x1f, R17 ;  /* 0x0000001fff127819 */ /* 0x000fe20000011411 */
[----:B------:R-:W-:Y:S01]  /*16510*/  STL [R1+0xbc], R22 ;  /* 0x0000bc1601007387 */ /* 0x000fe20000100800 */
[----:B------:R-:W-:Y:S02]  /*16520*/  SHF.R.S32.HI R17, RZ, 0x1f, R16 ;  /* 0x0000001fff117819 */ /* 0x000fe40000011410 */
[----:B------:R-:W-:Y:S01]  /*16530*/  SHF.R.S32.HI R16, RZ, 0x1f, R15 ;  /* 0x0000001fff107819 */ /* 0x000fe2000001140f */
[----:B------:R-:W-:Y:S01]  /*16540*/  STL [R1+0xc4], R21 ;  /* 0x0000c41501007387 */ /* 0x000fe20000100800 */
[----:B------:R-:W-:Y:S02]  /*16550*/  SHF.R.S32.HI R15, RZ, 0x1f, R14 ;  /* 0x0000001fff0f7819 */ /* 0x000fe4000001140e */
[----:B------:R-:W-:Y:S01]  /*16560*/  SHF.R.S32.HI R14, RZ, 0x1f, R13 ;  /* 0x0000001fff0e7819 */ /* 0x000fe2000001140d */
[----:B------:R-:W-:Y:S04]  /*16570*/  STL [R1+0xc8], R20 ;  /* 0x0000c81401007387 */ /* 0x000fe80000100800 */
[----:B------:R-:W-:Y:S04]  /*16580*/  STL [R1+0xcc], R19 ;  /* 0x0000cc1301007387 */ /* 0x000fe80000100800 */
[----:B------:R-:W-:Y:S01]  /*16590*/  STL [R1+0xd0], R18 ;  /* 0x0000d01201007387 */ /* 0x000fe20000100800 */
[----:B------:R-:W-:-:S03]  /*165a0*/  SHF.R.S32.HI R13, RZ, 0x1f, R28 ;  /* 0x0000001fff0d7819 */ /* 0x000fc6000001141c */
[----:B------:R-:W-:Y:S04]  /*165b0*/  STL [R1+0xd8], R17 ;  /* 0x0000d81101007387 */ /* 0x000fe80000100800 */
[----:B------:R-:W-:Y:S04]  /*165c0*/  STL [R1+0xdc], R16 ;  /* 0x0000dc1001007387 */ /* 0x000fe80000100800 */
        /* <DEDUP_REMOVED lines=8> */
[----:B0-----:R-:W-:-:S05]  /*16650*/  SHF.R.S32.HI R11, RZ, 0x1f, R26 ;  /* 0x0000001fff0b7819 */ /* 0x001fca000001141a */
[----:B------:R-:W-:Y:S01]  /*16660*/  STL [R1+0x104], R11 ;  /* 0x0001040b01007387 */ /* 0x000fe20000100800 */
[----:B-1----:R-:W-:-:S03]  /*16670*/  SHF.R.S32.HI R10, RZ, 0x1f, R25 ;  /* 0x0000001fff0a7819 */ /* 0x002fc60000011419 */
        /* <DEDUP_REMOVED lines=9> */
[----:B0-----:R-:W-:Y:S02]  /*16710*/  SHF.R.S32.HI R7, RZ, 0x1f, R6 ;  /* 0x0000001fff077819 */ /* 0x001fe40000011406 */
        /* <DEDUP_REMOVED lines=534> */
[----:B---3--:R-:W-:Y:S02]  /*18880*/  SHF.R.S32.HI R21, RZ, 0x1f, R21 ;  /* 0x0000001fff157819 */ /* 0x008fe40000011415 */
[----:B-----5:R-:W-:Y:S02]  /*18890*/  SHF.R.S32.HI R20, RZ, 0x1f, R20 ;  /* 0x0000001fff147819 */ /* 0x020fe40000011414 */
[----:B------:R-:W-:-:S02]  /*188a0*/  SHF.R.S32.HI R19, RZ, 0x1f, R19 ;  /* 0x0000001fff137819 */ /* 0x000fc40000011413 */
[----:B------:R-:W-:Y:S02]  /*188b0*/  SHF.R.S32.HI R18, RZ, 0x1f, R18 ;  /* 0x0000001fff127819 */ /* 0x000fe40000011412 */
[----:B------:R-:W-:Y:S02]  /*188c0*/  SHF.R.S32.HI R17, RZ, 0x1f, R17 ;  /* 0x0000001fff117819 */ /* 0x000fe40000011411 */
[----:B------:R-:W-:Y:S02]  /*188d0*/  SHF.R.S32.HI R16, RZ, 0x1f, R16 ;  /* 0x0000001fff107819 */ /* 0x000fe40000011410 */
[----:B------:R-:W-:Y:S02]  /*188e0*/  SHF.R.S32.HI R15, RZ, 0x1f, R15 ;  /* 0x0000001fff0f7819 */ /* 0x000fe4000001140f */
[----:B------:R-:W-:Y:S02]  /*188f0*/  SHF.R.S32.HI R14, RZ, 0x1f, R14 ;  /* 0x0000001fff0e7819 */ /* 0x000fe4000001140e */
        /* <DEDUP_REMOVED lines=19> */
[----:B----4-:R-:W-:-:S05]  /*18a30*/  SHF.R.S32.HI R23, RZ, 0x1f, R23 ;  /* 0x0000001fff177819 */ /* 0x010fca0000011417 */
        /* <DEDUP_REMOVED lines=53> */
[----:B0-----:R-:W3:Y:S04]  /*18d90*/  LDL.LU R5, [R1+0x1dc8] ;  /* 0x001dc80001057983 */ /* 0x001ee80000300800 */
[----:B------:R0:W-:Y:S04]  /*18da0*/  STL [R1+0x784], R0 ;  /* 0x0007840001007387 */ /* 0x0001e80000100800 */
[----:B0-----:R-:W3:Y:S04]  /*18db0*/  LDL.LU R0, [R1+0x1dc4] ;  /* 0x001dc40001007983 */ /* 0x001ee80000300800 */
[----:B------:R0:W-:Y:S04]  /*18dc0*/  STL [R1+0x788], R3 ;  /* 0x0007880301007387 */ /* 0x0001e80000100800 */
[----:B0-----:R-:W4:Y:S01]  /*18dd0*/  LDL.LU R3, [R1+0x1dc0] ;  /* 0x001dc00001037983 */ /* 0x001f220000300800 */
[----:B--2---:R-:W-:-:S02]  /*18de0*/  SHF.R.S32.HI R2, RZ, 0x1f, R2 ;  /* 0x0000001fff027819 */ /* 0x004fc40000011402 */
[----:B---3--:R-:W-:Y:S02]  /*18df0*/  SHF.R.S32.HI R0, RZ, 0x1f, R0 ;  /* 0x0000001fff007819 */ /* 0x008fe40000011400 */
[----:B----4-:R-:W-:-:S05]  /*18e00*/  SHF.R.S32.HI R3, RZ, 0x1f, R3 ;  /* 0x0000001fff037819 */ /* 0x010fca0000011403 */
[----:B------:R0:W-:Y:S04]  /*18e10*/  STL [R1+0x78c], R3 ;  /* 0x00078c0301007387 */ /* 0x0001e80000100800 */
[----:B0-----:R-:W2:Y:S04]  /*18e20*/  LDL.LU R3, [R1+0x1dbc] ;  /* 0x001dbc0001037983 */ /* 0x001ea80000300800 */
[----:B------:R0:W-:Y:S04]  /*18e30*/  STL [R1+0x790], R0 ;  /* 0x0007900001007387 */ /* 0x0001e80000100800 */
[----:B0-----:R-:W3:Y:S04]  /*18e40*/  LDL.LU R0, [R1+0x1db8] ;  /* 0x001db80001007983 */ /* 0x001ee80000300800 */
[----:B------:R0:W-:Y:S04]  /*18e50*/  STL [R1+0x794], R2 ;  /* 0x0007940201007387 */ /* 0x0001e80000100800 */
[----:B0-----:R-:W4:Y:S01]  /*18e60*/  LDL.LU R2, [R1+0x1db4] ;  /* 0x001db40001027983 */ /* 0x001f220000300800 */
[----:B------:R-:W-:-:S05]  /*18e70*/  SHF.R.S32.HI R4, RZ, 0x1f, R4 ;  /* 0x0000001fff047819 */ /* 0x000fca0000011404 */
[----:B------:R3:W-:Y:S02]  /*18e80*/  STL [R1+0x798], R4 ;  /* 0x0007980401007387 */ /* 0x0007e40000100800 */
[----:B---3--:R-:W-:-:S05]  /*18e90*/  IADD3 R4, P3, PT, R5, R0, RZ ;  /* 0x0000000005047210 */ /* 0x008fca0007f7e0ff */
[----:B------:R4:W-:Y:S02]  /*18ea0*/  STL [R1+0x1b24], R4 ;  /* 0x001b240401007387 */ /* 0x0009e40000100800 */
[----:B----4-:R-:W-:Y:S02]  /*18eb0*/  IADD3 R4, P5, PT, R5, R2, RZ ;  /* 0x0000000205047210 */ /* 0x010fe40007fbe0ff */
[----:B------:R-:W3:Y:S04]  /*18ec0*/  LDL.LU R5, [R1] ;  /* 0x0000000001057983 */ /* 0x000ee80000300800 */
[----:B------:R0:W-:Y:S02]  /*18ed0*/  STL [R1+0x1b1c], R4 ;  /* 0x001b1c0401007387 */ /* 0x0001e40000100800 */
[----:B0-----:R-:W-:-:S05]  /*18ee0*/  IADD3 R4, P4, PT, R6, R0, RZ ;  /* 0x0000000006047210 */ /* 0x001fca0007f9e0ff */
[----:B------:R0:W-:Y:S02]  /*18ef0*/  STL [R1+0x1b20], R4 ;  /* 0x001b200401007387 */ /* 0x0001e40000100800 */
[----:B0-----:R-:W-:Y:S02]  /*18f00*/  IADD3 R4, P0, PT, R6, R2, RZ ;  /* 0x0000000206047210 */ /* 0x001fe40007f1e0ff */
[----:B------:R-:W2:Y:S04]  /*18f10*/  LDL.LU R6, [R1+0x4] ;  /* 0x0000040001067983 */ /* 0x000ea80000300800 */
[----:B------:R0:W-:Y:S02]  /*18f20*/  STL [R1+0x1b14], R4 ;  /* 0x001b140401007387 */ /* 0x0001e40000100800 */
[----:B0-----:R-:W-:-:S05]  /*18f30*/  IADD3 R4, P1, PT, R7, R0, RZ ;  /* 0x0000000007047210 */ /* 0x001fca0007f3e0ff */
[----:B------:R0:W-:Y:S04]  /*18f40*/  STL [R1+0x1b18], R4 ;  /* 0x001b180401007387 */ /* 0x0001e80000100800 */
[----:B0-----:R-:W4:Y:S01]  /*18f50*/  LDL.LU R4, [R1+0x1db0] ;  /* 0x001db00001047983 */ /* 0x001f220000300800 */
[----:B------:R-:W-:-:S05]  /*18f60*/  IADD3 R7, P2, PT, R7, R2, RZ ;  /* 0x0000000207077210 */ /* 0x000fca0007f5e0ff */
[----:B------:R2:W-:Y:S02]  /*18f70*/  STL [R1+0x1b0c], R7 ;  /* 0x001b0c0701007387 */ /* 0x0005e40000100800 */
[----:B--2---:R-:W-:-:S05]  /*18f80*/  IMAD.X R7, R6, 0x1, R3, P3 ;  /* 0x0000000106077824 */ /* 0x004fca00018e0603 */
[----:B------:R0:W-:Y:S02]  /*18f90*/  STL [R1+0x1b08], R7 ;  /* 0x001b080701007387 */ /* 0x0001e40000100800 */
[----:B0-----:R-:W-:-:S05]  /*18fa0*/  IADD3 R7, P3, PT, R8, R0, RZ ;  /* 0x0000000008077210 */ /* 0x001fca0007f7e0ff */
[----:B------:R4:W-:Y:S02]  /*18fb0*/  STL [R1+0x1b10], R7 ;  /* 0x001b100701007387 */ /* 0x0009e40000100800 */
[----:B----4-:R-:W-:Y:S01]  /*18fc0*/  IMAD.X R7, R6, 0x1, R4, P5 ;  /* 0x0000000106077824 */ /* 0x010fe200028e0604 */
[----:B------:R-:W-:Y:S01]  /*18fd0*/  IADD3 R6, P5, PT, R8, R2, RZ ;  /* 0x0000000208067210 */ /* 0x000fe20007fbe0ff */
[----:B---3--:R-:W-:-:S03]  /*18fe0*/  IMAD.X R8, R5, 0x1, R3, P4 ;  /* 0x0000000105087824 */ /* 0x008fc600020e0603 */
[----:B------:R0:W-:Y:S04]  /*18ff0*/  STL [R1+0x1b04], R7 ;  /* 0x001b040701007387 */ /* 0x0001e80000100800 */
[----:B------:R1:W-:Y:S01]  /*19000*/  STL [R1+0x1afc], R6 ;  /* 0x001afc0601007387 */ /* 0x0003e20000100800 */
[----:B0-----:R-:W-:-:S03]  /*19010*/  IADD3 R7, P4, PT, R9, R0, RZ ;  /* 0x0000000009077210 */ /* 0x001fc60007f9e0ff */
[----:B------:R-:W-:Y:S01]  /*19020*/  STL [R1+0x1af8], R8 ;  /* 0x001af80801007387 */ /* 0x000fe20000100800 */
[----:B-1----:R-:W-:Y:S01]  /*19030*/  IMAD.X R6, R5, 0x1, R4, P0 ;  /* 0x0000000105067824 */ /* 0x002fe200000e0604 */
[----:B------:R-:W-:Y:S02]  /*19040*/  IADD3 R5, P0, PT, R9, R2, RZ ;  /* 0x0000000209057210 */ /* 0x000fe40007f1e0ff */
[----:B------:R0:W-:Y:S04]  /*19050*/  STL [R1+0x1b00], R7 ;  /* 0x001b000701007387 */ /* 0x0001e80000100800 */
[----:B------:R-:W2:Y:S04]  /*19060*/  LDL.LU R9, [R1+0x8] ;  /* 0x0000080001097983 */ /* 0x000ea80000300800 */
[----:B------:R1:W-:Y:S01]  /*19070*/  STL [R1+0x1af4], R6 ;  /* 0x001af40601007387 */ /* 0x0003e20000100800 */
[----:B0-----:R-:W-:-:S03]  /*19080*/  IMAD.X R7, R29, 0x1, R3, P1 ;  /* 0x000000011d077824 */ /* 0x001fc600008e0603 */
[----:B------:R0:W-:Y:S04]  /*19090*/  STL [R1+0x1aec], R5 ;  /* 0x001aec0501007387 */ /* 0x0001e80000100800 */
[----:B------:R3:W-:Y:S01]  /*190a0*/  STL [R1+0x1ae8], R7 ;  /* 0x001ae80701007387 */ /* 0x0007e20000100800 */
[----:B-1----:R-:W-:-:S03]  /*190b0*/  IADD3 R6, P1, PT, R10, R0, RZ ;  /* 0x000000000a067210 */ /* 0x002fc60007f3e0ff */
[----:B------:R-:W4:Y:S01]  /*190c0*/  LDL.LU R8, [R1+0x14] ;  /* 0x0000140001087983 */ /* 0x000f220000300800 */
[----:B0-----:R-:W-:-:S03]  /*190d0*/  IMAD.X R5, R29, 0x1, R4, P2 ;  /* 0x000000011d057824 */ /* 0x001fc600010e0604 */
[----:B------:R0:W-:Y:S01]  /*190e0*/  STL [R1+0x1af0], R6 ;  /* 0x001af00601007387 */ /* 0x0001e20000100800 */
[----:B---3--:R-:W-:-:S03]  /*190f0*/  IMAD.X R7, R24, 0x1, R3, P3 ;  /* 0x0000000118077824 */ /* 0x008fc600018e0603 */
[----:B------:R1:W-:Y:S01]  /*19100*/  STL [R1+0x1ae4], R5 ;  /* 0x001ae40501007387 */ /* 0x0003e20000100800 */
[----:B0-----:R-:W-:Y:S02]  /*19110*/  IADD3 R6, P2, PT, R10, R2, RZ ;  /* 0x000000020a067210 */ /* 0x001fe40007f5e0ff */
[----:B-1----:R-:W-:-:S03]  /*19120*/  IADD3 R5, P3, PT, R11, R0, RZ ;  /* 0x000000000b057210 */ /* 0x002fc60007f7e0ff */
[----:B------:R0:W-:Y:S04]  /*19130*/  STL [R1+0x1adc], R6 ;  /* 0x001adc0601007387 */ /* 0x0001e80000100800 */
[----:B------:R1:W-:Y:S01]  /*19140*/  STL [R1+0x1ad8], R7 ;  /* 0x001ad80701007387 */ /* 0x0003e20000100800 */
[----:B0-----:R-:W-:-:S03]  /*19150*/  IMAD.X R6, R24, 0x1, R4, P5 ;  /* 0x0000000118067824 */ /* 0x001fc600028e0604 */
[----:B-1----:R-:W3:Y:S04]  /*19160*/  LDL.LU R7, [R1+0x1c] ;  /* 0x00001c0001077983 */ /* 0x002ee80000300800 */
[----:B------:R0:W-:Y:S04]  /*19170*/  STL [R1+0x1ae0], R5 ;  /* 0x001ae00501007387 */ /* 0x0001e80000100800 */
[----:B------:R1:W-:Y:S01]  /*19180*/  STL [R1+0x1ad4], R6 ;  /* 0x001ad40601007387 */ /* 0x0003e20000100800 */
[----:B0-----:R-:W-:Y:S01]  /*19190*/  IADD3 R5, P5, PT, R11, R2, RZ ;  /* 0x000000020b057210 */ /* 0x001fe20007fbe0ff */
[----:B-1----:R-:W-:-:S04]  /*191a0*/  IMAD.X R6, R25, 0x1, R3, P4 ;  /* 0x0000000119067824 */ /* 0x002fc800020e0603 */
[----:B------:R0:W-:Y:S01]  /*191b0*/  STL [R1+0x1acc], R5 ;  /* 0x001acc0501007387 */ /* 0x0001e20000100800 */
[----:B------:R-:W-:-:S03]  /*191c0*/  IADD3 R10, P4, PT, R12, R0, RZ ;  /* 0x000000000c0a7210 */ /* 0x000fc60007f9e0ff */
[----:B------:R1:W-:Y:S01]  /*191d0*/  STL [R1+0x1ac8], R6 ;  /* 0x001ac80601007387 */ /* 0x0003e20000100800 */
[----:B0-----:R-:W-:-:S03]  /*191e0*/  IMAD.X R5, R25, 0x1, R4, P0 ;  /* 0x0000000119057824 */ /* 0x001fc600000e0604 */
[----:B-1----:R-:W5:Y:S01]  /*191f0*/  LDL.LU R6, [R1+0x24] ;  /* 0x0000240001067983 */ /* 0x002f620000300800 */
[----:B------:R-:W-:-:S03]  /*19200*/  IADD3 R11, P0, PT, R12, R2, RZ ;  /* 0x000000020c0b7210 */ /* 0x000fc60007f1e0ff */
[----:B------:R0:W-:Y:S04]  /*19210*/  STL [R1+0x1ad0], R10 ;  /* 0x001ad00a01007387 */ /* 0x0001e80000100800 */
[----:B------:R1:W-:Y:S01]  /*19220*/  STL [R1+0x1ac4], R5 ;  /* 0x001ac40501007387 */ /* 0x0003e20000100800 */
[----:B0-----:R-:W-:-:S03]  /*19230*/  IMAD.X R10, R26, 0x1, R3, P1 ;  /* 0x000000011a0a7824 */ /* 0x001fc600008e0603 */
[----:B------:R-:W-:Y:S01]  /*19240*/  STL [R1+0x1abc], R11 ;  /* 0x001abc0b01007387 */ /* 0x000fe20000100800 */
[----:B-1----:R-:W-:-:S03]  /*19250*/  IADD3 R5, P1, PT, R13, R0, RZ ;  /* 0x000000000d057210 */ /* 0x002fc60007f3e0ff */
[----:B------:R-:W-:Y:S04]  /*19260*/  STL [R1+0x1ab8], R10 ;  /* 0x001ab80a01007387 */ /* 0x000fe80000100800 */
[----:B------:R0:W-:Y:S04]  /*19270*/  STL [R1+0x1ac0], R5 ;  /* 0x001ac00501007387 */ /* 0x0001e80000100800 */
[----:B0-----:R-:W5:Y:S01]  /*19280*/  LDL.LU R5, [R1+0x2c] ;  /* 0x00002c0001057983 */ /* 0x001f620000300800 */
[----:B------:R-:W-:Y:S01]  /*19290*/  IMAD.X R11, R26, 0x1, R4, P2 ;  /* 0x000000011a0b7824 */ /* 0x000fe200010e0604 */
[----:B------:R-:W-:Y:S01]  /*192a0*/  IADD3 R10, P2, PT, R13, R2, RZ ;  /* 0x000000020d0a7210 */ /* 0x000fe20007f5e0ff */
[----:B------:R-:W-:-:S03]  /*192b0*/  IMAD.X R12, R27, 0x1, R3, P3 ;  /* 0x000000011b0c7824 */ /* 0x000fc600018e0603 */
[----:B------:R0:W-:Y:S04]  /*192c0*/  STL [R1+0x1ab4], R11 ;  /* 0x001ab40b01007387 */ /* 0x0001e80000100800 */
[----:B------:R1:W-:Y:S01]  /*192d0*/  STL [R1+0x1aac], R10 ;  /* 0x001aac0a01007387 */ /* 0x0003e20000100800 */
[----:B0-----:R-:W-:-:S03]  /*192e0*/  IADD3 R11, P3, PT, R14, R0, RZ ;  /* 0x000000000e0b7210 */ /* 0x001fc60007f7e0ff */
[----:B------:R0:W-:Y:S01]  /*192f0*/  STL [R1+0x1aa8], R12 ;  /* 0x001aa80c01007387 */ /* 0x0001e20000100800 */
[----:B-1----:R-:W-:-:S03]  /*19300*/  IMAD.X R10, R27, 0x1, R4, P5 ;  /* 0x000000011b0a7824 */ /* 0x002fc600028e0604 */
[----:B------:R1:W-:Y:S04]  /*19310*/  STL [R1+0x1ab0], R11 ;  /* 0x001ab00b01007387 */ /* 0x0003e80000100800 */
[----:B------:R1:W-:Y:S01]  /*19320*/  STL [R1+0x1aa4], R10 ;  /* 0x001aa40a01007387 */ /* 0x0003e20000100800 */
[----:B0-----:R-:W-:Y:S01]  /*19330*/  IADD3 R12, P5, PT, R14, R2, RZ ;  /* 0x000000020e0c7210 */ /* 0x001fe20007fbe0ff */
[C---:B-1----:R-:W-:Y:S02]  /*19340*/  IMAD.X R11, R28.reuse, 0x1, R3, P4 ;  /* 0x000000011c0b7824 */ /* 0x042fe400020e0603 */
[----:B------:R-:W5:Y:S04]  /*19350*/  LDL.LU R10, [R1+0x38] ;  /* 0x00003800010a7983 */ /* 0x000f680000300800 */
[----:B------:R0:W-:Y:S04]  /*19360*/  STL [R1+0x1a9c], R12 ;  /* 0x001a9c0c01007387 */ /* 0x0001e80000100800 */
[----:B------:R1:W-:Y:S01]  /*19370*/  STL [R1+0x1a98], R11 ;  /* 0x001a980b01007387 */ /* 0x0003e20000100800 */
[C---:B0-----:R-:W-:Y:S01]  /*19380*/  IADD3 R12, P4, PT, R15.reuse, R0, RZ ;  /* 0x000000000f0c7210 */ /* 0x041fe20007f9e0ff */
[----:B-1----:R-:W-:Y:S01]  /*19390*/  IMAD.X R11, R28, 0x1, R4, P0 ;  /* 0x000000011c0b7824 */ /* 0x002fe200000e0604 */
[----:B------:R-:W-:-:S03]  /*193a0*/  IADD3 R13, P0, PT, R15, R2, RZ ;  /* 0x000000020f0d7210 */ /* 0x000fc60007f1e0ff */
[----:B------:R2:W-:Y:S04]  /*193b0*/  STL [R1+0x1aa0], R12 ;  /* 0x001aa00c01007387 */ /* 0x0005e80000100800 */
[----:B------:R0:W-:Y:S04]  /*193c0*/  STL [R1+0x1a94], R11 ;  /* 0x001a940b01007387 */ /* 0x0001e80000100800 */
[----:B------:R-:W-:Y:S04]  /*193d0*/  STL [R1+0x1a8c], R13 ;  /* 0x001a8c0d01007387 */ /* 0x000fe80000100800 */
[----:B------:R-:W5:Y:S01]  /*193e0*/  LDL.LU R29, [R1+0x40] ;  /* 0x00004000011d7983 */ /* 0x000f620000300800 */
[----:B--2---:R-:W-:Y:S01]  /*193f0*/  IMAD.X R12, R9, 0x1, R3, P1 ;  /* 0x00000001090c7824 */ /* 0x004fe200008e0603 */
[----:B0-----:R-:W-:-:S04]  /*19400*/  IADD3 R11, P1, PT, R16, R0, RZ ;  /* 0x00000000100b7210 */ /* 0x001fc80007f3e0ff */
[----:B------:R0:W-:Y:S04]  /*19410*/  STL [R1+0x1a84], R12 ;  /* 0x001a840c01007387 */ /* 0x0001e80000100800 */
[----:B------:R1:W-:Y:S01]  /*19420*/  STL [R1+0x1a90], R11 ;  /* 0x001a900b01007387 */ /* 0x0003e20000100800 */
[--C-:B0-----:R-:W-:Y:S02]  /*19430*/  IMAD.X R12, R9, 0x1, R4.reuse, P2 ;  /* 0x00000001090c7824 */ /* 0x101fe400010e0604 */
[--C-:B----4-:R-:W-:Y:S01]  /*19440*/  IMAD.X R9, R8, 0x1, R3.reuse, P3 ;  /* 0x0000000108097824 */ /* 0x110fe200018e0603 */
[----:B-1----:R-:W-:Y:S02]  /*19450*/  IADD3 R11, P2, PT, R16, R2, RZ ;  /* 0x00000002100b7210 */ /* 0x002fe40007f5e0ff */
[----:B------:R0:W-:Y:S04]  /*19460*/  STL [R1+0x1a88], R12 ;  /* 0x001a880c01007387 */ /* 0x0001e80000100800 */
[----:B------:R1:W-:Y:S04]  /*19470*/  STL [R1+0x1a7c], R11 ;  /* 0x001a7c0b01007387 */ /* 0x0003e80000100800 */
[----:B------:R2:W-:Y:S01]  /*19480*/  STL [R1+0x1a74], R9 ;  /* 0x001a740901007387 */ /* 0x0005e20000100800 */
[C---:B0-----:R-:W-:Y:S01]  /*19490*/  IADD3 R12, P3, PT, R17.reuse, R0, RZ ;  /* 0x00000000110c7210 */ /* 0x041fe20007f7e0ff */
[----:B-1----:R-:W-:Y:S01]  /*194a0*/  IMAD.X R11, R8, 0x1, R4, P5 ;  /* 0x00000001080b7824 */ /* 0x002fe200028e0604 */
[----:B------:R-:W-:Y:S01]  /*194b0*/  IADD3 R8, P5, PT, R17, R2, RZ ;  /* 0x0000000211087210 */ /* 0x000fe20007fbe0ff */
[----:B--2---:R-:W2:Y:S04]  /*194c0*/  LDL.LU R9, [R1+0x44] ;  /* 0x0000440001097983 */ /* 0x004ea80000300800 */
[----:B------:R3:W-:Y:S04]  /*194d0*/  STL [R1+0x1a80], R12 ;  /* 0x001a800c01007387 */ /* 0x0007e80000100800 */
[----:B------:R0:W-:Y:S01]  /*194e0*/  STL [R1+0x1a78], R11 ;  /* 0x001a780b01007387 */ /* 0x0001e20000100800 */
[----:B---3--:R-:W-:-:S03]  /*194f0*/  IMAD.X R12, R7, 0x1, R3, P4 ;  /* 0x00000001070c7824 */ /* 0x008fc600020e0603 */
[----:B------:R1:W-:Y:S01]  /*19500*/  STL [R1+0x1a6c], R8 ;  /* 0x001a6c0801007387 */ /* 0x0003e20000100800 */
[----:B0-----:R-:W-:-:S03]  /*19510*/  IADD3 R11, P4, PT, R18, R0, RZ ;  /* 0x00000000120b7210 */ /* 0x001fc60007f9e0ff */
[----:B------:R0:W-:Y:S04]  /*19520*/  STL [R1+0x1a64], R12 ;  /* 0x001a640c01007387 */ /* 0x0001e80000100800 */
[----:B------:R-:W-:Y:S01]  /*19530*/  STL [R1+0x1a70], R11 ;  /* 0x001a700b01007387 */ /* 0x000fe20000100800 */
[----:B-1----:R-:W-:Y:S01]  /*19540*/  IMAD.X R8, R7, 0x1, R4, P0 ;  /* 0x0000000107087824 */ /* 0x002fe200000e0604 */
[----:B------:R-:W-:Y:S02]  /*19550*/  IADD3 R7, P0, PT, R18, R2, RZ ;  /* 0x0000000212077210 */ /* 0x000fe40007f1e0ff */
[----:B0-----:R-:W3:Y:S04]  /*19560*/  LDL.LU R12, [R1+0x4c] ;  /* 0x00004c00010c7983 */ /* 0x001ee80000300800 */
[----:B------:R0:W-:Y:S04]  /*19570*/  STL [R1+0x1a68], R8 ;  /* 0x001a680801007387 */ /* 0x0001e80000100800 */
[----:B------:R1:W-:Y:S04]  /*19580*/  STL [R1+0x1a5c], R7 ;  /* 0x001a5c0701007387 */ /* 0x0003e80000100800 */
[----:B0-----:R-:W4:Y:S01]  /*19590*/  LDL.LU R8, [R1+0xc] ;  /* 0x00000c0001087983 */ /* 0x001f220000300800 */
[----:B-----5:R-:W-:Y:S01]  /*195a0*/  IMAD.X R11, R6, 0x1, R3, P1 ;  /* 0x00000001060b7824 */ /* 0x020fe200008e0603 */
[----:B-1----:R-:W-:-:S04]  /*195b0*/  IADD3 R7, P1, PT, R19, R0, RZ ;  /* 0x0000000013077210 */ /* 0x002fc80007f3e0ff */
[----:B------:R0:W-:Y:S04]  /*195c0*/  STL [R1+0x1a54], R11 ;  /* 0x001a540b01007387 */ /* 0x0001e80000100800 */
[----:B------:R1:W-:Y:S01]  /*195d0*/  STL [R1+0x1a60], R7 ;  /* 0x001a600701007387 */ /* 0x0003e20000100800 */
[----:B0-----:R-:W-:Y:S01]  /*195e0*/  IMAD.X R11, R6, 0x1, R4, P2 ;  /* 0x00000001060b7824 */ /* 0x001fe200010e0604 */
[----:B------:R-:W-:Y:S02]  /*195f0*/  IADD3 R6, P2, PT, R19, R2, RZ ;  /* 0x0000000213067210 */ /* 0x000fe40007f5e0ff */
[----:B-1----:R-:W5:Y:S04]  /*19600*/  LDL.LU R7, [R1+0x54] ;  /* 0x0000540001077983 */ /* 0x002f680000300800 */
[----:B------:R0:W-:Y:S04]  /*19610*/  STL [R1+0x1a58], R11 ;  /* 0x001a580b01007387 */ /* 0x0001e80000100800 */
[----:B------:R1:W-:Y:S01]  /*19620*/  STL [R1+0x1a4c], R6 ;  /* 0x001a4c0601007387 */ /* 0x0003e20000100800 */
[----:B0-----:R-:W-:Y:S01]  /*19630*/  IMAD.X R11, R5, 0x1, R3, P3 ;  /* 0x00000001050b7824 */ /* 0x001fe200018e0603 */
[----:B------:R-:W-:-:S02]  /*19640*/  IADD3 R13, P3, PT, R20, R0, RZ ;  /* 0x00000000140d7210 */ /* 0x000fc40007f7e0ff */
[----:B-1----:R-:W5:Y:S04]  /*19650*/  LDL.LU R6, [R1+0x10] ;  /* 0x0000100001067983 */ /* 0x002f680000300800 */
[----:B------:R0:W-:Y:S04]  /*19660*/  STL [R1+0x1a44], R11 ;  /* 0x001a440b01007387 */ /* 0x0001e80000100800 */
[----:B------:R-:W-:Y:S04]  /*19670*/  STL [R1+0x1a50], R13 ;  /* 0x001a500d01007387 */ /* 0x000fe80000100800 */
[----:B------:R-:W5:Y:S01]  /*19680*/  LDL.LU R25, [R1+0x58] ;  /* 0x0000580001197983 */ /* 0x000f620000300800 */
[----:B0-----:R-:W-:Y:S01]  /*19690*/  IMAD.X R11, R5, 0x1, R4, P5 ;  /* 0x00000001050b7824 */ /* 0x001fe200028e0604 */
[----:B------:R-:W-:-:S04]  /*196a0*/  IADD3 R5, P5, PT, R20, R2, RZ ;  /* 0x0000000214057210 */ /* 0x000fc80007fbe0ff */
[----:B------:R-:W-:Y:S04]  /*196b0*/  STL [R1+0x1a48], R11 ;  /* 0x001a480b01007387 */ /* 0x000fe80000100800 */
[----:B------:R0:W-:Y:S04]  /*196c0*/  STL [R1+0x1a3c], R5 ;  /* 0x001a3c0501007387 */ /* 0x0001e80000100800 */
[----:B0-----:R-:W5:Y:S01]  /*196d0*/  LDL.LU R5, [R1+0x18] ;  /* 0x0000180001057983 */ /* 0x001f620000300800 */
[C---:B------:R-:W-:Y:S01]  /*196e0*/  IMAD.X R13, R10.reuse, 0x1, R3, P4 ;  /* 0x000000010a0d7824 */ /* 0x040fe200020e0603 */
[----:B------:R-:W-:Y:S01]  /*196f0*/  IADD3 R11, P4, PT, R21, R0, RZ ;  /* 0x00000000150b7210 */ /* 0x000fe20007f9e0ff */
[----:B------:R-:W-:-:S03]  /*19700*/  IMAD.X R10, R10, 0x1, R4, P0 ;  /* 0x000000010a0a7824 */ /* 0x000fc600000e0604 */
[----:B------:R0:W-:Y:S04]  /*19710*/  STL [R1+0x1a34], R13 ;  /* 0x001a340d01007387 */ /* 0x0001e80000100800 */
[----:B------:R1:W-:Y:S01]  /*19720*/  STL [R1+0x1a40], R11 ;  /* 0x001a400b01007387 */ /* 0x0003e20000100800 */
[----:B0-----:R-:W-:-:S03]  /*19730*/  IADD3 R13, P0, PT, R21, R2, RZ ;  /* 0x00000002150d7210 */ /* 0x001fc60007f1e0ff */
[----:B-1----:R-:W5:Y:S04]  /*19740*/  LDL.LU R11, [R1+0x60] ;  /* 0x00006000010b7983 */ /* 0x002f680000300800 */
[----:B------:R0:W-:Y:S04]  /*19750*/  STL [R1+0x1a38], R10 ;  /* 0x001a380a01007387 */ /* 0x0001e80000100800 */
[----:B------:R1:W-:Y:S04]  /*19760*/  STL [R1+0x1a2c], R13 ;  /* 0x001a2c0d01007387 */ /* 0x0003e80000100800 */
[----:B------:R-:W5:Y:S01]  /*19770*/  LDL.LU R24, [R1+0x20] ;  /* 0x0000200001187983 */ /* 0x000f620000300800 */
[C---:B0-----:R-:W-:Y:S01]  /*19780*/  IMAD.X R10, R29.reuse, 0x1, R3, P1 ;  /* 0x000000011d0a7824 */ /* 0x041fe200008e0603 */
[----:B------:R-:W-:Y:S01]  /*19790*/  IADD3 R14, P1, PT, R22, R0, RZ ;  /* 0x00000000160e7210 */ /* 0x000fe20007f3e0ff */
[----:B-1----:R-:W-:-:S03]  /*197a0*/  IMAD.X R13, R29, 0x1, R4, P2 ;  /* 0x000000011d0d7824 */ /* 0x002fc600010e0604 */
[----:B------:R0:W-:Y:S04]  /*197b0*/  STL [R1+0x1a24], R10 ;  /* 0x001a240a01007387 */ /* 0x0001e80000100800 */
[----:B------:R-:W-:Y:S04]  /*197c0*/  STL [R1+0x1a30], R14 ;  /* 0x001a300e01007387 */ /* 0x000fe80000100800 */
[----:B------:R-:W5:Y:S01]  /*197d0*/  LDL.LU R26, [R1+0x64] ;  /* 0x00006400011a7983 */ /* 0x000f620000300800 */
[----:B0-----:R-:W-:-:S03]  /*197e0*/  IADD3 R10, P2, PT, R22, R2, RZ ;  /* 0x00000002160a7210 */ /* 0x001fc60007f5e0ff */
[----:B------:R-:W-:Y:S04]  /*197f0*/  STL [R1+0x1a28], R13 ;  /* 0x001a280d01007387 */ /* 0x000fe80000100800 */
[----:B------:R0:W-:Y:S04]  /*19800*/  STL [R1+0x1a1c], R10 ;  /* 0x001a1c0a01007387 */ /* 0x0001e80000100800 */
[----:B0-----:R-:W5:Y:S01]  /*19810*/  LDL.LU R10, [R1+0x28] ;  /* 0x00002800010a7983 */ /* 0x001f620000300800 */
[----:B--2---:R-:W-:Y:S01]  /*19820*/  IMAD.X R13, R9, 0x1, R3, P3 ;  /* 0x00000001090d7824 */ /* 0x004fe200018e0603 */
[----:B------:R-:W-:-:S04]  /*19830*/  IADD3 R14, P3, PT, R23, R0, RZ ;  /* 0x00000000170e7210 */ /* 0x000fc80007f7e0ff */
[----:B------:R0:W-:Y:S04]  /*19840*/  STL [R1+0x1a14], R13 ;  /* 0x001a140d01007387 */ /* 0x0001e80000100800 */
[----:B------:R-:W-:Y:S04]  /*19850*/  STL [R1+0x1a20], R14 ;  /* 0x001a200e01007387 */ /* 0x000fe80000100800 */
[----:B------:R-:W2:Y:S01]  /*19860*/  LDL.LU R29, [R1+0x68] ;  /* 0x00006800011d7983 */ /* 0x000ea20000300800 */
[----:B0-----:R-:W-:Y:S01]  /*19870*/  IMAD.X R13, R9, 0x1, R4, P5 ;  /* 0x00000001090d7824 */ /* 0x001fe200028e0604 */
[----:B------:R-:W-:-:S04]  /*19880*/  IADD3 R9, P5, PT, R23, R2, RZ ;  /* 0x0000000217097210 */ /* 0x000fc80007fbe0ff */
[----:B------:R3:W-:Y:S04]  /*19890*/  STL [R1+0x1a18], R13 ;  /* 0x001a180d01007387 */ /* 0x0007e80000100800 */
[----:B------:R0:W-:Y:S01]  /*198a0*/  STL [R1+0xb68], R9 ;  /* 0x000b680901007387 */ /* 0x0001e20000100800 */
[----:B---3--:R-:W-:-:S03]  /*198b0*/  IMAD.X R13, R12, 0x1, R3, P4 ;  /* 0x000000010c0d7824 */ /* 0x008fc600020e0603 */
[----:B0-----:R-:W3:Y:S04]  /*198c0*/  LDL.LU R9, [R1+0x30] ;  /* 0x0000300001097983 */ /* 0x001ee80000300800 */
[----:B------:R0:W-:Y:S01]  /*198d0*/  STL [R1+0xb50], R13 ;  /* 0x000b500d01007387 */ /* 0x0001e20000100800 */
[----:B----4-:R-:W-:Y:S01]  /*198e0*/  IADD3 R14, P4, PT, R8, R0, RZ ;  /* 0x00000000080e7210 */ /* 0x010fe20007f9e0ff */
[----:B0-----:R-:W-:Y:S01]  /*198f0*/  IMAD.X R13, R12, 0x1, R4, P0 ;  /* 0x000000010c0d7824 */ /* 0x001fe200000e0604 */
[----:B------:R-:W-:-:S03]  /*19900*/  IADD3 R8, P0, PT, R8, R2, RZ ;  /* 0x0000000208087210 */ /* 0x000fc60007f1e0ff */
[----:B------:R-:W-:Y:S04]  /*19910*/  STL [R1+0xb70], R14 ;  /* 0x000b700e01007387 */ /* 0x000fe80000100800 */
[----:B------:R-:W4:Y:S04]  /*19920*/  LDL.LU R12, [R1+0x6c] ;  /* 0x00006c00010c7983 */ /* 0x000f280000300800 */
[----:B------:R5:W-:Y:S04]  /*19930*/  STL [R1+0xb54], R13 ;  /* 0x000b540d01007387 */ /* 0x000be80000100800 */
[----:B------:R0:W-:Y:S01]  /*19940*/  STL [R1+0xb78], R8 ;  /* 0x000b780801007387 */ /* 0x0001e20000100800 */
[----:B-----5:R-:W-:-:S03]  /*19950*/  IMAD.X R13, R7, 0x1, R3, P1 ;  /* 0x00000001070d7824 */ /* 0x020fc600008e0603 */
[----:B0-----:R-:W5:Y:S04]  /*19960*/  LDL.LU R8, [R1+0x34] ;  /* 0x0000340001087983 */ /* 0x001f680000300800 */
[----:B------:R0:W-:Y:S01]  /*19970*/  STL [R1+0xb58], R13 ;  /* 0x000b580d01007387 */ /* 0x0001e20000100800 */
[C---:B------:R-:W-:Y:S01]  /*19980*/  IADD3 R14, P1, PT, R6.reuse, R0, RZ ;  /* 0x00000000060e7210 */ /* 0x040fe20007f3e0ff */
[----:B0-----:R-:W-:Y:S01]  /*19990*/  IMAD.X R13, R7, 0x1, R4, P2 ;  /* 0x00000001070d7824 */ /* 0x001fe200010e0604 */
[----:B------:R-:W-:-:S03]  /*199a0*/  IADD3 R6, P2, PT, R6, R2, RZ ;  /* 0x0000000206067210 */ /* 0x000fc60007f5e0ff */
[----:B------:R-:W-:Y:S04]  /*199b0*/  STL [R1+0xb80], R14 ;  /* 0x000b800e01007387 */ /* 0x000fe80000100800 */
[----:B------:R-:W5:Y:S04]  /*199c0*/  LDL.LU R7, [R1+0x70] ;  /* 0x0000700001077983 */ /* 0x000f680000300800 */
[----:B------:R0:W-:Y:S04]  /*199d0*/  STL [R1+0xb5c], R13 ;  /* 0x000b5c0d01007387 */ /* 0x0001e80000100800 */
[----:B------:R1:W-:Y:S01]  /*199e0*/  STL [R1+0xb88], R6 ;  /* 0x000b880601007387 */ /* 0x0003e20000100800 */
[----:B0-----:R-:W-:-:S03]  /*199f0*/  IMAD.X R13, R25, 0x1, R3, P3 ;  /* 0x00000001190d7824 */ /* 0x001fc600018e0603 */
[----:B-1----:R-:W5:Y:S01]  /*19a00*/  LDL.LU R6, [R1+0x3c] ;  /* 0x00003c0001067983 */ /* 0x002f620000300800 */
[----:B------:R-:W-:-:S03]  /*19a10*/  IADD3 R14, P3, PT, R5, R0, RZ ;  /* 0x00000000050e7210 */ /* 0x000fc60007f7e0ff */
[----:B------:R0:W-:Y:S04]  /*19a20*/  STL [R1+0xb60], R13 ;  /* 0x000b600d01007387 */ /* 0x0001e80000100800 */
[----:B------:R-:W-:Y:S01]  /*19a30*/  STL [R1+0xb90], R14 ;  /* 0x000b900e01007387 */ /* 0x000fe20000100800 */
[----:B0-----:R-:W-:Y:S01]  /*19a40*/  IMAD.X R13, R25, 0x1, R4, P5 ;  /* 0x00000001190d7824 */ /* 0x001fe200028e0604 */
[----:B------:R-:W-:Y:S02]  /*19a50*/  IADD3 R5, P5, PT, R5, R2, RZ ;  /* 0x0000000205057210 */ /* 0x000fe40007fbe0ff */
[----:B------:R-:W5:Y:S04]  /*19a60*/  LDL.LU R25, [R1+0x78] ;  /* 0x0000780001197983 */ /* 0x000f680000300800 */
[----:B------:R-:W-:Y:S04]  /*19a70*/  STL [R1+0xb64], R13 ;  /* 0x000b640d01007387 */ /* 0x000fe80000100800 */
[----:B------:R0:W-:Y:S04]  /*19a80*/  STL [R1+0xb98], R5 ;  /* 0x000b980501007387 */ /* 0x0001e80000100800 */
[----:B0-----:R-:W5:Y:S01]  /*19a90*/  LDL.LU R5, [R1+0x48] ;  /* 0x0000480001057983 */ /* 0x001f620000300800 */
[----:B------:R-:W-:Y:S01]  /*19aa0*/  IMAD.X R13, R11, 0x1, R3, P4 ;  /* 0x000000010b0d7824 */ /* 0x000fe200020e0603 */
[----:B------:R-:W-:-:S04]  /*19ab0*/  IADD3 R15, P4, PT, R24, R0, RZ ;  /* 0x00000000180f7210 */ /* 0x000fc80007f9e0ff */
[----:B------:R0:W-:Y:S04]  /*19ac0*/  STL [R1+0xb6c], R13 ;  /* 0x000b6c0d01007387 */ /* 0x0001e80000100800 */
[----:B------:R-:W-:Y:S01]  /*19ad0*/  STL [R1+0xba0], R15 ;  /* 0x000ba00f01007387 */ /* 0x000fe20000100800 */
[----:B0-----:R-:W-:Y:S01]  /*19ae0*/  IMAD.X R13, R11, 0x1, R4, P0 ;  /* 0x000000010b0d7824 */ /* 0x001fe200000e0604 */
[----:B------:R-:W-:Y:S02]  /*19af0*/  IADD3 R14, P0, PT, R24, R2, RZ ;  /* 0x00000002180e7210 */ /* 0x000fe40007f1e0ff */
[----:B------:R-:W5:Y:S04]  /*19b00*/  LDL.LU R11, [R1+0x7c] ;  /* 0x00007c00010b7983 */ /* 0x000f680000300800 */
[----:B------:R0:W-:Y:S04]  /*19b10*/  STL [R1+0xb74], R13 ;  /* 0x000b740d01007387 */ /* 0x0001e80000100800 */
[----:B------:R1:W-:Y:S04]  /*19b20*/  STL [R1+0xba8], R14 ;  /* 0x000ba80e01007387 */ /* 0x0003e80000100800 */
[----:B------:R-:W5:Y:S01]  /*19b30*/  LDL.LU R24, [R1+0x50] ;  /* 0x0000500001187983 */ /* 0x000f620000300800 */
[----:B0-----:R-:W-:Y:S01]  /*19b40*/  IMAD.X R13, R26, 0x1, R3, P1 ;  /* 0x000000011a0d7824 */ /* 0x001fe200008e0603 */
[----:B-1----:R-:W-:-:S04]  /*19b50*/  IADD3 R14, P1, PT, R10, R0, RZ ;  /* 0x000000000a0e7210 */ /* 0x002fc80007f3e0ff */
        /* <DEDUP_REMOVED lines=8> */
[----:B--2---:R-:W-:-:S05]  /*19be0*/  IMAD.X R13, R29, 0x1, R3, P3 ;  /* 0x000000011d0d7824 */ /* 0x004fca00018e0603 */
[----:B------:R0:W-:Y:S02]  /*19bf0*/  STL [R1+0xb8c], R13 ;  /* 0x000b8c0d01007387 */ /* 0x0001e40000100800 */
[----:B0-----:R-:W-:Y:S01]  /*19c00*/  IMAD.X R13, R29, 0x1, R4, P5 ;  /* 0x000000011d0d7824 */ /* 0x001fe200028e0604 */
[C---:B---3--:R-:W-:Y:S02]  /*19c10*/  IADD3 R14, P3, PT, R9.reuse, R0, RZ ;  /* 0x00000000090e7210 */ /* 0x048fe40007f7e0ff */
[----:B------:R-:W-:-:S03]  /*19c20*/  IADD3 R9, P5, PT, R9, R2, RZ ;  /* 0x0000000209097210 */ /* 0x000fc60007fbe0ff */
[----:B------:R-:W-:Y:S04]  /*19c30*/  STL [R1+0xbc0], R14 ;  /* 0x000bc00e01007387 */ /* 0x000fe80000100800 */
[----:B------:R-:W2:Y:S04]  /*19c40*/  LDL.LU R29, [R1+0x88] ;  /* 0x00008800011d7983 */ /* 0x000ea80000300800 */
[----:B------:R4:W-:Y:S04]  /*19c50*/  STL [R1+0xb94], R13 ;  /* 0x000b940d01007387 */ /* 0x0009e80000100800 */
[----:B------:R0:W-:Y:S01]  /*19c60*/  STL [R1+0xbc8], R9 ;  /* 0x000bc80901007387 */ /* 0x0001e20000100800 */
[----:B----4-:R-:W-:-:S03]  /*19c70*/  IMAD.X R13, R12, 0x1, R3, P4 ;  /* 0x000000010c0d7824 */ /* 0x010fc600020e0603 */
[----:B0-----:R-:W3:Y:S04]  /*19c80*/  LDL.LU R9, [R1+0x74] ;  /* 0x0000740001097983 */ /* 0x001ee80000300800 */
[----:B------:R0:W-:Y:S01]  /*19c90*/  STL [R1+0xb9c], R13 ;  /* 0x000b9c0d01007387 */ /* 0x0001e20000100800 */
[----:B-----5:R-:W-:Y:S01]  /*19ca0*/  IADD3 R14, P4, PT, R8, R0, RZ ;  /* 0x00000000080e7210 */ /* 0x020fe20007f9e0ff */
[----:B0-----:R-:W-:Y:S01]  /*19cb0*/  IMAD.X R13, R12, 0x1, R4, P0 ;  /* 0x000000010c0d7824 */ /* 0x001fe200000e0604 */
[----:B------:R-:W-:-:S03]  /*19cc0*/  IADD3 R8, P0, PT, R8, R2, RZ ;  /* 0x0000000208087210 */ /* 0x000fc60007f1e0ff */
[----:B------:R-:W-:Y:S04]  /*19cd0*/  STL [R1+0xbd0], R14 ;  /* 0x000bd00e01007387 */ /* 0x000fe80000100800 */
[----:B------:R-:W4:Y:S04]  /*19ce0*/  LDL.LU R12, [R1+0x8c] ;  /* 0x00008c00010c7983 */ /* 0x000f280000300800 */
[----:B------:R0:W-:Y:S04]  /*19cf0*/  STL [R1+0xba4], R13 ;  /* 0x000ba40d01007387 */ /* 0x0001e80000100800 */
[----:B------:R1:W-:Y:S01]  /*19d00*/  STL [R1+0xbd8], R8 ;  /* 0x000bd80801007387 */ /* 0x0003e20000100800 */
[----:B0-----:R-:W-:-:S03]  /*19d10*/  IMAD.X R13, R7, 0x1, R3, P1 ;  /* 0x00000001070d7824 */ /* 0x001fc600008e0603 */
[----:B-1----:R-:W5:Y:S04]  /*19d20*/  LDL.LU R8, [R1+0x80] ;  /* 0x0000800001087983 */ /* 0x002f680000300800 */
        /* <DEDUP_REMOVED lines=9> */
[----:B-1----:R-:W5:Y:S04]  /*19dc0*/  LDL.LU R6, [R1+0x98] ;  /* 0x0000980001067983 */ /* 0x002f680000300800 */
[----:B------:R0:W-:Y:S01]  /*19dd0*/  STL [R1+0xbbc], R13 ;  /* 0x000bbc0d01007387 */ /* 0x0001e20000100800 */
[----:B------:R-:W-:Y:S01]  /*19de0*/  IADD3 R14, P3, PT, R5, R0, RZ ;  /* 0x00000000050e7210 */ /* 0x000fe20007f7e0ff */
[----:B0-----:R-:W-:Y:S01]  /*19df0*/  IMAD.X R13, R25, 0x1, R4, P5 ;  /* 0x00000001190d7824 */ /* 0x001fe200028e0604 */
[----:B------:R-:W-:-:S03]  /*19e00*/  IADD3 R5, P5, PT, R5, R2, RZ ;  /* 0x0000000205057210 */ /* 0x000fc60007fbe0ff */
[----:B------:R-:W-:Y:S04]  /*19e10*/  STL [R1+0xbf0], R14 ;  /* 0x000bf00e01007387 */ /* 0x000fe80000100800 */
        /* <DEDUP_REMOVED lines=74> */
[----:B0-----:R-:W-:-:S05]  /*1a2c0*/  IMAD.X R13, R26, 0x1, R3, P1 ;  /* 0x000000011a0d7824 */ /* 0x001fca00008e0603 */
[----:B------:R0:W-:Y:S01]  /*1a2d0*/  STL [R1+0xc3c], R13 ;  /* 0x000c3c0d01007387 */ /* 0x0001e20000100800 */
[----:B-1----:R-:W-:Y:S01]  /*1a2e0*/  IADD3 R14, P1, PT, R10, R0, RZ ;  /* 0x000000000a0e7210 */ /* 0x002fe20007f3e0ff */
[----:B0-----:R-:W-:Y:S01]  /*1a2f0*/  IMAD.X R13, R26, 0x1, R4, P2 ;  /* 0x000000011a0d7824 */ /* 0x001fe200010e0604 */
[----:B------:R-:W-:-:S03]  /*1a300*/  IADD3 R10, P2, PT, R10, R2, RZ ;  /* 0x000000020a0a7210 */ /* 0x000fc60007f5e0ff */
[----:B------:R-:W-:Y:S04]  /*1a310*/  STL [R1+0xc70], R14 ;  /* 0x000c700e01007387 */ /* 0x000fe80000100800 */
        /* <DEDUP_REMOVED lines=1696> */
[C---:B-----5:R-:W-:Y:S02]  /*20d20*/  IADD3 R14, P4, PT, R8.reuse, R0, RZ ;  /* 0x00000000080e7210 */ /* 0x060fe40007f9e0ff */
[----:B------:R-:W-:Y:S01]  /*20d30*/  IADD3 R8, P6, PT, R8, R2, RZ ;  /* 0x0000000208087210 */ /* 0x000fe20007fde0ff */
[----:B0-----:R-:W-:Y:S02]  /*20d40*/  IMAD.X R13, R12, 0x1, R4, P0 ;  /* 0x000000010c0d7824 */ /* 0x001fe400000e0604 */
[----:B------:R-:W-:Y:S04]  /*20d50*/  STL [R1+0x1700], R14 ;  /* 0x0017000e01007387 */ /* 0x000fe80000100800 */
[----:B------:R-:W4:Y:S04]  /*20d60*/  LDL.LU R12, [R1+0x598] ;  /* 0x00059800010c7983 */ /* 0x000f280000300800 */
[----:B------:R0:W-:Y:S04]  /*20d70*/  STL [R1+0x1a0c], R13 ;  /* 0x001a0c0d01007387 */ /* 0x0001e80000100800 */
[----:B------:R1:W-:Y:S01]  /*20d80*/  STL [R1+0x1708], R8 ;  /* 0x0017080801007387 */ /* 0x0003e20000100800 */
[----:B0-----:R-:W-:-:S03]  /*20d90*/  IADD3 R13, P0, PT, R7, R0, RZ ;  /* 0x00000000070d7210 */ /* 0x001fc60007f1e0ff */
[----:B-1----:R-:W5:Y:S04]  /*20da0*/  LDL.LU R8, [R1+0x6e0] ;  /* 0x0006e00001087983 */ /* 0x002f680000300800 */
[----:B------:R0:W-:Y:S01]  /*20db0*/  STL [R1+0x1710], R13 ;  /* 0x0017100d01007387 */ /* 0x0001e20000100800 */
[C---:B------:R-:W-:Y:S02]  /*20dc0*/  IMAD.X R14, R6.reuse, 0x1, R3, P1 ;  /* 0x00000001060e7824 */ /* 0x040fe400008e0603 */
[----:B------:R-:W-:Y:S01]  /*20dd0*/  IMAD.X R6, R6, 0x1, R4, P2 ;  /* 0x0000000106067824 */ /* 0x000fe200010e0604 */
[----:B0-----:R-:W-:Y:S02]  /*20de0*/  IADD3 R13, P1, PT, R7, R2, RZ ;  /* 0x00000002070d7210 */ /* 0x001fe40007f3e0ff */
[----:B------:R-:W-:Y:S04]  /*20df0*/  STL [R1+0x16dc], R14 ;  /* 0x0016dc0e01007387 */ /* 0x000fe80000100800 */
[----:B------:R-:W5:Y:S04]  /*20e00*/  LDL.LU R7, [R1+0x59c] ;  /* 0x00059c0001077983 */ /* 0x000f680000300800 */
[----:B------:R0:W-:Y:S04]  /*20e10*/  STL [R1+0x1718], R13 ;  /* 0x0017180d01007387 */ /* 0x0001e80000100800 */
[----:B------:R1:W-:Y:S01]  /*20e20*/  STL [R1+0x16e4], R6 ;  /* 0x0016e40601007387 */ /* 0x0003e20000100800 */
[----:B0-----:R-:W-:-:S03]  /*20e30*/  IADD3 R13, P2, PT, R25, R0, RZ ;  /* 0x00000000190d7210 */ /* 0x001fc60007f5e0ff */
[----:B-1----:R-:W5:Y:S04]  /*20e40*/  LDL.LU R6, [R1+0x6e4] ;  /* 0x0006e40001067983 */ /* 0x002f680000300800 */
[----:B------:R0:W-:Y:S01]  /*20e50*/  STL [R1+0x1720], R13 ;  /* 0x0017200d01007387 */ /* 0x0001e20000100800 */
[C-C-:B------:R-:W-:Y:S02]  /*20e60*/  IMAD.X R14, R5.reuse, 0x1, R3.reuse, P3 ;  /* 0x00000001050e7824 */ /* 0x140fe400018e0603 */
[----:B------:R-:W-:Y:S01]  /*20e70*/  IMAD.X R5, R5, 0x1, R4, P5 ;  /* 0x0000000105057824 */ /* 0x000fe200028e0604 */
[----:B0-----:R-:W-:Y:S02]  /*20e80*/  IADD3 R13, P3, PT, R25, R2, RZ ;  /* 0x00000002190d7210 */ /* 0x001fe40007f7e0ff */
[----:B------:R-:W-:Y:S04]  /*20e90*/  STL [R1+0x16ec], R14 ;  /* 0x0016ec0e01007387 */ /* 0x000fe80000100800 */
[----:B------:R-:W5:Y:S04]  /*20ea0*/  LDL.LU R25, [R1+0x5a4] ;  /* 0x0005a40001197983 */ /* 0x000f680000300800 */
[----:B------:R-:W-:Y:S04]  /*20eb0*/  STL [R1+0x1728], R13 ;  /* 0x0017280d01007387 */ /* 0x000fe80000100800 */
[----:B------:R0:W-:Y:S04]  /*20ec0*/  STL [R1+0x16f4], R5 ;  /* 0x0016f40501007387 */ /* 0x0001e80000100800 */
[----:B0-----:R-:W5:Y:S01]  /*20ed0*/  LDL.LU R5, [R1+0x6e8] ;  /* 0x0006e80001057983 */ /* 0x001f620000300800 */
[----:B------:R-:W-:Y:S01]  /*20ee0*/  IADD3 R13, P5, PT, R11, R0, RZ ;  /* 0x000000000b0d7210 */ /* 0x000fe20007fbe0ff */
[----:B------:R-:W-:-:S04]  /*20ef0*/  IMAD.X R15, R24, 0x1, R3, P4 ;  /* 0x00000001180f7824 */ /* 0x000fc800020e0603 */
[----:B------:R0:W-:Y:S01]  /*20f00*/  STL [R1+0x1730], R13 ;  /* 0x0017300d01007387 */ /* 0x0001e20000100800 */
[----:B------:R-:W-:-:S03]  /*20f10*/  IMAD.X R14, R24, 0x1, R4, P6 ;  /* 0x00000001180e7824 */ /* 0x000fc600030e0604 */
[----:B------:R-:W-:Y:S01]  /*20f20*/  STL [R1+0x16fc], R15 ;  /* 0x0016fc0f01007387 */ /* 0x000fe20000100800 */
[----:B0-----:R-:W-:-:S03]  /*20f30*/  IADD3 R13, P4, PT, R11, R2, RZ ;  /* 0x000000020b0d7210 */ /* 0x001fc60007f9e0ff */
[----:B------:R-:W5:Y:S04]  /*20f40*/  LDL.LU R11, [R1+0x5ac] ;  /* 0x0005ac00010b7983 */ /* 0x000f680000300800 */
[----:B------:R0:W-:Y:S04]  /*20f50*/  STL [R1+0x1738], R13 ;  /* 0x0017380d01007387 */ /* 0x0001e80000100800 */
[----:B------:R1:W-:Y:S04]  /*20f60*/  STL [R1+0x1704], R14 ;  /* 0x0017040e01007387 */ /* 0x0003e80000100800 */
[----:B------:R-:W5:Y:S01]  /*20f70*/  LDL.LU R24, [R1+0x6ec] ;  /* 0x0006ec0001187983 */ /* 0x000f620000300800 */
[----:B0-----:R-:W-:-:S05]  /*20f80*/  IADD3 R13, P6, PT, R26, R0, RZ ;  /* 0x000000001a0d7210 */ /* 0x001fca0007fde0ff */
[----:B------:R0:W-:Y:S01]  /*20f90*/  STL [R1+0x1740], R13 ;  /* 0x0017400d01007387 */ /* 0x0001e20000100800 */
[C---:B-1----:R-:W-:Y:S02]  /*20fa0*/  IMAD.X R14, R10.reuse, 0x1, R3, P0 ;  /* 0x000000010a0e7824 */ /* 0x042fe400000e0603 */
[----:B------:R-:W-:Y:S01]  /*20fb0*/  IMAD.X R10, R10, 0x1, R4, P1 ;  /* 0x000000010a0a7824 */ /* 0x000fe200008e0604 */
[----:B0-----:R-:W-:Y:S02]  /*20fc0*/  IADD3 R13, P0, PT, R26, R2, RZ ;  /* 0x000000021a0d7210 */ /* 0x001fe40007f1e0ff */
[----:B------:R-:W-:Y:S04]  /*20fd0*/  STL [R1+0x170c], R14 ;  /* 0x00170c0e01007387 */ /* 0x000fe80000100800 */
[----:B------:R-:W5:Y:S04]  /*20fe0*/  LDL.LU R26, [R1+0x5b0] ;  /* 0x0005b000011a7983 */ /* 0x000f680000300800 */
[----:B------:R-:W-:Y:S04]  /*20ff0*/  STL [R1+0x1748], R13 ;  /* 0x0017480d01007387 */ /* 0x000fe80000100800 */
[----:B------:R0:W-:Y:S04]  /*21000*/  STL [R1+0x1714], R10 ;  /* 0x0017140a01007387 */ /* 0x0001e80000100800 */
[----:B0-----:R-:W5:Y:S01]  /*21010*/  LDL.LU R10, [R1+0x6f0] ;  /* 0x0006f000010a7983 */ /* 0x001f620000300800 */
[----:B--2---:R-:W-:-:S05]  /*21020*/  IADD3 R13, P1, PT, R29, R0, RZ ;  /* 0x000000001d0d7210 */ /* 0x004fca0007f3e0ff */
[----:B------:R0:W-:Y:S01]  /*21030*/  STL [R1+0x1750], R13 ;  /* 0x0017500d01007387 */ /* 0x0001e20000100800 */
[----:B---3--:R-:W-:Y:S01]  /*21040*/  IMAD.X R14, R9, 0x1, R3, P2 ;  /* 0x00000001090e7824 */ /* 0x008fe200010e0603 */
[----:B0-----:R-:W-:Y:S01]  /*21050*/  IADD3 R13, P2, PT, R29, R2, RZ ;  /* 0x000000021d0d7210 */ /* 0x001fe20007f5e0ff */
[----:B------:R-:W-:-:S03]  /*21060*/  IMAD.X R9, R9, 0x1, R4, P3 ;  /* 0x0000000109097824 */ /* 0x000fc600018e0604 */
[----:B------:R-:W-:Y:S04]  /*21070*/  STL [R1+0x171c], R14 ;  /* 0x00171c0e01007387 */ /* 0x000fe80000100800 */
[----:B------:R-:W2:Y:S04]  /*21080*/  LDL.LU R29, [R1+0x5b8] ;  /* 0x0005b800011d7983 */ /* 0x000ea80000300800 */
[----:B------:R4:W-:Y:S04]  /*21090*/  STL [R1+0x1758], R13 ;  /* 0x0017580d01007387 */ /* 0x0009e80000100800 */
[----:B------:R0:W-:Y:S01]  /*210a0*/  STL [R1+0x1724], R9 ;  /* 0x0017240901007387 */ /* 0x0001e20000100800 */
[----:B----4-:R-:W-:-:S03]  /*210b0*/  IADD3 R13, P3, PT, R12, R0, RZ ;  /* 0x000000000c0d7210 */ /* 0x010fc60007f7e0ff */
[----:B0-----:R-:W3:Y:S04]  /*210c0*/  LDL.LU R9, [R1+0x6f4] ;  /* 0x0006f40001097983 */ /* 0x001ee80000300800 */
[----:B------:R0:W-:Y:S01]  /*210d0*/  STL [R1+0x1760], R13 ;  /* 0x0017600d01007387 */ /* 0x0001e20000100800 */
[C---:B-----5:R-:W-:Y:S02]  /*210e0*/  IMAD.X R14, R8.reuse, 0x1, R3, P5 ;  /* 0x00000001080e7824 */ /* 0x060fe400028e0603 */
[----:B------:R-:W-:Y:S01]  /*210f0*/  IMAD.X R8, R8, 0x1, R4, P4 ;  /* 0x0000000108087824 */ /* 0x000fe200020e0604 */
[----:B0-----:R-:W-:Y:S02]  /*21100*/  IADD3 R13, P5, PT, R12, R2, RZ ;  /* 0x000000020c0d7210 */ /* 0x001fe40007fbe0ff */
        /* <DEDUP_REMOVED lines=97> */
[----:B-1----:R-:W-:Y:S01]  /*21720*/  IMAD.X R14, R10, 0x1, R3, P3 ;  /* 0x000000010a0e7824 */ /* 0x002fe200018e0603 */
[----:B0-----:R-:W-:Y:S01]  /*21730*/  IADD3 R13, P3, PT, R26, R2, RZ ;  /* 0x000000021a0d7210 */ /* 0x001fe20007f7e0ff */
[----:B------:R-:W-:-:S03]  /*21740*/  IMAD.X R10, R10, 0x1, R4, P5 ;  /* 0x000000010a0a7824 */ /* 0x000fc600028e0604 */
        /* <DEDUP_REMOVED lines=17> */
[----:B-----5:R-:W-:Y:S01]  /*21860*/  IMAD.X R14, R8, 0x1, R3, P0 ;  /* 0x00000001080e7824 */ /* 0x020fe200000e0603 */
[----:B0-----:R-:W-:Y:S01]  /*21870*/  IADD3 R13, P0, PT, R12, R2, RZ ;  /* 0x000000020c0d7210 */ /* 0x001fe20007f1e0ff */
[----:B------:R-:W-:-:S03]  /*21880*/  IMAD.X R8, R8, 0x1, R4, P1 ;  /* 0x0000000108087824 */ /* 0x000fc600008e0604 */
[----:B------:R-:W-:Y:S04]  /*21890*/  STL [R1+0x17ec], R14 ;  /* 0x0017ec0e01007387 */ /* 0x000fe80000100800 */
[----:B------:R-:W4:Y:S04]  /*218a0*/  LDL.LU R12, [R1+0x60c] ;  /* 0x00060c00010c7983 */ /* 0x000f280000300800 */
[----:B------:R0:W-:Y:S04]  /*218b0*/  STL [R1+0x1828], R13 ;  /* 0x0018280d01007387 */ /* 0x0001e80000100800 */
[----:B------:R1:W-:Y:S01]  /*218c0*/  STL [R1+0x17f4], R8 ;  /* 0x0017f40801007387 */ /* 0x0003e20000100800 */
[----:B0-----:R-:W-:-:S03]  /*218d0*/  IADD3 R13, P1, PT, R7, R0, RZ ;  /* 0x00000000070d7210 */ /* 0x001fc60007f3e0ff */
[----:B-1----:R-:W5:Y:S04]  /*218e0*/  LDL.LU R8, [R1+0x728] ;  /* 0x0007280001087983 */ /* 0x002f680000300800 */
[----:B------:R0:W-:Y:S01]  /*218f0*/  STL [R1+0x1830], R13 ;  /* 0x0018300d01007387 */ /* 0x0001e20000100800 */
[C---:B------:R-:W-:Y:S01]  /*21900*/  IMAD.X R14, R6.reuse, 0x1, R3, P2 ;  /* 0x00000001060e7824 */ /* 0x040fe200010e0603 */
[----:B0-----:R-:W-:Y:S01]  /*21910*/  IADD3 R13, P2, PT, R7, R2, RZ ;  /* 0x00000002070d7210 */ /* 0x001fe20007f5e0ff */
[----:B------:R-:W-:-:S03]  /*21920*/  IMAD.X R6, R6, 0x1, R4, P3 ;  /* 0x0000000106067824 */ /* 0x000fc600018e0604 */
        /* <DEDUP_REMOVED lines=17> */
[----:B------:R0:W-:Y:S02]  /*21a40*/  STL [R1+0x1850], R13 ;  /* 0x0018500d01007387 */ /* 0x0001e40000100800 */
[----:B0-----:R-:W-:Y:S02]  /*21a50*/  IADD3 R13, P6, PT, R11, R2, RZ ;  /* 0x000000020b0d7210 */ /* 0x001fe40007fde0ff */
[----:B------:R-:W5:Y:S04]  /*21a60*/  LDL.LU R11, [R1+0x61c] ;  /* 0x00061c00010b7983 */ /* 0x000f680000300800 */
[----:B------:R0:W-:Y:S04]  /*21a70*/  STL [R1+0x181c], R14 ;  /* 0x00181c0e01007387 */ /* 0x0001e80000100800 */
[----:B------:R1:W-:Y:S01]  /*21a80*/  STL [R1+0x1858], R13 ;  /* 0x0018580d01007387 */ /* 0x0003e20000100800 */
[----:B0-----:R-:W-:-:S03]  /*21a90*/  IMAD.X R14, R24, 0x1, R4, P0 ;  /* 0x00000001180e7824 */ /* 0x001fc600000e0604 */
[----:B------:R-:W5:Y:S01]  /*21aa0*/  LDL.LU R24, [R1+0x734] ;  /* 0x0007340001187983 */ /* 0x000f620000300800 */
[----:B-1----:R-:W-:-:S03]  /*21ab0*/  IADD3 R13, P0, PT, R26, R0, RZ ;  /* 0x000000001a0d7210 */ /* 0x002fc60007f1e0ff */
[----:B------:R0:W-:Y:S04]  /*21ac0*/  STL [R1+0x1824], R14 ;  /* 0x0018240e01007387 */ /* 0x0001e80000100800 */
[----:B------:R1:W-:Y:S01]  /*21ad0*/  STL [R1+0x1860], R13 ;  /* 0x0018600d01007387 */ /* 0x0003e20000100800 */
[----:B0-----:R-:W-:Y:S01]  /*21ae0*/  IMAD.X R14, R10, 0x1, R3, P1 ;  /* 0x000000010a0e7824 */ /* 0x001fe200008e0603 */
[----:B-1----:R-:W-:Y:S02]  /*21af0*/  IADD3 R13, P1, PT, R26, R2, RZ ;  /* 0x000000021a0d7210 */ /* 0x002fe40007f3e0ff */
[----:B------:R-:W5:Y:S04]  /*21b00*/  LDL.LU R26, [R1+0x624] ;  /* 0x00062400011a7983 */ /* 0x000f680000300800 */
[----:B------:R0:W-:Y:S04]  /*21b10*/  STL [R1+0x182c], R14 ;  /* 0x00182c0e01007387 */ /* 0x0001e80000100800 */
[----:B------:R2:W-:Y:S01]  /*21b20*/  STL [R1+0x1868], R13 ;  /* 0x0018680d01007387 */ /* 0x0005e20000100800 */
[----:B0-----:R-:W-:-:S03]  /*21b30*/  IMAD.X R14, R10, 0x1, R4, P2 ;  /* 0x000000010a0e7824 */ /* 0x001fc600010e0604 */
[----:B------:R-:W5:Y:S04]  /*21b40*/  LDL.LU R10, [R1+0x738] ;  /* 0x00073800010a7983 */ /* 0x000f680000300800 */
[----:B------:R3:W-:Y:S01]  /*21b50*/  STL [R1+0x1834], R14 ;  /* 0x0018340e01007387 */ /* 0x0007e20000100800 */
[----:B--2---:R-:W-:-:S05]  /*21b60*/  IADD3 R13, P2, PT, R29, R0, RZ ;  /* 0x000000001d0d7210 */ /* 0x004fca0007f5e0ff */
[----:B------:R0:W-:Y:S01]  /*21b70*/  STL [R1+0x1870], R13 ;  /* 0x0018700d01007387 */ /* 0x0001e20000100800 */
[----:B---3--:R-:W-:Y:S01]  /*21b80*/  IMAD.X R14, R9, 0x1, R3, P3 ;  /* 0x00000001090e7824 */ /* 0x008fe200018e0603 */
[----:B0-----:R-:W-:Y:S02]  /*21b90*/  IADD3 R13, P3, PT, R29, R2, RZ ;  /* 0x000000021d0d7210 */ /* 0x001fe40007f7e0ff */
[----:B------:R-:W2:Y:S04]  /*21ba0*/  LDL.LU R29, [R1+0x62c] ;  /* 0x00062c00011d7983 */ /* 0x000ea80000300800 */
[----:B------:R0:W-:Y:S04]  /*21bb0*/  STL [R1+0x183c], R14 ;  /* 0x00183c0e01007387 */ /* 0x0001e80000100800 */
[----:B------:R4:W-:Y:S01]  /*21bc0*/  STL [R1+0x1878], R13 ;  /* 0x0018780d01007387 */ /* 0x0009e20000100800 */
[----:B0-----:R-:W-:-:S03]  /*21bd0*/  IMAD.X R14, R9, 0x1, R4, P5 ;  /* 0x00000001090e7824 */ /* 0x001fc600028e0604 */
[----:B------:R-:W3:Y:S01]  /*21be0*/  LDL.LU R9, [R1+0x73c] ;  /* 0x00073c0001097983 */ /* 0x000ee20000300800 */
[----:B----4-:R-:W-:-:S03]  /*21bf0*/  IADD3 R13, P5, PT, R12, R0, RZ ;  /* 0x000000000c0d7210 */ /* 0x010fc60007fbe0ff */
[----:B------:R5:W-:Y:S04]  /*21c00*/  STL [R1+0x1844], R14 ;  /* 0x0018440e01007387 */ /* 0x000be80000100800 */
[----:B------:R0:W-:Y:S01]  /*21c10*/  STL [R1+0x1880], R13 ;  /* 0x0018800d01007387 */ /* 0x0001e20000100800 */
[----:B-----5:R-:W-:Y:S01]  /*21c20*/  IMAD.X R14, R8, 0x1, R3, P4 ;  /* 0x00000001080e7824 */ /* 0x020fe200020e0603 */
[----:B0-----:R-:W-:Y:S02]  /*21c30*/  IADD3 R13, P4, PT, R12, R2, RZ ;  /* 0x000000020c0d7210 */ /* 0x001fe40007f9e0ff */
[----:B------:R-:W4:Y:S04]  /*21c40*/  LDL.LU R12, [R1+0x630] ;  /* 0x00063000010c7983 */ /* 0x000f280000300800 */
[----:B------:R0:W-:Y:S04]  /*21c50*/  STL [R1+0x184c], R14 ;  /* 0x00184c0e01007387 */ /* 0x0001e80000100800 */
[----:B------:R1:W-:Y:S01]  /*21c60*/  STL [R1+0x1888], R13 ;  /* 0x0018880d01007387 */ /* 0x0003e20000100800 */
[----:B0-----:R-:W-:-:S03]  /*21c70*/  IMAD.X R14, R8, 0x1, R4, P6 ;  /* 0x00000001080e7824 */ /* 0x001fc600030e0604 */
[----:B------:R-:W5:Y:S01]  /*21c80*/  LDL.LU R8, [R1+0x740] ;  /* 0x0007400001087983 */ /* 0x000f620000300800 */
[----:B-1----:R-:W-:-:S03]  /*21c90*/  IADD3 R13, P6, PT, R7, R0, RZ ;  /* 0x00000000070d7210 */ /* 0x002fc60007fde0ff */
[----:B------:R0:W-:Y:S04]  /*21ca0*/  STL [R1+0x1854], R14 ;  /* 0x0018540e01007387 */ /* 0x0001e80000100800 */
[----:B------:R1:W-:Y:S01]  /*21cb0*/  STL [R1+0x1890], R13 ;  /* 0x0018900d01007387 */ /* 0x0003e20000100800 */
[C---:B0-----:R-:W-:Y:S01]  /*21cc0*/  IMAD.X R14, R6.reuse, 0x1, R3, P0 ;  /* 0x00000001060e7824 */ /* 0x041fe200000e0603 */
[----:B-1----:R-:W-:Y:S01]  /*21cd0*/  IADD3 R13, P0, PT, R7, R2, RZ ;  /* 0x00000002070d7210 */ /* 0x002fe20007f1e0ff */
[----:B------:R-:W-:-:S03]  /*21ce0*/  IMAD.X R6, R6, 0x1, R4, P1 ;  /* 0x0000000106067824 */ /* 0x000fc600008e0604 */
[----:B------:R0:W-:Y:S04]  /*21cf0*/  STL [R1+0x185c], R14 ;  /* 0x00185c0e01007387 */ /* 0x0001e80000100800 */
[----:B------:R-:W5:Y:S04]  /*21d00*/  LDL.LU R7, [R1+0x638] ;  /* 0x0006380001077983 */ /* 0x000f680000300800 */
[----:B------:R-:W-:Y:S04]  /*21d10*/  STL [R1+0x1898], R13 ;  /* 0x0018980d01007387 */ /* 0x000fe80000100800 */
[----:B------:R1:W-:Y:S01]  /*21d20*/  STL [R1+0x1864], R6 ;  /* 0x0018640601007387 */ /* 0x0003e20000100800 */
[----:B0-----:R-:W-:-:S03]  /*21d30*/  IADD3 R14, P1, PT, R25, R0, RZ ;  /* 0x00000000190e7210 */ /* 0x001fc60007f3e0ff */
[----:B-1----:R-:W5:Y:S04]  /*21d40*/  LDL.LU R6, [R1+0x744] ;  /* 0x0007440001067983 */ /* 0x002f680000300800 */
[----:B------:R0:W-:Y:S01]  /*21d50*/  STL [R1+0x18a0], R14 ;  /* 0x0018a00e01007387 */ /* 0x0001e20000100800 */
[----:B------:R-:W-:Y:S01]  /*21d60*/  IMAD.X R13, R5, 0x1, R3, P2 ;  /* 0x00000001050d7824 */ /* 0x000fe200010e0603 */
[----:B------:R-:W-:Y:S01]  /*21d70*/  IADD3 R15, P2, PT, R25, R2, RZ ;  /* 0x00000002190f7210 */ /* 0x000fe20007f5e0ff */
[----:B0-----:R-:W-:-:S03]  /*21d80*/  IMAD.X R14, R5, 0x1, R4, P3 ;  /* 0x00000001050e7824 */ /* 0x001fc600018e0604 */
[----:B------:R0:W-:Y:S04]  /*21d90*/  STL [R1+0x186c], R13 ;  /* 0x00186c0d01007387 */ /* 0x0001e80000100800 */
[----:B------:R-:W-:Y:S04]  /*21da0*/  STL [R1+0x18a8], R15 ;  /* 0x0018a80f01007387 */ /* 0x000fe80000100800 */
[----:B------:R-:W5:Y:S04]  /*21db0*/  LDL.LU R5, [R1+0x63c] ;  /* 0x00063c0001057983 */ /* 0x000f680000300800 */
[----:B------:R1:W-:Y:S04]  /*21dc0*/  STL [R1+0x1874], R14 ;  /* 0x0018740e01007387 */ /* 0x0003e80000100800 */
[----:B------:R-:W5:Y:S01]  /*21dd0*/  LDL.LU R25, [R1+0x748] ;  /* 0x0007480001197983 */ /* 0x000f620000300800 */
[----:B0-----:R-:W-:-:S05]  /*21de0*/  IADD3 R13, P3, PT, R11, R0, RZ ;  /* 0x000000000b0d7210 */ /* 0x001fca0007f7e0ff */
[----:B------:R0:W-:Y:S01]  /*21df0*/  STL [R1+0x18b0], R13 ;  /* 0x0018b00d01007387 */ /* 0x0001e20000100800 */
[C---:B-1----:R-:W-:Y:S02]  /*21e00*/  IMAD.X R14, R24.reuse, 0x1, R4, P4 ;  /* 0x00000001180e7824 */ /* 0x042fe400020e0604 */
[----:B0-----:R-:W-:Y:S01]  /*21e10*/  IMAD.X R13, R24, 0x1, R3, P5 ;  /* 0x00000001180d7824 */ /* 0x001fe200028e0603 */
[----:B------:R-:W-:-:S04]  /*21e20*/  IADD3 R11, P5, PT, R11, R2, RZ ;  /* 0x000000020b0b7210 */ /* 0x000fc80007fbe0ff */
[----:B------:R0:W-:Y:S04]  /*21e30*/  STL [R1+0x187c], R13 ;  /* 0x00187c0d01007387 */ /* 0x0001e80000100800 */
[----:B------:R1:W-:Y:S01]  /*21e40*/  STL [R1+0x18b8], R11 ;  /* 0x0018b80b01007387 */ /* 0x0003e20000100800 */
[----:B0-----:R-:W-:-:S03]  /*21e50*/  IADD3 R13, P4, PT, R26, R0, RZ ;  /* 0x000000001a0d7210 */ /* 0x001fc60007f9e0ff */
[----:B-1----:R-:W5:Y:S04]  /*21e60*/  LDL.LU R11, [R1+0x644] ;  /* 0x00064400010b7983 */ /* 0x002f680000300800 */
[----:B------:R0:W-:Y:S04]  /*21e70*/  STL [R1+0x1884], R14 ;  /* 0x0018840e01007387 */ /* 0x0001e80000100800 */
[----:B------:R-:W5:Y:S01]  /*21e80*/  LDL.LU R24, [R1+0x74c] ;  /* 0x00074c0001187983 */ /* 0x000f620000300800 */
[----:B0-----:R-:W-:Y:S01]  /*21e90*/  IMAD.X R14, R10, 0x1, R3, P6 ;  /* 0x000000010a0e7824 */ /* 0x001fe200030e0603 */
[----:B------:R-:W-:-:S02]  /*21ea0*/  IADD3 R15, P6, PT, R26, R2, RZ ;  /* 0x000000021a0f7210 */ /* 0x000fc40007fde0ff */
[----:B------:R0:W-:Y:S04]  /*21eb0*/  STL [R1+0x18c0], R13 ;  /* 0x0018c00d01007387 */ /* 0x0001e80000100800 */
[----:B------:R-:W-:Y:S01]  /*21ec0*/  STL [R1+0x188c], R14 ;  /* 0x00188c0e01007387 */ /* 0x000fe20000100800 */
[----:B0-----:R-:W-:-:S03]  /*21ed0*/  IMAD.X R13, R10, 0x1, R4, P0 ;  /* 0x000000010a0d7824 */ /* 0x001fc600000e0604 */
[----:B------:R-:W-:Y:S04]  /*21ee0*/  STL [R1+0x18c8], R15 ;  /* 0x0018c80f01007387 */ /* 0x000fe80000100800 */
[----:B------:R-:W5:Y:S04]  /*21ef0*/  LDL.LU R10, [R1+0x648] ;  /* 0x00064800010a7983 */ /* 0x000f680000300800 */
[----:B------:R0:W-:Y:S04]  /*21f00*/  STL [R1+0x1894], R13 ;  /* 0x0018940d01007387 */ /* 0x0001e80000100800 */
[----:B0-----:R-:W5:Y:S01]  /*21f10*/  LDL.LU R13, [R1+0x750] ;  /* 0x00075000010d7983 */ /* 0x001f620000300800 */
[----:B--2---:R-:W-:-:S05]  /*21f20*/  IADD3 R14, P0, PT, R29, R0, RZ ;  /* 0x000000001d0e7210 */ /* 0x004fca0007f1e0ff */
[----:B------:R3:W-:Y:S02]  /*21f30*/  STL [R1+0x18d0], R14 ;  /* 0x0018d00e01007387 */ /* 0x0007e40000100800 */
[----:B---3--:R-:W-:Y:S01]  /*21f40*/  IMAD.X R14, R9, 0x1, R3, P1 ;  /* 0x00000001090e7824 */ /* 0x008fe200008e0603 */
[----:B------:R-:W-:Y:S01]  /*21f50*/  IADD3 R15, P1, PT, R29, R2, RZ ;  /* 0x000000021d0f7210 */ /* 0x000fe20007f3e0ff */
[----:B------:R-:W-:-:S03]  /*21f60*/  IMAD.X R9, R9, 0x1, R4, P2 ;  /* 0x0000000109097824 */ /* 0x000fc600010e0604 */
[----:B------:R4:W-:Y:S04]  /*21f70*/  STL [R1+0x189c], R14 ;  /* 0x00189c0e01007387 */ /* 0x0009e80000100800 */
[----:B------:R-:W-:Y:S04]  /*21f80*/  STL [R1+0x18d8], R15 ;  /* 0x0018d80f01007387 */ /* 0x000fe80000100800 */
[----:B------:R-:W2:Y:S04]  /*21f90*/  LDL.LU R29, [R1+0x650] ;  /* 0x00065000011d7983 */ /* 0x000ea80000300800 */
[----:B------:R0:W-:Y:S01]  /*21fa0*/  STL [R1+0x18a4], R9 ;  /* 0x0018a40901007387 */ /* 0x0001e20000100800 */
[----:B----4-:R-:W-:-:S03]  /*21fb0*/  IADD3 R14, P2, PT, R12, R0, RZ ;  /* 0x000000000c0e7210 */ /* 0x010fc60007f5e0ff */
[----:B0-----:R-:W3:Y:S04]  /*21fc0*/  LDL.LU R9, [R1+0x754] ;  /* 0x0007540001097983 */ /* 0x001ee80000300800 */
[----:B------:R5:W-:Y:S02]  /*21fd0*/  STL [R1+0x18e0], R14 ;  /* 0x0018e00e01007387 */ /* 0x000be40000100800 */
[----:B-----5:R-:W-:Y:S01]  /*21fe0*/  IMAD.X R14, R8, 0x1, R3, P3 ;  /* 0x00000001080e7824 */ /* 0x020fe200018e0603 */
[----:B------:R-:W-:Y:S01]  /*21ff0*/  IADD3 R12, P3, PT, R12, R2, RZ ;  /* 0x000000020c0c7210 */ /* 0x000fe20007f7e0ff */
        /* <DEDUP_REMOVED lines=9> */
[----:B0-----:R-:W-:Y:S02]  /*22090*/  IADD3 R12, P4, PT, R7, R2, RZ ;  /* 0x00000002070c7210 */ /* 0x001fe40007f9e0ff */
[----:B------:R-:W5:Y:S04]  /*220a0*/  LDL.LU R7, [R1+0x65c] ;  /* 0x00065c0001077983 */ /* 0x000f680000300800 */
[----:B------:R0:W-:Y:S04]  /*220b0*/  STL [R1+0x18bc], R14 ;  /* 0x0018bc0e01007387 */ /* 0x0001e80000100800 */
[----:B------:R1:W-:Y:S01]  /*220c0*/  STL [R1+0x18f8], R12 ;  /* 0x0018f80c01007387 */ /* 0x0003e20000100800 */
[----:B0-----:R-:W-:-:S03]  /*220d0*/  IMAD.X R14, R6, 0x1, R4, P6 ;  /* 0x00000001060e7824 */ /* 0x001fc600030e0604 */
[----:B-1----:R-:W5:Y:S01]  /*220e0*/  LDL.LU R12, [R1+0x75c] ;  /* 0x00075c00010c7983 */ /* 0x002f620000300800 */
[----:B------:R-:W-:-:S03]  /*220f0*/  IADD3 R6, P6, PT, R5, R0, RZ ;  /* 0x0000000005067210 */ /* 0x000fc60007fde0ff */
[----:B------:R0:W-:Y:S04]  /*22100*/  STL [R1+0x18c4], R14 ;  /* 0x0018c40e01007387 */ /* 0x0001e80000100800 */
[----:B------:R1:W-:Y:S01]  /*22110*/  STL [R1+0x1900], R6 ;  /* 0x0019000601007387 */ /* 0x0003e20000100800 */
[----:B------:R-:W-:Y:S01]  /*22120*/  IMAD.X R15, R25, 0x1, R3, P0 ;  /* 0x00000001190f7824 */ /* 0x000fe200000e0603 */
[----:B0-----:R-:W-:Y:S02]  /*22130*/  IADD3 R14, P0, PT, R5, R2, RZ ;  /* 0x00000002050e7210 */ /* 0x001fe40007f1e0ff */
[----:B-1----:R-:W5:Y:S04]  /*22140*/  LDL.LU R6, [R1+0x664] ;  /* 0x0006640001067983 */ /* 0x002f680000300800 */
[----:B------:R-:W-:Y:S04]  /*22150*/  STL [R1+0x18cc], R15 ;  /* 0x0018cc0f01007387 */ /* 0x000fe80000100800 */
[----:B------:R-:W5:Y:S01]  /*22160*/  LDL.LU R5, [R1+0x760] ;  /* 0x0007600001057983 */ /* 0x000f620000300800 */
[----:B------:R-:W-:-:S03]  /*22170*/  IMAD.X R16, R25, 0x1, R4, P1 ;  /* 0x0000000119107824 */ /* 0x000fc600008e0604 */
[----:B------:R0:W-:Y:S04]  /*22180*/  STL [R1+0x1908], R14 ;  /* 0x0019080e01007387 */ /* 0x0001e80000100800 */
[----:B------:R1:W-:Y:S04]  /*22190*/  STL [R1+0x18d4], R16 ;  /* 0x0018d41001007387 */ /* 0x0003e80000100800 */
[----:B------:R-:W5:Y:S01]  /*221a0*/  LDL.LU R25, [R1+0x668] ;  /* 0x0006680001197983 */ /* 0x000f620000300800 */
[----:B0-----:R-:W-:-:S05]  /*221b0*/  IADD3 R14, P1, PT, R11, R0, RZ ;  /* 0x000000000b0e7210 */ /* 0x001fca0007f3e0ff */
[----:B------:R0:W-:Y:S01]  /*221c0*/  STL [R1+0x1910], R14 ;  /* 0x0019100e01007387 */ /* 0x0001e20000100800 */
[C---:B------:R-:W-:Y:S02]  /*221d0*/  IMAD.X R15, R24.reuse, 0x1, R3, P2 ;  /* 0x00000001180f7824 */ /* 0x040fe400010e0603 */
[----:B-1----:R-:W-:-:S03]  /*221e0*/  IMAD.X R16, R24, 0x1, R4, P3 ;  /* 0x0000000118107824 */ /* 0x002fc600018e0604 */
[----:B------:R1:W-:Y:S01]  /*221f0*/  STL [R1+0x18dc], R15 ;  /* 0x0018dc0f01007387 */ /* 0x0003e20000100800 */
[----:B0-----:R-:W-:-:S03]  /*22200*/  IADD3 R14, P2, PT, R11, R2, RZ ;  /* 0x000000020b0e7210 */ /* 0x001fc60007f5e0ff */
[----:B------:R-:W5:Y:S04]  /*22210*/  LDL.LU R11, [R1+0x764] ;  /* 0x00076400010b7983 */ /* 0x000f680000300800 */
[----:B------:R0:W-:Y:S04]  /*22220*/  STL [R1+0x1918], R14 ;  /* 0x0019180e01007387 */ /* 0x0001e80000100800 */
[----:B------:R-:W-:Y:S04]  /*22230*/  STL [R1+0x18e4], R16 ;  /* 0x0018e41001007387 */ /* 0x000fe80000100800 */
[----:B------:R-:W5:Y:S01]  /*22240*/  LDL.LU R24, [R1+0x670] ;  /* 0x0006700001187983 */ /* 0x000f620000300800 */
[----:B-1----:R-:W-:-:S05]  /*22250*/  IADD3 R15, P3, PT, R10, R0, RZ ;  /* 0x000000000a0f7210 */ /* 0x002fca0007f7e0ff */
[----:B------:R1:W-:Y:S01]  /*22260*/  STL [R1+0x1920], R15 ;  /* 0x0019200f01007387 */ /* 0x0003e20000100800 */
[----:B0-----:R-:W-:Y:S01]  /*22270*/  IMAD.X R14, R13, 0x1, R3, P5 ;  /* 0x000000010d0e7824 */ /* 0x001fe200028e0603 */
[----:B-1----:R-:W-:-:S04]  /*22280*/  IADD3 R15, P5, PT, R10, R2, RZ ;  /* 0x000000020a0f7210 */ /* 0x002fc80007fbe0ff */
[----:B------:R0:W-:Y:S04]  /*22290*/  STL [R1+0x18ec], R14 ;  /* 0x0018ec0e01007387 */ /* 0x0001e80000100800 */
[----:B------:R-:W5:Y:S04]  /*222a0*/  LDL.LU R10, [R1+0x768] ;  /* 0x00076800010a7983 */ /* 0x000f680000300800 */
[----:B------:R2:W-:Y:S01]  /*222b0*/  STL [R1+0x1928], R15 ;  /* 0x0019280f01007387 */ /* 0x0005e20000100800 */
[----:B0-----:R-:W-:-:S05]  /*222c0*/  IMAD.X R14, R13, 0x1, R4, P4 ;  /* 0x000000010d0e7824 */ /* 0x001fca00020e0604 */
[----:B------:R0:W-:Y:S01]  /*222d0*/  STL [R1+0x18f4], R14 ;  /* 0x0018f40e01007387 */ /* 0x0001e20000100800 */
[----:B--2---:R-:W-:-:S05]  /*222e0*/  IADD3 R15, P4, PT, R29, R0, RZ ;  /* 0x000000001d0f7210 */ /* 0x004fca0007f9e0ff */
[----:B------:R-:W-:Y:S01]  /*222f0*/  STL [R1+0x1930], R15 ;  /* 0x0019300f01007387 */ /* 0x000fe20000100800 */
        /* <DEDUP_REMOVED lines=11> */
[----:B------:R-:W-:Y:S01]  /*223b0*/  IADD3 R15, P1, PT, R26, R2, RZ ;  /* 0x000000021a0f7210 */ /* 0x000fe20007f3e0ff */
[----:B0-----:R-:W-:-:S03]  /*223c0*/  IMAD.X R14, R8, 0x1, R4, P2 ;  /* 0x00000001080e7824 */ /* 0x001fc600010e0604 */
[----:B------:R0:W-:Y:S04]  /*223d0*/  STL [R1+0x190c], R13 ;  /* 0x00190c0d01007387 */ /* 0x0001e80000100800 */
[----:B------:R-:W-:Y:S04]  /*223e0*/  STL [R1+0x1948], R15 ;  /* 0x0019480f01007387 */ /* 0x000fe80000100800 */
[----:B------:R-:W4:Y:S01]  /*223f0*/  LDL.LU R8, [R1+0x67c] ;  /* 0x00067c0001087983 */ /* 0x000f220000300800 */
[----:B0-----:R-:W-:-:S03]  /*22400*/  IADD3 R13, P2, PT, R7, R0, RZ ;  /* 0x00000000070d7210 */ /* 0x001fc60007f5e0ff */
[----:B------:R0:W-:Y:S04]  /*22410*/  STL [R1+0x1914], R14 ;  /* 0x0019140e01007387 */ /* 0x0001e80000100800 */
[----:B------:R1:W-:Y:S01]  /*22420*/  STL [R1+0x1950], R13 ;  /* 0x0019500d01007387 */ /* 0x0003e20000100800 */
[C---:B0-----:R-:W-:Y:S01]  /*22430*/  IMAD.X R14, R12.reuse, 0x1, R3, P3 ;  /* 0x000000010c0e7824 */ /* 0x041fe200018e0603 */
[----:B-1----:R-:W-:Y:S01]  /*22440*/  IADD3 R13, P3, PT, R7, R2, RZ ;  /* 0x00000002070d7210 */ /* 0x002fe20007f7e0ff */
[----:B------:R-:W-:Y:S01]  /*22450*/  IMAD.X R12, R12, 0x1, R4, P5 ;  /* 0x000000010c0c7824 */ /* 0x000fe200028e0604 */
[----:B------:R-:W5:Y:S04]  /*22460*/  LDL.LU R7, [R1+0x770] ;  /* 0x0007700001077983 */ /* 0x000f680000300800 */
[----:B------:R0:W-:Y:S04]  /*22470*/  STL [R1+0x191c], R14 ;  /* 0x00191c0e01007387 */ /* 0x0001e80000100800 */
[----:B------:R1:W-:Y:S04]  /*22480*/  STL [R1+0x1958], R13 ;  /* 0x0019580d01007387 */ /* 0x0003e80000100800 */
[----:B------:R1:W-:Y:S01]  /*22490*/  STL [R1+0x1924], R12 ;  /* 0x0019240c01007387 */ /* 0x0003e20000100800 */
[----:B0-----:R-:W-:-:S05]  /*224a0*/  IADD3 R14, P5, PT, R6, R0, RZ ;  /* 0x00000000060e7210 */ /* 0x001fca0007fbe0ff */
[----:B------:R-:W-:Y:S01]  /*224b0*/  STL [R1+0x1960], R14 ;  /* 0x0019600e01007387 */ /* 0x000fe20000100800 */
[C---:B-1----:R-:W-:Y:S01]  /*224c0*/  IMAD.X R13, R5.reuse, 0x1, R3, P4 ;  /* 0x00000001050d7824 */ /* 0x042fe200020e0603 */
[----:B------:R-:W-:Y:S02]  /*224d0*/  IADD3 R12, P4, PT, R6, R2, RZ ;  /* 0x00000002060c7210 */ /* 0x000fe40007f9e0ff */
        /* <DEDUP_REMOVED lines=8> */
[----:B------:R-:W-:Y:S01]  /*22560*/  IMAD.X R14, R11, 0x1, R3, P0 ;  /* 0x000000010b0e7824 */ /* 0x000fe200000e0603 */
[----:B0-----:R-:W-:Y:S01]  /*22570*/  IADD3 R13, P0, PT, R25, R2, RZ ;  /* 0x00000002190d7210 */ /* 0x001fe20007f1e0ff */
[----:B-1----:R-:W-:-:S03]  /*22580*/  IMAD.X R12, R11, 0x1, R4, P1 ;  /* 0x000000010b0c7824 */ /* 0x002fc600008e0604 */
[----:B------:R0:W-:Y:S04]  /*22590*/  STL [R1+0x193c], R14 ;  /* 0x00193c0e01007387 */ /* 0x0001e80000100800 */
[----:B------:R-:W5:Y:S01]  /*225a0*/  LDL.LU R28, [R1+0x688] ;  /* 0x00068800011c7983 */ /* 0x000f620000300800 */
[----:B------:R-:W-:-:S03]  /*225b0*/  IADD3 R11, P1, PT, R24, R0, RZ ;  /* 0x00000000180b7210 */ /* 0x000fc60007f3e0ff */
[----:B------:R-:W-:Y:S04]  /*225c0*/  STL [R1+0x1978], R13 ;  /* 0x0019780d01007387 */ /* 0x000fe80000100800 */
[----:B------:R1:W-:Y:S04]  /*225d0*/  STL [R1+0x1944], R12 ;  /* 0x0019440c01007387 */ /* 0x0003e80000100800 */
[----:B0-----:R-:W5:Y:S04]  /*225e0*/  LDL.LU R14, [R1+0x778] ;  /* 0x00077800010e7983 */ /* 0x001f680000300800 */
[----:B------:R0:W-:Y:S04]  /*225f0*/  STL [R1+0x1980], R11 ;  /* 0x0019800b01007387 */ /* 0x0001e80000100800 */
[----:B------:R-:W5:Y:S01]  /*22600*/  LDL.LU R27, [R1+0x690] ;  /* 0x00069000011b7983 */ /* 0x000f620000300800 */
[----:B-1----:R-:W-:Y:S01]  /*22610*/  IMAD.X R12, R10, 0x1, R3, P2 ;  /* 0x000000010a0c7824 */ /* 0x002fe200010e0603 */
[----:B0-----:R-:W-:-:S04]  /*22620*/  IADD3 R11, P2, PT, R24, R2, RZ ;  /* 0x00000002180b7210 */ /* 0x001fc80007f5e0ff */
[----:B------:R-:W-:Y:S04]  /*22630*/  STL [R1+0x194c], R12 ;  /* 0x00194c0c01007387 */ /* 0x000fe80000100800 */
[----:B------:R-:W5:Y:S04]  /*22640*/  LDL.LU R13, [R1+0x77c] ;  /* 0x00077c00010d7983 */ /* 0x000f680000300800 */
[----:B------:R0:W-:Y:S04]  /*22650*/  STL [R1+0x1988], R11 ;  /* 0x0019880b01007387 */ /* 0x0001e80000100800 */
[----:B------:R-:W5:Y:S01]  /*22660*/  LDL.LU R26, [R1+0x698] ;  /* 0x00069800011a7983 */ /* 0x000f620000300800 */
[----:B0-----:R-:W-:-:S05]  /*22670*/  IMAD.X R11, R10, 0x1, R4, P3 ;  /* 0x000000010a0b7824 */ /* 0x001fca00018e0604 */
[----:B------:R3:W-:Y:S04]  /*22680*/  STL [R1+0x1954], R11 ;  /* 0x0019540b01007387 */ /* 0x0007e80000100800 */
[----:B------:R-:W5:Y:S01]  /*22690*/  LDL.LU R12, [R1+0x780] ;  /* 0x00078000010c7983 */ /* 0x000f620000300800 */
[----:B--2---:R-:W-:-:S05]  /*226a0*/  IADD3 R10, P3, PT, R29, R0, RZ ;  /* 0x000000001d0a7210 */ /* 0x004fca0007f7e0ff */
[----:B------:R0:W-:Y:S04]  /*226b0*/  STL [R1+0x1990], R10 ;  /* 0x0019900a01007387 */ /* 0x0001e80000100800 */
[----:B------:R-:W2:Y:S01]  /*226c0*/  LDL.LU R25, [R1+0x69c] ;  /* 0x00069c0001197983 */ /* 0x000ea20000300800 */
[----:B---3--:R-:W-:Y:S01]  /*226d0*/  IMAD.X R11, R9, 0x1, R3, P5 ;  /* 0x00000001090b7824 */ /* 0x008fe200028e0603 */
[----:B0-----:R-:W-:-:S04]  /*226e0*/  IADD3 R10, P5, PT, R29, R2, RZ ;  /* 0x000000021d0a7210 */ /* 0x001fc80007fbe0ff */
[----:B------:R0:W-:Y:S04]  /*226f0*/  STL [R1+0x195c], R11 ;  /* 0x00195c0b01007387 */ /* 0x0001e80000100800 */
[----:B0-----:R-:W3:Y:S04]  /*22700*/  LDL.LU R11, [R1+0x784] ;  /* 0x00078400010b7983 */ /* 0x001ee80000300800 */
[----:B------:R0:W-:Y:S04]  /*22710*/  STL [R1+0x1998], R10 ;  /* 0x0019980a01007387 */ /* 0x0001e80000100800 */
[----:B------:R-:W3:Y:S01]  /*22720*/  LDL.LU R24, [R1+0x6a4] ;  /* 0x0006a40001187983 */ /* 0x000ee20000300800 */
[----:B0-----:R-:W-:Y:S01]  /*22730*/  IMAD.X R10, R9, 0x1, R4, P4 ;  /* 0x00000001090a7824 */ /* 0x001fe200020e0604 */
[----:B----4-:R-:W-:-:S04]  /*22740*/  IADD3 R9, P4, PT, R8, R0, RZ ;  /* 0x0000000008097210 */ /* 0x010fc80007f9e0ff */
[----:B------:R0:W-:Y:S04]  /*22750*/  STL [R1+0x1964], R10 ;  /* 0x0019640a01007387 */ /* 0x0001e80000100800 */
[----:B0-----:R-:W4:Y:S04]  /*22760*/  LDL.LU R10, [R1+0x788] ;  /* 0x00078800010a7983 */ /* 0x001f280000300800 */
[----:B------:R5:W-:Y:S04]  /*22770*/  STL [R1+0x19a0], R9 ;  /* 0x0019a00901007387 */ /* 0x000be80000100800 */
[----:B------:R-:W4:Y:S01]  /*22780*/  LDL.LU R29, [R1+0x6a8] ;  /* 0x0006a800011d7983 */ /* 0x000f220000300800 */
[C---:B-----5:R-:W-:Y:S01]  /*22790*/  IMAD.X R9, R7.reuse, 0x1, R3, P6 ;  /* 0x0000000107097824 */ /* 0x060fe200030e0603 */
[----:B------:R-:W-:Y:S01]  /*227a0*/  IADD3 R8, P6, PT, R8, R2, RZ ;  /* 0x0000000208087210 */ /* 0x000fe20007fde0ff */
[----:B------:R-:W-:-:S03]  /*227b0*/  IMAD.X R7, R7, 0x1, R4, P0 ;  /* 0x0000000107077824 */ /* 0x000fc600000e0604 */
[----:B------:R0:W-:Y:S04]  /*227c0*/  STL [R1+0x196c], R9 ;  /* 0x00196c0901007387 */ /* 0x0001e80000100800 */
[----:B0-----:R-:W5:Y:S04]  /*227d0*/  LDL.LU R9, [R1+0x78c] ;  /* 0x00078c0001097983 */ /* 0x001f680000300800 */
[----:B------:R0:W-:Y:S01]  /*227e0*/  STL [R1+0x19a8], R8 ;  /* 0x0019a80801007387 */ /* 0x0001e20000100800 */
[----:B------:R-:W-:-:S03]  /*227f0*/  IADD3 R15, P0, PT, R6, R0, RZ ;  /* 0x00000000060f7210 */ /* 0x000fc60007f1e0ff */
[----:B0-----:R-:W5:Y:S04]  /*22800*/  LDL.LU R8, [R1+0x6b0] ;  /* 0x0006b00001087983 */ /* 0x001f680000300800 */
[----:B------:R0:W-:Y:S01]  /*22810*/  STL [R1+0x1974], R7 ;  /* 0x0019740701007387 */ /* 0x0001e20000100800 */
[----:B------:R-:W-:-:S03]  /*22820*/  IMAD.X R16, R5, 0x1, R3, P1 ;  /* 0x0000000105107824 */ /* 0x000fc600008e0603 */
[----:B0-----:R-:W5:Y:S04]  /*22830*/  LDL.LU R7, [R1+0x790] ;  /* 0x0007900001077983 */ /* 0x001f680000300800 */
[----:B------:R0:W-:Y:S04]  /*22840*/  STL [R1+0x19b0], R15 ;  /* 0x0019b00f01007387 */ /* 0x0001e80000100800 */
[----:B------:R-:W-:Y:S01]  /*22850*/  STL [R1+0x197c], R16 ;  /* 0x00197c1001007387 */ /* 0x000fe20000100800 */
[----:B0-----:R-:W-:Y:S01]  /*22860*/  IADD3 R15, P1, PT, R6, R2, RZ ;  /* 0x00000002060f7210 */ /* 0x001fe20007f3e0ff */
[----:B------:R-:W-:-:S02]  /*22870*/  IMAD.X R6, R5, 0x1, R4, P2 ;  /* 0x0000000105067824 */ /* 0x000fc400010e0604 */
        /* <DEDUP_REMOVED lines=8> */
[----:B------:R1:W-:Y:S01]  /*22900*/  STL [R1+0x198c], R16 ;  /* 0x00198c1001007387 */ /* 0x0003e20000100800 */
[----:B0-----:R-:W-:Y:S02]  /*22910*/  IADD3 R15, P3, PT, R28, R2, RZ ;  /* 0x000000021c0f7210 */ /* 0x001fe40007f7e0ff */
[----:B-1----:R-:W-:-:S03]  /*22920*/  IADD3 R16, P5, PT, R27, R0, RZ ;  /* 0x000000001b107210 */ /* 0x002fc60007fbe0ff */
[----:B------:R0:W-:Y:S04]  /*22930*/  STL [R1+0x19c8], R15 ;  /* 0x0019c80f01007387 */ /* 0x0001e80000100800 */
[----:B------:R1:W-:Y:S01]  /*22940*/  STL [R1+0x1994], R14 ;  /* 0x0019940e01007387 */ /* 0x0003e20000100800 */
[C-C-:B0-----:R-:W-:Y:S02]  /*22950*/  IMAD.X R15, R13.reuse, 0x1, R3.reuse, P4 ;  /* 0x000000010d0f7824 */ /* 0x141fe400020e0603 */
[----:B------:R-:W-:Y:S01]  /*22960*/  IMAD.X R13, R13, 0x1, R4, P6 ;  /* 0x000000010d0d7824 */ /* 0x000fe200030e0604 */
[----:B-1----:R-:W-:Y:S01]  /*22970*/  IADD3 R14, P4, PT, R27, R2, RZ ;  /* 0x000000021b0e7210 */ /* 0x002fe20007f9e0ff */
[----:B------:R-:W-:Y:S04]  /*22980*/  STL [R1+0x19d0], R16 ;  /* 0x0019d01001007387 */ /* 0x000fe80000100800 */
[----:B------:R0:W-:Y:S04]  /*22990*/  STL [R1+0x199c], R15 ;  /* 0x00199c0f01007387 */ /* 0x0001e80000100800 */
[----:B------:R1:W-:Y:S04]  /*229a0*/  STL [R1+0x19d8], R14 ;  /* 0x0019d80e01007387 */ /* 0x0003e80000100800 */
[----:B------:R1:W-:Y:S01]  /*229b0*/  STL [R1+0x19a4], R13 ;  /* 0x0019a40d01007387 */ /* 0x0003e20000100800 */
[----:B0-----:R-:W-:Y:S01]  /*229c0*/  IADD3 R15, P6, PT, R26, R0, RZ ;  /* 0x000000001a0f7210 */ /* 0x001fe20007fde0ff */
[----:B-1----:R-:W-:-:S02]  /*229d0*/  IMAD.X R14, R12, 0x1, R3, P0 ;  /* 0x000000010c0e7824 */ /* 0x002fc400000e0603 */
[----:B------:R-:W-:Y:S01]  /*229e0*/  IMAD.X R12, R12, 0x1, R4, P1 ;  /* 0x000000010c0c7824 */ /* 0x000fe200008e0604 */
[----:B------:R-:W-:Y:S01]  /*229f0*/  IADD3 R13, P0, PT, R26, R2, RZ ;  /* 0x000000021a0d7210 */ /* 0x000fe20007f1e0ff */
[----:B------:R-:W-:Y:S04]  /*22a00*/  STL [R1+0x19e0], R15 ;  /* 0x0019e00f01007387 */ /* 0x000fe80000100800 */
[----:B------:R2:W-:Y:S04]  /*22a10*/  STL [R1+0x19ac], R14 ;  /* 0x0019ac0e01007387 */ /* 0x0005e80000100800 */
[----:B------:R3:W-:Y:S04]  /*22a20*/  STL [R1+0x19e8], R13 ;  /* 0x0019e80d01007387 */ /* 0x0007e80000100800 */
[----:B------:R0:W-:Y:S01]  /*22a30*/  STL [R1+0x19b4], R12 ;  /* 0x0019b40c01007387 */ /* 0x0001e20000100800 */
[----:B--2---:R-:W-:-:S05]  /*22a40*/  IADD3 R14, P1, PT, R25, R0, RZ ;  /* 0x00000000190e7210 */ /* 0x004fca0007f3e0ff */
[----:B------:R-:W-:Y:S01]  /*22a50*/  STL [R1+0x19ec], R14 ;  /* 0x0019ec0e01007387 */ /* 0x000fe20000100800 */
[----:B---3--:R-:W-:Y:S01]  /*22a60*/  IMAD.X R13, R11, 0x1, R3, P2 ;  /* 0x000000010b0d7824 */ /* 0x008fe200010e0603 */
[----:B0-----:R-:W-:Y:S01]  /*22a70*/  IADD3 R12, P2, PT, R25, R2, RZ ;  /* 0x00000002190c7210 */ /* 0x001fe20007f5e0ff */
[----:B------:R-:W-:-:S03]  /*22a80*/  IMAD.X R11, R11, 0x1, R4, P3 ;  /* 0x000000010b0b7824 */ /* 0x000fc600018e0604 */
[----:B------:R0:W-:Y:S04]  /*22a90*/  STL [R1+0x19bc], R13 ;  /* 0x0019bc0d01007387 */ /* 0x0001e80000100800 */
[----:B------:R4:W-:Y:S04]  /*22aa0*/  STL [R1+0x19f0], R12 ;  /* 0x0019f00c01007387 */ /* 0x0009e80000100800 */
[----:B------:R1:W-:Y:S01]  /*22ab0*/  STL [R1+0x19c4], R11 ;  /* 0x0019c40b01007387 */ /* 0x0003e20000100800 */
[----:B0-----:R-:W-:-:S05]  /*22ac0*/  IADD3 R13, P3, PT, R24, R0, RZ ;  /* 0x00000000180d7210 */ /* 0x001fca0007f7e0ff */
[----:B------:R-:W-:Y:S01]  /*22ad0*/  STL [R1+0x19f4], R13 ;  /* 0x0019f40d01007387 */ /* 0x000fe20000100800 */
[----:B----4-:R-:W-:Y:S01]  /*22ae0*/  IMAD.X R12, R10, 0x1, R3, P5 ;  /* 0x000000010a0c7824 */ /* 0x010fe200028e0603 */
[----:B-1----:R-:W-:Y:S01]  /*22af0*/  IADD3 R11, P5, PT, R24, R2, RZ ;  /* 0x00000002180b7210 */ /* 0x002fe20007fbe0ff */
[----:B------:R-:W-:-:S03]  /*22b00*/  IMAD.X R10, R10, 0x1, R4, P4 ;  /* 0x000000010a0a7824 */ /* 0x000fc600020e0604 */
[----:B------:R0:W-:Y:S04]  /*22b10*/  STL [R1+0x19cc], R12 ;  /* 0x0019cc0c01007387 */ /* 0x0001e80000100800 */
[----:B------:R5:W-:Y:S04]  /*22b20*/  STL [R1+0x19f8], R11 ;  /* 0x0019f80b01007387 */ /* 0x000be80000100800 */
[----:B------:R1:W-:Y:S01]  /*22b30*/  STL [R1+0x19d4], R10 ;  /* 0x0019d40a01007387 */ /* 0x0003e20000100800 */
[----:B0-----:R-:W-:-:S05]  /*22b40*/  IADD3 R12, P4, PT, R29, R0, RZ ;  /* 0x000000001d0c7210 */ /* 0x001fca0007f9e0ff */
[----:B------:R-:W-:Y:S01]  /*22b50*/  STL [R1+0x19fc], R12 ;  /* 0x0019fc0c01007387 */ /* 0x000fe20000100800 */
[----:B-----5:R-:W-:Y:S01]  /*22b60*/  IMAD.X R11, R9, 0x1, R3, P6 ;  /* 0x00000001090b7824 */ /* 0x020fe200030e0603 */
[----:B-1----:R-:W-:Y:S01]  /*22b70*/  IADD3 R10, P6, PT, R29, R2, RZ ;  /* 0x000000021d0a7210 */ /* 0x002fe20007fde0ff */
[----:B------:R-:W-:-:S03]  /*22b80*/  IMAD.X R9, R9, 0x1, R4, P0 ;  /* 0x0000000109097824 */ /* 0x000fc600000e0604 */
[----:B------:R-:W-:Y:S04]  /*22b90*/  STL [R1+0x19dc], R11 ;  /* 0x0019dc0b01007387 */ /* 0x000fe80000100800 */
[----:B------:R0:W-:Y:S01]  /*22ba0*/  STL [R1+0x1a00], R10 ;  /* 0x001a000a01007387 */ /* 0x0001e20000100800 */
[----:B------:R-:W-:-:S03]  /*22bb0*/  IADD3 R0, P0, PT, R8, R0, RZ ;  /* 0x0000000008007210 */ /* 0x000fc60007f1e0ff */
[----:B------:R1:W-:Y:S04]  /*22bc0*/  STL [R1+0x19e4], R9 ;  /* 0x0019e40901007387 */ /* 0x0003e80000100800 */
[----:B------:R2:W-:Y:S01]  /*22bd0*/  STL [R1+0xb4c], R0 ;  /* 0x000b4c0001007387 */ /* 0x0005e20000100800 */
[C-C-:B0-----:R-:W-:Y:S01]  /*22be0*/  IMAD.X R10, R7.reuse, 0x1, R3.reuse, P1 ;  /* 0x00000001070a7824 */ /* 0x141fe200008e0603 */
[----:B-1----:R-:W-:Y:S01]  /*22bf0*/  IADD3 R9, P1, PT, R8, R2, RZ ;  /* 0x0000000208097210 */ /* 0x002fe20007f3e0ff */
[----:B------:R-:W-:Y:S01]  /*22c00*/  IMAD.X R2, R7, 0x1, R4, P2 ;  /* 0x0000000107027824 */ /* 0x000fe200010e0604 */
[----:B--2---:R-:W-:Y:S01]  /*22c10*/  SHF.R.S32.HI R0, RZ, 0x1f, R8 ;  /* 0x0000001fff007819 */ /* 0x004fe20000011408 */
[C---:B------:R-:W-:Y:S02]  /*22c20*/  IMAD.X R8, R5.reuse, 0x1, R3, P3 ;  /* 0x0000000105087824 */ /* 0x040fe400018e0603 */
[----:B------:R-:W-:-:S02]  /*22c30*/  IMAD.X R7, R5, 0x1, R4, P5 ;  /* 0x0000000105077824 */ /* 0x000fc400028e0604 */
[----:B------:R-:W0:Y:S01]  /*22c40*/  S2R R5, SR_TID.X ;  /* 0x0000000000057919 */ /* 0x000e220000002100 */
[----:B------:R-:W-:Y:S04]  /*22c50*/  STL [R1+0xb48], R10 ;  /* 0x000b480a01007387 */ /* 0x000fe80000100800 */
[----:B------:R-:W-:Y:S04]  /*22c60*/  STL [R1+0xb44], R9 ;  /* 0x000b440901007387 */ /* 0x000fe80000100800 */
[----:B------:R1:W-:Y:S04]  /*22c70*/  STL [R1+0xb30], R2 ;  /* 0x000b300201007387 */ /* 0x0003e80000100800 */
[----:B------:R-:W-:Y:S01]  /*22c80*/  STL [R1+0xb34], R8 ;  /* 0x000b340801007387 */ /* 0x000fe20000100800 */
[----:B-1----:R-:W-:-:S03]  /*22c90*/  IMAD.X R2, R6, 0x1, R3, P4 ;  /* 0x0000000106027824 */ /* 0x002fc600020e0603 */
[----:B------:R-:W-:Y:S01]  /*22ca0*/  STL [R1+0xb38], R7 ;  /* 0x000b380701007387 */ /* 0x000fe20000100800 */
[----:B------:R-:W-:Y:S02]  /*22cb0*/  IMAD.X R6, R6, 0x1, R4, P6 ;  /* 0x0000000106067824 */ /* 0x000fe400030e0604 */
[----:B------:R-:W-:Y:S01]  /*22cc0*/  IMAD.X R3, R0, 0x1, R3, P0 ;  /* 0x0000000100037824 */ /* 0x000fe200000e0603 */
[----:B------:R1:W-:Y:S01]  /*22cd0*/  STL [R1+0xb3c], R2 ;  /* 0x000b3c0201007387 */ /* 0x0003e20000100800 */
[----:B0-----:R-:W-:-:S03]  /*22ce0*/  LOP3.LUT R5, R5, 0x20, RZ, 0xc0, !PT ;  /* 0x0000002005057812 */ /* 0x001fc600078ec0ff */
[----:B------:R0:W-:Y:S01]  /*22cf0*/  STL [R1+0xb40], R6 ;  /* 0x000b400601007387 */ /* 0x0001e20000100800 */
[----:B-1----:R-:W-:Y:S02]  /*22d00*/  IMAD.X R2, R0, 0x1, R4, P1 ;  /* 0x0000000100027824 */ /* 0x002fe400008e0604 */
[----:B------:R-:W-:Y:S01]  /*22d10*/  IMAD.SHL.U32 R0, R5, 0x20, RZ ;  /* 0x0000002005007824 */ /* 0x000fe200078e00ff */
[----:B------:R0:W-:Y:S04]  /*22d20*/  STL [R1+0xb2c], R3 ;  /* 0x000b2c0301007387 */ /* 0x0001e80000100800 */
[----:B------:R0:W-:Y:S04]  /*22d30*/  STL [R1+0xb28], R2 ;  /* 0x000b280201007387 */ /* 0x0001e80000100800 */
        /* <DEDUP_REMOVED lines=56> */
[----:B------:R-:W-:-:S03]  /*230c0*/  UMOV UR4, URZ ;  /* 0x000000ff00047c82 */ /* 0x000fc60008000000 */
        /* <DEDUP_REMOVED lines=72> */
[----:B------:R0:W-:Y:S02]  /*23550*/  STL [R1+0x23c], RZ ;  /* 0x00023cff01007387 */ /* 0x0001e40000100800 */
.L_x_2:
[----:B01----:R-:W0:Y:S01]  /*23560*/  S2R R0, SR_TID.X ;  /* 0x0000000000007919 */ /* 0x003e220000002100 */
[----:B------:R-:W-:Y:S01]  /*23570*/  UIMAD UR7, UR4, -0x80, UR10 ;  /* 0xffffff80040778a4 */ /* 0x000fe2000f8e020a */
[----:B------:R1:W-:Y:S04]  /*23580*/  STL [R1+0x359c], R5 ;  /* 0x00359c0501007387 */ /* 0x0003e80000100800 */
[----:B------:R-:W-:Y:S04]  /*23590*/  STL [R1+0x3598], R17 ;  /* 0x0035981101007387 */ /* 0x000fe80000100800 */
[----:B------:R-:W-:Y:S04]  /*235a0*/  STL [R1+0x3594], R4 ;  /* 0x0035940401007387 */ /* 0x000fe80000100800 */
[----:B------:R-:W-:Y:S04]  /*235b0*/  STL [R1+0x3590], R12 ;  /* 0x0035900c01007387 */ /* 0x000fe80000100800 */
[----:B------:R-:W-:Y:S04]  /*235c0*/  STL [R1+0x358c], R16 ;  /* 0x00358c1001007387 */ /* 0x000fe80000100800 */
[----:B------:R-:W-:Y:S04]  /*235d0*/  STL [R1+0x3588], R11 ;  /* 0x0035880b01007387 */ /* 0x000fe80000100800 */
[----:B------:R-:W-:Y:S01]  /*235e0*/  STL [R1+0x3584], R10 ;  /* 0x0035840a01007387 */ /* 0x000fe20000100800 */
[----:B0-----:R-:W-:-:S03]  /*235f0*/  SHF.R.U32.HI R6, RZ, 0x5, R0 ;  /* 0x00000005ff067819 */ /* 0x001fc60000011600 */
[----:B------:R-:W-:Y:S01]  /*23600*/  STL [R1+0x3580], R29 ;  /* 0x0035801d01007387 */ /* 0x000fe20000100800 */
[----:B------:R-:W-:-:S03]  /*23610*/  SGXT.U32 R6, R6, 0x1 ;  /* 0x000000010606781a */ /* 0x000fc60000000000 */
[----:B------:R-:W-:Y:S01]  /*23620*/  STL [R1+0x357c], R28 ;  /* 0x00357c1c01007387 */ /* 0x000fe20000100800 */
[----:B------:R-:W-:-:S03]  /*23630*/  LOP3.LUT R2, R6, 0x4, RZ, 0xfc, !PT ;  /* 0x0000000406027812 */ /* 0x000fc600078efcff */
[----:B------:R-:W-:Y:S01]  /*23640*/  STL [R1+0x3578], R25 ;  /* 0x0035781901007387 */ /* 0x000fe20000100800 */
[----:B------:R-:W-:Y:S02]  /*23650*/  LOP3.LUT R3, R6, 0x6, RZ, 0xfc, !PT ;  /* 0x0000000606037812 */ /* 0x000fe400078efcff */
[----:B------:R-:W-:Y:S01]  /*23660*/  ISETP.GE.AND P2, PT, R2, UR7, PT ;  /* 0x0000000702007c0c */ /* 0x000fe2000bf46270 */
[----:B------:R-:W-:Y:S01]  /*23670*/  STL [R1+0x3574], R27 ;  /* 0x0035741b01007387 */ /* 0x000fe20000100800 */
[----:B------:R-:W-:Y:S02]  /*23680*/  ISETP.GE.AND P1, PT, R3, UR7, PT ;  /* 0x0000000703007c0c */ /* 0x000fe4000bf26270 */
[C---:B------:R-:W-:Y:S01]  /*23690*/  LOP3.LUT R3, R6.reuse, 0xa, RZ, 0xfc, !PT ;  /* 0x0000000a06037812 */ /* 0x040fe200078efcff */
[----:B------:R-:W-:Y:S01]  /*236a0*/  STL [R1+0x3570], R26 ;  /* 0x0035701a01007387 */ /* 0x000fe20000100800 */
[C---:B------:R-:W-:Y:S02]  /*236b0*/  LOP3.LUT R2, R6.reuse, 0xe, RZ, 0xfc, !PT ;  /* 0x0000000e06027812 */ /* 0x040fe400078efcff */
[----:B------:R-:W-:Y:S01]  /*236c0*/  ISETP.GE.AND P6, PT, R3, UR7, PT ;  /* 0x0000000703007c0c */ /* 0x000fe2000bfc6270 */
[----:B------:R-:W-:Y:S01]  /*236d0*/  STL [R1+0x356c], R19 ;  /* 0x00356c1301007387 */ /* 0x000fe20000100800 */
[----:B------:R-:W-:-:S03]  /*236e0*/  LOP3.LUT R0, R6, 0x2, RZ, 0xfc, !PT ;  /* 0x0000000206007812 */ /* 0x000fc600078efcff */
[----:B------:R-:W-:Y:S01]  /*236f0*/  STL [R1+0x3568], R21 ;  /* 0x0035681501007387 */ /* 0x000fe20000100800 */
[----:B------:R-:W-:Y:S02]  /*23700*/  ISETP.GE.AND P0, PT, R2, UR7, PT ;  /* 0x0000000702007c0c */ /* 0x000fe4000bf06270 */
[----:B------:R-:W-:Y:S01]  /*23710*/  ISETP.GE.AND P3, PT, R0, UR7, PT ;  /* 0x0000000700007c0c */ /* 0x000fe2000bf66270 */
[----:B------:R-:W-:Y:S01]  /*23720*/  STL [R1+0x3564], R20 ;  /* 0x0035641401007387 */ /* 0x000fe20000100800 */
[----:B-1----:R-:W-:Y:S02]  /*23730*/  PRMT R5, RZ, 0x7610, R5 ;  /* 0x00007610ff057816 */ /* 0x002fe40000000005 */
[----:B------:R-:W-:Y:S01]  /*23740*/  LOP3.LUT R0, R6, 0x8, RZ, 0xfc, !PT ;  /* 0x0000000806007812 */ /* 0x000fe200078efcff */
[----:B------:R-:W-:Y:S03]  /*23750*/  STL [R1+0x3560], R22 ;  /* 0x0035601601007387 */ /* 0x000fe60000100800 */
[----:B------:R-:W-:Y:S01]  /*23760*/  ISETP.GE.AND P4, PT, R0, UR7, PT ;  /* 0x0000000700007c0c */ /* 0x000fe2000bf86270 */
[----:B------:R-:W-:Y:S01]  /*23770*/  STL [R1+0x355c], R23 ;  /* 0x00355c1701007387 */ /* 0x000fe20000100800 */
[----:B------:R-:W-:-:S03]  /*23780*/  LOP3.LUT R0, R6, 0xc, RZ, 0xfc, !PT ;  /* 0x0000000c06007812 */ /* 0x000fc600078efcff */
[----:B------:R-:W-:Y:S04]  /*23790*/  STL [R1+0x3558], R24 ;  /* 0x0035581801007387 */ /* 0x000fe80000100800 */
[----:B------:R-:W2:Y:S01]  /*237a0*/  LDL R3, [R1+0x1b38] ;  /* 0x001b380001037983 */ /* 0x000ea20000100800 */
[----:B------:R-:W-:-:S03]  /*237b0*/  ISETP.GE.AND P5, PT, R0, UR7, PT ;  /* 0x0000000700007c0c */ /* 0x000fc6000bfa6270 */
[----:B------:R-:W2:Y:S01]  /*237c0*/  LDL R2, [R1+0x1b28] ;  /* 0x001b280001027983 */ /* 0x000ea20000100800 */
[----:B------:R-:W-:Y:S02]  /*237d0*/  LOP3.LUT R0, R6, 0x10, RZ, 0xfc, !PT ;  /* 0x0000001006007812 */ /* 0x000fe400078efcff */
[----:B--2---:R-:W-:-:S04]  /*237e0*/  @!P3 LOP3.LUT R3, R3, R2, RZ, 0x3c, !PT ;  /* 0x000000020303b212 */ /* 0x004fc800078e3cff */
[----:B------:R-:W-:-:S04]  /*237f0*/  @!P3 LOP3.LUT R2, R3, R2, RZ, 0x3c, !PT ;  /* 0x000000020302b212 */ /* 0x000fc800078e3cff */
[----:B------:R-:W-:-:S05]  /*23800*/  @!P3 LOP3.LUT R3, R3, R2, RZ, 0x3c, !PT ;  /* 0x000000020303b212 */ /* 0x000fca00078e3cff */
[----:B------:R-:W2:Y:S01]  /*23810*/  @!P3 LDG.E.U8 R5, desc[UR8][R2.64] ;  /* 0x000000080205b981 */ /* 0x000ea2000c1e1100 */
[----:B------:R-:W-:Y:S02]  /*23820*/  PRMT R6, RZ, 0x7610, R6 ;  /* 0x00007610ff067816 */ /* 0x000fe40000000006 */
[----:B------:R-:W-:Y:S01]  /*23830*/  ISETP.GE.AND P3, PT, R0, UR7, PT ;  /* 0x0000000700007c0c */ /* 0x000fe2000bf66270 */
[----:B--2---:R0:W-:Y:S04]  /*23840*/  STL [R1+0x2c], R5 ;  /* 0x00002c0501007387 */ /* 0x0041e80000100800 */
[----:B0-----:R-:W2:Y:S04]  /*23850*/  LDL.LU R5, [R1+0x359c] ;  /* 0x00359c0001057983 */ /* 0x001ea80000300800 */
[----:B------:R-:W3:Y:S04]  /*23860*/  LDL R2, [R1+0x1b34] ;  /* 0x001b340001027983 */ /* 0x000ee80000100800 */
[----:B------:R-:W3:Y:S04]  /*23870*/  LDL R3, [R1+0x1b44] ;  /* 0x001b440001037983 */ /* 0x000ee80000100800 */
[----:B------:R0:W-:Y:S02]  /*23880*/  STL.S16 [R1+0x68], R6 ;  /* 0x0000680601007387 */ /* 0x0001e40000100600 */
[----:B0-----:R-:W0:Y:S02]  /*23890*/  S2R R6, SR_TID.X ;  /* 0x0000000000067919 */ /* 0x001e240000002100 */
[----:B0-----:R-:W-:-:S04]  /*238a0*/  SHF.R.U32.HI R6, RZ, 0x5, R6 ;  /* 0x00000005ff067819 */ /* 0x001fc80000011606 */
[----:B------:R-:W-:-:S04]  /*238b0*/  SGXT.U32 R6, R6, 0x1 ;  /* 0x000000010606781a */ /* 0x000fc80000000000 */
[----:B------:R-:W-:Y:S02]  /*238c0*/  LOP3.LUT R0, R6, 0x12, RZ, 0xfc, !PT ;  /* 0x0000001206007812 */ /* 0x000fe400078efcff */
[----:B------:R-:W4:Y:S01]  /*238d0*/  LDL R6, [R1+0x68] ;  /* 0x0000680001067983 */ /* 0x000f220000100800 */
[----:B------:R-:W-:Y:S02]  /*238e0*/  PRMT R17, RZ, 0x7610, R17 ;  /* 0x00007610ff117816 */ /* 0x000fe40000000011 */
[----:B---3--:R-:W-:-:S04]  /*238f0*/  @!P2 LOP3.LUT R3, R3, R2, RZ, 0x3c, !PT ;  /* 0x000000020303a212 */ /* 0x008fc800078e3cff */
[----:B------:R-:W-:-:S04]  /*23900*/  @!P2 LOP3.LUT R2, R3, R2, RZ, 0x3c, !PT ;  /* 0x000000020302a212 */ /* 0x000fc800078e3cff */
[----:B------:R-:W-:-:S05]  /*23910*/  @!P2 LOP3.LUT R3, R3, R2, RZ, 0x3c, !PT ;  /* 0x000000020303a212 */ /* 0x000fca00078e3cff */
[----:B----4-:R-:W3:Y:S04]  /*23920*/  @!P2 LDG.E.U8 R6, desc[UR8][R2.64] ;  /* 0x000000080206a981 */ /* 0x010ee8000c1e1100 */
[----:B---3--:R0:W-:Y:S04]  /*23930*/  @!P2 STL [R1+0x68], R6 ;  /* 0x000068060100a387 */ /* 0x0081e80000100800 */
[----:B------:R-:W3:Y:S04]  /*23940*/  LDL R2, [R1+0x1b30] ;  /* 0x001b300001027983 */ /* 0x000ee80000100800 */
[----:B------:R-:W3:Y:S01]  /*23950*/  LDL R3, [R1+0x1b40] ;  /* 0x001b400001037983 */ /* 0x000ee20000100800 */
[----:B0-----:R-:W0:Y:S01]  /*23960*/  S2R R6, SR_TID.X ;  /* 0x0000000000067919 */ /* 0x001e220000002100 */
[----:B------:R-:W-:-:S02]  /*23970*/  ISETP.GE.AND P2, PT, R0, UR7, PT ;  /* 0x0000000700007c0c */ /* 0x000fc4000bf46270 */
[----:B0-----:R-:W-:-:S04]  /*23980*/  SHF.R.U32.HI R6, RZ, 0x5, R6 ;  /* 0x00000005ff067819 */ /* 0x001fc80000011606 */
[----:B------:R-:W-:Y:S02]  /*23990*/  SGXT.U32 R6, R6, 0x1 ;  /* 0x000000010606781a */ /* 0x000fe40000000000 */
[----:B---3--:R-:W-:-:S04]  /*239a0*/  @!P1 LOP3.LUT R3, R3, R2, RZ, 0x3c, !PT ;  /* 0x0000000203039212 */ /* 0x008fc800078e3cff */
[----:B------:R-:W-:-:S04]  /*239b0*/  @!P1 LOP3.LUT R2, R3, R2, RZ, 0x3c, !PT ;  /* 0x0000000203029212 */ /* 0x000fc800078e3cff */
[----:B------:R-:W-:-:S05]  /*239c0*/  @!P1 LOP3.LUT R3, R3, R2, RZ, 0x3c, !PT ;  /* 0x0000000203039212 */ /* 0x000fca00078e3cff */
[----:B------:R-:W3:Y:S01]  /*239d0*/  @!P1 LDG.E.U8 R17, desc[UR8][R2.64] ;  /* 0x0000000802119981 */ /* 0x000ee2000c1e1100 */
[----:B------:R-:W-:Y:S02]  /*239e0*/  LOP3.LUT R0, R6, 0x14, RZ, 0xfc, !PT ;  /* 0x0000001406007812 */ /* 0x000fe400078efcff */
[----:B------:R-:W-:Y:S02]  /*239f0*/  PRMT R6, RZ, 0x7610, R6 ;  /* 0x00007610ff067816 */ /* 0x000fe40000000006 */
[----:B------:R-:W-:Y:S01]  /*23a00*/  ISETP.GE.AND P1, PT, R0, UR7, PT ;  /* 0x0000000700007c0c */ /* 0x000fe2000bf26270 */
[----:B---3--:R0:W-:Y:S04]  /*23a10*/  STL [R1+0x64], R17 ;  /* 0x0000641101007387 */ /* 0x0081e80000100800 */
[----:B0-----:R-:W3:Y:S04]  /*23a20*/  LDL.LU R17, [R1+0x3598] ;  /* 0x0035980001117983 */ /* 0x001ee80000300800 */
[----:B------:R-:W4:Y:S04]  /*23a30*/  LDL R2, [R1+0x1b2c] ;  /* 0x001b2c0001027983 */ /* 0x000f280000100800 */
[----:B------:R-:W4:Y:S04]  /*23a40*/  LDL R3, [R1+0x1b3c] ;  /* 0x001b3c0001037983 */ /* 0x000f280000100800 */
[----:B------:R0:W-:Y:S02]  /*23a50*/  STL.S16 [R1+0x98], R6 ;  /* 0x0000980601007387 */ /* 0x0001e40000100600 */
[----:B0-----:R-:W0:Y:S02]  /*23a60*/  S2R R6, SR_TID.X ;  /* 0x0000000000067919 */ /* 0x001e240000002100 */
[----:B0-----:R-:W-:-:S04]  /*23a70*/  SHF.R.U32.HI R6, RZ, 0x5, R6 ;  /* 0x00000005ff067819 */ /* 0x001fc80000011606 */
[----:B------:R-:W-:-:S04]  /*23a80*/  SGXT.U32 R6, R6, 0x1 ;  /* 0x000000010606781a */ /* 0x000fc80000000000 */
[----:B------:R-:W-:Y:S02]  /*23a90*/  LOP3.LUT R0, R6, 0x16, RZ, 0xfc, !PT ;  /* 0x0000001606007812 */ /* 0x000fe400078efcff */
[----:B------:R-:W5:Y:S01]  /*23aa0*/  LDL R6, [R1+0x98] ;  /* 0x0000980001067983 */ /* 0x000f620000100800 */
[----:B----4-:R-:W-:-:S04]  /*23ab0*/  @!P4 LOP3.LUT R3, R3, R2, RZ, 0x3c, !PT ;  /* 0x000000020303c212 */ /* 0x010fc800078e3cff */
[----:B------:R-:W-:-:S04]  /*23ac0*/  @!P4 LOP3.LUT R2, R3, R2, RZ, 0x3c, !PT ;  /* 0x000000020302c212 */ /* 0x000fc800078e3cff */
[----:B------:R-:W-:-:S05]  /*23ad0*/  @!P4 LOP3.LUT R3, R3, R2, RZ, 0x3c, !PT ;  /* 0x000000020303c212 */ /* 0x000fca00078e3cff */
[----:B-----5:R-:W4:Y:S04]  /*23ae0*/  @!P4 LDG.E.U8 R6, desc[UR8][R2.64] ;  /* 0x000000080206c981 */ /* 0x020f28000c1e1100 */
[----:B----4-:R0:W-:Y:S04]  /*23af0*/  @!P4 STL [R1+0x98], R6 ;  /* 0x000098060100c387 */ /* 0x0101e80000100800 */
[----:B------:R-:W4:Y:S04]  /*23b00*/  LDL R2, [R1+0x1b94] ;  /* 0x001b940001027983 */ /* 0x000f280000100800 */
[----:B------:R-:W4:Y:S01]  /*23b10*/  LDL R3, [R1+0x1ba8] ;  /* 0x001ba80001037983 */ /* 0x000f220000100800 */
[----:B------:R-:W-:Y:S01]  /*23b20*/  PRMT R4, RZ, 0x7610, R4 ;  /* 0x00007610ff047816 */ /* 0x000fe20000000004 */
[----:B0-----:R-:W0:Y:S01]  /*23b30*/  S2R R6, SR_TID.X ;  /* 0x0000000000067919 */ /* 0x001e220000002100 */
[----:B----4-:R-:W-:-:S04]  /*23b40*/  @!P6 LOP3.LUT R3, R3, R2, RZ, 0x3c, !PT ;  /* 0x000000020303e212 */ /* 0x010fc800078e3cff */
[----:B------:R-:W-:-:S04]  /*23b50*/  @!P6 LOP3.LUT R2, R3, R2, RZ, 0x3c, !PT ;  /* 0x000000020302e212 */ /* 0x000fc800078e3cff */
[----:B------:R-:W-:-:S05]  /*23b60*/  @!P6 LOP3.LUT R3, R3, R2, RZ, 0x3c, !PT ;  /* 0x000000020303e212 */ /* 0x000fca00078e3cff */
[----:B------:R-:W4:Y:S01]  /*23b70*/  @!P6 LDG.E.U8 R4, desc[UR8][R2.64] ;  /* 0x000000080204e981 */ /* 0x000f22000c1e1100 */
[----:B0-----:R-:W-:-:S04]  /*23b80*/  SHF.R.U32.HI R6, RZ, 0x5, R6 ;  /* 0x00000005ff067819 */ /* 0x001fc80000011606 */
[----:B------:R-:W-:Y:S02]  /*23b90*/  SGXT.U32 R6, R6, 0x1 ;  /* 0x000000010606781a */ /* 0x000fe40000000000 */
[----:B------:R-:W-:Y:S02]  /*23ba0*/  ISETP.GE.AND P4, PT, R0, UR7, PT ;  /* 0x0000000700007c0c */ /* 0x000fe4000bf86270 */
[----:B------:R-:W-:Y:S02]  /*23bb0*/  LOP3.LUT R0, R6, 0x18, RZ, 0xfc, !PT ;  /* 0x0000001806007812 */ /* 0x000fe400078efcff */
[----:B------:R-:W-:Y:S02]  /*23bc0*/  PRMT R6, RZ, 0x7610, R6 ;  /* 0x00007610ff067816 */ /* 0x000fe40000000006 */
[----:B------:R-:W-:Y:S01]  /*23bd0*/  ISETP.GE.AND P6, PT, R0, UR7, PT ;  /* 0x0000000700007c0c */ /* 0x000fe2000bfc6270 */
[----:B----4-:R0:W-:Y:S04]  /*23be0*/  STL [R1+0x94], R4 ;  /* 0x0000940401007387 */ /* 0x0101e80000100800 */
[----:B0-----:R-:W4:Y:S04]  /*23bf0*/  LDL.LU R4, [R1+0x3594] ;  /* 0x0035940001047983 */ /* 0x001f280000300800 */
[----:B------:R-:W5:Y:S04]  /*23c00*/  LDL R2, [R1+0x1b90] ;  /* 0x001b900001027983 */ /* 0x000f680000100800 */
[----:B------:R-:W5:Y:S04]  /*23c10*/  LDL R3, [R1+0x1ba4] ;  /* 0x001ba40001037983 */ /* 0x000f680000100800 */
[----:B------:R0:W-:Y:S02]  /*23c20*/  STL.S16 [R1+0x90], R6 ;  /* 0x0000900601007387 */ /* 0x0001e40000100600 */
[----:B0-----:R-:W0:Y:S02]  /*23c30*/  S2R R6, SR_TID.X ;  /* 0x0000000000067919 */ /* 0x001e240000002100 */
[----:B0-----:R-:W-:-:S04]  /*23c40*/  SHF.R.U32.HI R6, RZ, 0x5, R6 ;  /* 0x00000005ff067819 */ /* 0x001fc80000011606 */
[----:B------:R-:W-:-:S04]  /*23c50*/  SGXT.U32 R6, R6, 0x1 ;  /* 0x000000010606781a */ /* 0x000fc80000000000 */
[----:B------:R-:W-:Y:S02]  /*23c60*/  LOP3.LUT R0, R6, 0x1a, RZ, 0xfc, !PT ;  /* 0x0000001a06007812 */ /* 0x000fe400078efcff */
[----:B------:R-:W2:Y:S01]  /*23c70*/  LDL R6, [R1+0x90] ;  /* 0x0000900001067983 */ /* 0x000ea20000100800 */
[----:B-----5:R-:W-:-:S04]  /*23c80*/  @!P5 LOP3.LUT R3, R3, R2, RZ, 0x3c, !PT ;  /* 0x000000020303d212 */ /* 0x020fc800078e3cff */
[----:B------:R-:W-:-:S04]  /*23c90*/  @!P5 LOP3.LUT R2, R3, R2, RZ, 0x3c, !PT ;  /* 0x000000020302d212 */ /* 0x000fc800078e3cff */
[----:B------:R-:W-:-:S05]  /*23ca0*/  @!P5 LOP3.LUT R3, R3, R2, RZ, 0x3c, !PT ;  /* 0x000000020303d212 */ /* 0x000fca00078e3cff */
[----:B--2---:R-:W2:Y:S04]  /*23cb0*/  @!P5 LDG.E.U8 R6, desc[UR8][R2.64] ;  /* 0x000000080206d981 */ /* 0x004ea8000c1e1100 */
[----:B--2---:R0:W-:Y:S04]  /*23cc0*/  @!P5 STL [R1+0x90], R6 ;  /* 0x000090060100d387 */ /* 0x0041e80000100800 */
[----:B------:R-:W2:Y:S04]  /*23cd0*/  LDL R2, [R1+0x1b8c] ;  /* 0x001b8c0001027983 */ /* 0x000ea80000100800 */
[----:B------:R-:W2:Y:S01]  /*23ce0*/  LDL R3, [R1+0x1ba0] ;  /* 0x001ba00001037983 */ /* 0x000ea20000100800 */
[----:B------:R-:W-:Y:S01]  /*23cf0*/  PRMT R12, RZ, 0x7610, R12 ;  /* 0x00007610ff0c7816 */ /* 0x000fe2000000000c */
[----:B0-----:R-:W0:Y:S01]  /*23d00*/  S2R R6, SR_TID.X ;  /* 0x0000000000067919 */ /* 0x001e220000002100 */
[----:B--2---:R-:W-:-:S04]  /*23d10*/  @!P0 LOP3.LUT R3, R3, R2, RZ, 0x3c, !PT ;  /* 0x0000000203038212 */ /* 0x004fc800078e3cff */
[----:B------:R-:W-:-:S04]  /*23d20*/  @!P0 LOP3.LUT R2, R3, R2, RZ, 0x3c, !PT ;  /* 0x0000000203028212 */ /* 0x000fc800078e3cff */
[----:B------:R-:W-:-:S05]  /*23d30*/  @!P0 LOP3.LUT R3, R3, R2, RZ, 0x3c, !PT ;  /* 0x0000000203038212 */ /* 0x000fca00078e3cff */
[----:B------:R-:W2:Y:S01]  /*23d40*/  @!P0 LDG.E.U8 R12, desc[UR8][R2.64] ;  /* 0x00000008020c8981 */ /* 0x000ea2000c1e1100 */
[----:B0-----:R-:W-:-:S04]  /*23d50*/  SHF.R.U32.HI R6, RZ, 0x5, R6 ;  /* 0x00000005ff067819 */ /* 0x001fc80000011606 */
[----:B------:R-:W-:Y:S02]  /*23d60*/  SGXT.U32 R6, R6, 0x1 ;  /* 0x000000010606781a */ /* 0x000fe40000000000 */
[----:B------:R-:W-:Y:S02]  /*23d70*/  ISETP.GE.AND P5, PT, R0, UR7, PT ;  /* 0x0000000700007c0c */ /* 0x000fe4000bfa6270 */
[----:B------:R-:W-:Y:S02]  /*23d80*/  LOP3.LUT R0, R6, 0x1c, RZ, 0xfc, !PT ;  /* 0x0000001c06007812 */ /* 0x000fe400078efcff */
[----:B------:R-:W-:Y:S02]  /*23d90*/  PRMT R6, RZ, 0x7610, R6 ;  /* 0x00007610ff067816 */ /* 0x000fe40000000006 */
[----:B------:R-:W-:Y:S01]  /*23da0*/  ISETP.GE.AND P0, PT, R0, UR7, PT ;  /* 0x0000000700007c0c */ /* 0x000fe2000bf06270 */
[----:B--2---:R0:W-:Y:S04]  /*23db0*/  STL [R1+0x8c], R12 ;  /* 0x00008c0c01007387 */ /* 0x0041e80000100800 */
[----:B0-----:R-:W2:Y:S04]  /*23dc0*/  LDL.LU R12, [R1+0x3590] ;  /* 0x00359000010c7983 */ /* 0x001ea80000300800 */
        /* <DEDUP_REMOVED lines=288> */
[----:B--2---:R0:W-:Y:S04]  /*24fd0*/  STL [R1], R21 ;  /* 0x0000001501007387 */ /* 0x0041e80000100800 */
        /* <DEDUP_REMOVED lines=41> */
[----:B--2---:R-:W2:Y:S01]  /*25270*/  @!P2 LDG.E.U8 R6, desc[UR8][R2.64] ;  /* 0x000000080206a981 */ /* 0x004ea2000c1e1100 */
[----:B------:R-:W-:-:S05]  /*25280*/  PRMT R22, RZ, 0x7610, R22 ;  /* 0x00007610ff167816 */ /* 0x000fca0000000016 */
[----:B------:R0:W-:Y:S04]  /*25290*/  STL.S16 [R1+0x50], R22 ;  /* 0x0000501601007387 */ /* 0x0001e80000100600 */
[----:B0-----:R-:W5:Y:S04]  /*252a0*/  LDL.LU R22, [R1+0x3560] ;  /* 0x0035600001167983 */ /* 0x001f680000300800 */
[----:B--2---:R0:W-:Y:S04]  /*252b0*/  @!P2 STL [R1+0x54], R6 ;  /* 0x000054060100a387 */ /* 0x0041e80000100800 */
[----:B------:R-:W2:Y:S04]  /*252c0*/  LDL R2, [R1+0x1c10] ;  /* 0x001c100001027983 */ /* 0x000ea80000100800 */
[----:B------:R-:W2:Y:S01]  /*252d0*/  LDL R3, [R1+0x1c18] ;  /* 0x001c180001037983 */ /* 0x000ea20000100800 */
[----:B0-----:R-:W0:Y:S01]  /*252e0*/  S2R R6, SR_TID.X ;  /* 0x0000000000067919 */ /* 0x001e220000002100 */
[----:B------:R-:W-:-:S02]  /*252f0*/  ISETP.GE.AND P2, PT, R0, UR7, PT ;  /* 0x0000000700007c0c */ /* 0x000fc4000bf46270 */
[----:B0-----:R-:W-:-:S04]  /*25300*/  SHF.R.U32.HI R6, RZ, 0x5, R6 ;  /* 0x00000005ff067819 */ /* 0x001fc80000011606 */
[----:B------:R-:W-:-:S04]  /*25310*/  SGXT.U32 R6, R6, 0x1 ;  /* 0x000000010606781a */ /* 0x000fc80000000000 */
[----:B------:R-:W-:Y:S02]  /*25320*/  LOP3.LUT R0, R6, 0x4c, RZ, 0xfc, !PT ;  /* 0x0000004c06007812 */ /* 0x000fe400078efcff */
[----:B------:R-:W3:Y:S01]  /*25330*/  LDL R6, [R1+0x50] ;  /* 0x0000500001067983 */ /* 0x000ee20000100800 */
[----:B--2---:R-:W-:-:S04]  /*25340*/  @!P1 LOP3.LUT R3, R3, R2, RZ, 0x3c, !PT ;  /* 0x0000000203039212 */ /* 0x004fc800078e3cff */
[----:B------:R-:W-:-:S04]  /*25350*/  @!P1 LOP3.LUT R2, R3, R2, RZ, 0x3c, !PT ;  /* 0x0000000203029212 */ /* 0x000fc800078e3cff */
[----:B------:R-:W-:-:S05]  /*25360*/  @!P1 LOP3.LUT R3, R3, R2, RZ, 0x3c, !PT ;  /* 0x0000000203039212 */ /* 0x000fca00078e3cff */
[----:B---3--:R-:W2:Y:S04]  /*25370*/  @!P1 LDG.E.U8 R6, desc[UR8][R2.64] ;  /* 0x0000000802069981 */ /* 0x008ea8000c1e1100 */
[----:B--2---:R-:W-:Y:S04]  /*25380*/  @!P1 STL [R1+0x50], R6 ;  /* 0x0000500601009387 */ /* 0x004fe80000100800 */
[----:B------:R-:W2:Y:S04]  /*25390*/  LDL R2, [R1+0x1c14] ;  /* 0x001c140001027983 */ /* 0x000ea80000100800 */
[----:B------:R-:W2:Y:S01]  /*253a0*/  LDL R3, [R1+0x1c38] ;  /* 0x001c380001037983 */ /* 0x000ea20000100800 */
[----:B------:R-:W-:-:S02]  /*253b0*/  PRMT R18, RZ, 0x7610, R18 ;  /* 0x00007610ff127816 */ /* 0x000fc40000000012 */
[----:B--2---:R-:W-:-:S04]  /*253c0*/  @!P4 LOP3.LUT R3, R3, R2, RZ, 0x3c, !PT ;  /* 0x000000020303c212 */ /* 0x004fc800078e3cff */
[----:B------:R-:W-:-:S04]  /*253d0*/  @!P4 LOP3.LUT R2, R3, R2, RZ, 0x3c, !PT ;  /* 0x000000020302c212 */ /* 0x000fc800078e3cff */
[----:B------:R-:W-:-:S05]  /*253e0*/  @!P4 LOP3.LUT R3, R3, R2, RZ, 0x3c, !PT ;  /* 0x000000020303c212 */ /* 0x000fca00078e3cff */
[----:B------:R-:W2:Y:S04]  /*253f0*/  @!P4 LDG.E.U8 R18, desc[UR8][R2.64] ;  /* 0x000000080212c981 */ /* 0x000ea8000c1e1100 */
[----:B------:R-:W3:Y:S04]  /*25400*/  LDL R2, [R1+0x1c24] ;  /* 0x001c240001027983 */ /* 0x000ee80000100800 */
[----:B------:R-:W3:Y:S01]  /*25410*/  LDL R3, [R1+0x1c34] ;  /* 0x001c340001037983 */ /* 0x000ee20000100800 */
[----:B------:R-:W-:-:S03]  /*25420*/  PRMT R15, RZ, 0x7610, R15 ;  /* 0x00007610ff0f7816 */ /* 0x000fc6000000000f */
[----:B--2---:R0:W-:Y:S01]  /*25430*/  STL [R1+0x3550], R18 ;  /* 0x0035501201007387 */ /* 0x0041e20000100800 */
[----:B---3--:R-:W-:-:S04]  /*25440*/  @!P6 LOP3.LUT R3, R3, R2, RZ, 0x3c, !PT ;  /* 0x000000020303e212 */ /* 0x008fc800078e3cff */
[----:B------:R-:W-:-:S04]  /*25450*/  @!P6 LOP3.LUT R2, R3, R2, RZ, 0x3c, !PT ;  /* 0x000000020302e212 */ /* 0x000fc800078e3cff */
[----:B------:R-:W-:-:S05]  /*25460*/  @!P6 LOP3.LUT R3, R3, R2, RZ, 0x3c, !PT ;  /* 0x000000020303e212 */ /* 0x000fca00078e3cff */
[----:B------:R-:W2:Y:S04]  /*25470*/  @!P6 LDG.E.U8 R15, desc[UR8][R2.64] ;  /* 0x00000008020fe981 */ /* 0x000ea8000c1e1100 */
[----:B------:R-:W3:Y:S04]  /*25480*/  LDL R2, [R1+0x1c28] ;  /* 0x001c280001027983 */ /* 0x000ee80000100800 */
[----:B------:R-:W3:Y:S01]  /*25490*/  LDL R3, [R1+0x1c30] ;  /* 0x001c300001037983 */ /* 0x000ee20000100800 */
[----:B------:R-:W-:-:S03]  /*254a0*/  PRMT R9, RZ, 0x7610, R9 ;  /* 0x00007610ff097816 */ /* 0x000fc60000000009 */
[----:B--2---:R-:W-:Y:S01]  /*254b0*/  STL [R1+0x3554], R15 ;  /* 0x0035540f01007387 */ /* 0x004fe20000100800 */
[----:B---3--:R-:W-:-:S04]  /*254c0*/  @!P5 LOP3.LUT R3, R3, R2, RZ, 0x3c, !PT ;  /* 0x000000020303d212 */ /* 0x008fc800078e3cff */
[----:B------:R-:W-:-:S04]  /*254d0*/  @!P5 LOP3.LUT R2, R3, R2, RZ, 0x3c, !PT ;  /* 0x000000020302d212 */ /* 0x000fc800078e3cff */
[----:B------:R-:W-:-:S05]  /*254e0*/  @!P5 LOP3.LUT R3, R3, R2, RZ, 0x3c, !PT ;  /* 0x000000020303d212 */ /* 0x000fca00078e3cff */
[----:B------:R1:W2:Y:S04]  /*254f0*/  @!P5 LDG.E.U8 R9, desc[UR8][R2.64] ;  /* 0x000000080209d981 */ /* 0x0002a8000c1e1100 */
[----:B------:R-:W1:Y:S04]  /*25500*/  LDL R2, [R1+0x1c2c] ;  /* 0x001c2c0001027983 */ /* 0x000e680000100800 */
[----:B------:R-:W1:Y:S01]  /*25510*/  LDL R3, [R1+0x1c50] ;  /* 0x001c500001037983 */ /* 0x000e620000100800 */
[----:B------:R-:W-:Y:S02]  /*25520*/  PRMT R8, RZ, 0x7610, R8 ;  /* 0x00007610ff087816 */ /* 0x000fe40000000008 */
[----:B-1----:R-:W-:-:S04]  /*25530*/  @!P0 LOP3.LUT R3, R3, R2, RZ, 0x3c, !PT ;  /* 0x0000000203038212 */ /* 0x002fc800078e3cff */
[----:B------:R-:W-:-:S04]  /*25540*/  @!P0 LOP3.LUT R2, R3, R2, RZ, 0x3c, !PT ;  /* 0x0000000203028212 */ /* 0x000fc800078e3cff */
[----:B------:R-:W-:-:S05]  /*25550*/  @!P0 LOP3.LUT R3, R3, R2, RZ, 0x3c, !PT ;  /* 0x0000000203038212 */ /* 0x000fca00078e3cff */
[----:B------:R1:W3:Y:S04]  /*25560*/  @!P0 LDG.E.U8 R8, desc[UR8][R2.64] ;  /* 0x0000000802088981 */ /* 0x0002e8000c1e1100 */
[----:B------:R-:W1:Y:S04]  /*25570*/  LDL R2, [R1+0x1c3c] ;  /* 0x001c3c0001027983 */ /* 0x000e680000100800 */
[----:B------:R-:W1:Y:S01]  /*25580*/  LDL R3, [R1+0x1c4c] ;  /* 0x001c4c0001037983 */ /* 0x000e620000100800 */
[----:B0-----:R-:W-:Y:S02]  /*25590*/  PRMT R18, RZ, 0x7610, R18 ;  /* 0x00007610ff127816 */ /* 0x001fe40000000012 */
[----:B-1----:R-:W-:-:S04]  /*255a0*/  @!P3 LOP3.LUT R3, R3, R2, RZ, 0x3c, !PT ;  /* 0x000000020303b212 */ /* 0x002fc800078e3cff */
[----:B------:R-:W-:-:S04]  /*255b0*/  @!P3 LOP3.LUT R2, R3, R2, RZ, 0x3c, !PT ;  /* 0x000000020302b212 */ /* 0x000fc800078e3cff */
[----:B------:R-:W-:-:S05]  /*255c0*/  @!P3 LOP3.LUT R3, R3, R2, RZ, 0x3c, !PT ;  /* 0x000000020303b212 */ /* 0x000fca00078e3cff */
[----:B------:R0:W2:Y:S04]  /*255d0*/  @!P3 LDG.E.U8 R18, desc[UR8][R2.64] ;  /* 0x000000080212b981 */ /* 0x0000a8000c1e1100 */
[----:B------:R-:W0:Y:S04]  /*255e0*/  LDL R2, [R1+0x1c40] ;  /* 0x001c400001027983 */ /* 0x000e280000100800 */
[----:B------:R-:W0:Y:S01]  /*255f0*/  LDL R3, [R1+0x1c48] ;  /* 0x001c480001037983 */ /* 0x000e220000100800 */
[----:B------:R-:W-:Y:S01]  /*25600*/  PRMT R23, RZ, 0x7610, R23 ;  /* 0x00007610ff177816 */ /* 0x000fe20000000017 */
[----:B------:R-:W1:Y:S01]  /*25610*/  S2R R6, SR_TID.X ;  /* 0x0000000000067919 */ /* 0x000e620000002100 */
[----:B------:R-:W-:-:S02]  /*25620*/  ISETP.GE.AND P1, PT, R0, UR7, PT ;  /* 0x0000000700007c0c */ /* 0x000fc4000bf26270 */
[----:B0-----:R-:W-:-:S04]  /*25630*/  @!P2 LOP3.LUT R3, R3, R2, RZ, 0x3c, !PT ;  /* 0x000000020303a212 */ /* 0x001fc800078e3cff */
[----:B------:R-:W-:-:S04]  /*25640*/  @!P2 LOP3.LUT R2, R3, R2, RZ, 0x3c, !PT ;  /* 0x000000020302a212 */ /* 0x000fc800078e3cff */
[----:B------:R-:W-:-:S05]  /*25650*/  @!P2 LOP3.LUT R3, R3, R2, RZ, 0x3c, !PT ;  /* 0x000000020303a212 */ /* 0x000fca00078e3cff */
[----:B------:R-:W3:Y:S01]  /*25660*/  @!P2 LDG.E.U8 R23, desc[UR8][R2.64] ;  /* 0x000000080217a981 */ /* 0x000ee2000c1e1100 */
[----:B-1----:R-:W-:-:S04]  /*25670*/  SHF.R.U32.HI R6, RZ, 0x5, R6 ;  /* 0x00000005ff067819 */ /* 0x002fc80000011606 */
[----:B------:R-:W-:-:S04]  /*25680*/  SGXT.U32 R6, R6, 0x1 ;  /* 0x000000010606781a */ /* 0x000fc80000000000 */
[----:B------:R-:W-:-:S04]  /*25690*/  LOP3.LUT R0, R6, 0x4e, RZ, 0xfc, !PT ;  /* 0x0000004e06007812 */ /* 0x000fc800078efcff */
[----:B------:R-:W-:Y:S02]  /*256a0*/  ISETP.GE.AND P4, PT, R0, UR7, PT ;  /* 0x0000000700007c0c */ /* 0x000fe4000bf86270 */
[----:B------:R-:W-:-:S04]  /*256b0*/  LOP3.LUT R0, R6, 0x50, RZ, 0xfc, !PT ;  /* 0x0000005006007812 */ /* 0x000fc800078efcff */
[----:B------:R-:W-:Y:S02]  /*256c0*/  ISETP.GE.AND P6, PT, R0, UR7, PT ;  /* 0x0000000700007c0c */ /* 0x000fe4000bfc6270 */
[----:B------:R-:W-:-:S04]  /*256d0*/  LOP3.LUT R0, R6, 0x52, RZ, 0xfc, !PT ;  /* 0x0000005206007812 */ /* 0x000fc800078efcff */
[----:B------:R-:W-:Y:S02]  /*256e0*/  ISETP.GE.AND P5, PT, R0, UR7, PT ;  /* 0x0000000700007c0c */ /* 0x000fe4000bfa6270 */
[----:B------:R-:W-:-:S04]  /*256f0*/  LOP3.LUT R0, R6, 0x54, RZ, 0xfc, !PT ;  /* 0x0000005406007812 */ /* 0x000fc800078efcff */
[----:B------:R-:W-:Y:S02]  /*25700*/  ISETP.GE.AND P0, PT, R0, UR7, PT ;  /* 0x0000000700007c0c */ /* 0x000fe4000bf06270 */
[----:B------:R-:W-:Y:S01]  /*25710*/  LOP3.LUT R0, R6, 0x56, RZ, 0xfc, !PT ;  /* 0x0000005606007812 */ /* 0x000fe200078efcff */
[----:B--2---:R0:W-:Y:S03]  /*25720*/  STL [R1+0x3c], R18 ;  /* 0x00003c1201007387 */ /* 0x0041e60000100800 */
[----:B------:R-:W-:Y:S02]  /*25730*/  ISETP.GE.AND P3, PT, R0, UR7, PT ;  /* 0x0000000700007c0c */ /* 0x000fe4000bf66270 */
[----:B------:R-:W-:Y:S02]  /*25740*/  LOP3.LUT R0, R6, 0x58, RZ, 0xfc, !PT ;  /* 0x0000005806007812 */ /* 0x000fe400078efcff */
[----:B------:R-:W-:Y:S01]  /*25750*/  PRMT R6, RZ, 0x7610, R6 ;  /* 0x00007610ff067816 */ /* 0x000fe20000000006 */
[----:B0-----:R-:W2:Y:S01]  /*25760*/  LDL R18, [R1+0x1c60] ;  /* 0x001c600001127983 */ /* 0x001ea20000100800 */
[----:B------:R-:W-:-:S03]  /*25770*/  ISETP.GE.AND P2, PT, R0, UR7, PT ;  /* 0x0000000700007c0c */ /* 0x000fc6000bf46270 */
[----:B---3--:R0:W-:Y:S04]  /*25780*/  STL [R1+0x38], R23 ;  /* 0x0000381701007387 */ /* 0x0081e80000100800 */
[----:B0-----:R-:W3:Y:S04]  /*25790*/  LDL.LU R23, [R1+0x355c] ;  /* 0x00355c0001177983 */ /* 0x001ee80000300800 */
[----:B------:R-:W2:Y:S04]  /*257a0*/  LDL R2, [R1+0x1c44] ;  /* 0x001c440001027983 */ /* 0x000ea80000100800 */
[----:B------:R-:W2:Y:S04]  /*257b0*/  LDL R3, [R1+0x1c68] ;  /* 0x001c680001037983 */ /* 0x000ea80000100800 */
[----:B------:R0:W-:Y:S02]  /*257c0*/  STL.S16 [R1+0x34], R6 ;  /* 0x0000340601007387 */ /* 0x0001e40000100600 */
[----:B0-----:R-:W0:Y:S02]  /*257d0*/  S2R R6, SR_TID.X ;  /* 0x0000000000067919 */ /* 0x001e240000002100 */
[----:B0-----:R-:W-:-:S04]  /*257e0*/  SHF.R.U32.HI R6, RZ, 0x5, R6 ;  /* 0x00000005ff067819 */ /* 0x001fc80000011606 */
[----:B------:R-:W-:-:S04]  /*257f0*/  SGXT.U32 R6, R6, 0x1 ;  /* 0x000000010606781a */ /* 0x000fc80000000000 */
[----:B------:R-:W-:Y:S02]  /*25800*/  LOP3.LUT R0, R6, 0x5a, RZ, 0xfc, !PT ;  /* 0x0000005a06007812 */ /* 0x000fe400078efcff */
[----:B------:R-:W3:Y:S01]  /*25810*/  LDL R6, [R1+0x34] ;  /* 0x0000340001067983 */ /* 0x000ee20000100800 */
[----:B--2---:R-:W-:-:S04]  /*25820*/  @!P1 LOP3.LUT R3, R3, R2, RZ, 0x3c, !PT ;  /* 0x0000000203039212 */ /* 0x004fc800078e3cff */
[----:B------:R-:W-:-:S04]  /*25830*/  @!P1 LOP3.LUT R2, R3, R2, RZ, 0x3c, !PT ;  /* 0x0000000203029212 */ /* 0x000fc800078e3cff */
[----:B------:R-:W-:-:S05]  /*25840*/  @!P1 LOP3.LUT R3, R3, R2, RZ, 0x3c, !PT ;  /* 0x0000000203039212 */ /* 0x000fca00078e3cff */
[----:B---3--:R-:W2:Y:S01]  /*25850*/  @!P1 LDG.E.U8 R6, desc[UR8][R2.64] ;  /* 0x0000000802069981 */ /* 0x008ea2000c1e1100 */
[----:B------:R-:W-:-:S05]  /*25860*/  PRMT R24, RZ, 0x7610, R24 ;  /* 0x00007610ff187816 */ /* 0x000fca0000000018 */
[----:B------:R0:W-:Y:S04]  /*25870*/  STL.S16 [R1+0x30], R24 ;  /* 0x0000301801007387 */ /* 0x0001e80000100600 */
[----:B0-----:R-:W3:Y:S04]  /*25880*/  LDL.LU R24, [R1+0x3558] ;  /* 0x0035580001187983 */ /* 0x001ee80000300800 */
        /* <DEDUP_REMOVED lines=13> */
[----:B------:R-:W-:-:S03]  /*25960*/  PRMT R14, RZ, 0x7610, R14 ;  /* 0x00007610ff0e7816 */ /* 0x000fc6000000000e */
[----:B--2---:R0:W-:Y:S04]  /*25970*/  @!P4 STL [R1+0x30], R6 ;  /* 0x000030060100c387 */ /* 0x0041e80000100800 */
[----:B------:R-:W2:Y:S01]  /*25980*/  LDL R3, [R1+0x1c58] ;  /* 0x001c580001037983 */ /* 0x000ea20000100800 */
[----:B------:R-:W-:Y:S01]  /*25990*/  @!P6 IMAD.MOV.U32 R2, RZ, RZ, R18 ;  /* 0x000000ffff02e224 */ /* 0x000fe200078e0012 */
[----:B------:R-:W-:Y:S02]  /*259a0*/  PRMT R13, RZ, 0x7610, R13 ;  /* 0x00007610ff0d7816 */ /* 0x000fe4000000000d */
[----:B------:R-:W-:Y:S01]  /*259b0*/  PRMT R7, RZ, 0x7610, R7 ;  /* 0x00007610ff077816 */ /* 0x000fe20000000007 */
[----:B------:R-:W3:Y:S04]  /*259c0*/  LDL R18, [R1+0x1c94] ;  /* 0x001c940001127983 */ /* 0x000ee80000100800 */
[----:B--2---:R1:W2:Y:S04]  /*259d0*/  @!P6 LDG.E.U8 R14, desc[UR8][R2.64] ;  /* 0x00000008020ee981 */ /* 0x0042a8000c1e1100 */
[----:B------:R-:W1:Y:S04]  /*259e0*/  LDL R2, [R1+0x1c5c] ;  /* 0x001c5c0001027983 */ /* 0x000e680000100800 */
[----:B------:R-:W1:Y:S02]  /*259f0*/  LDL R3, [R1+0x1c7c] ;  /* 0x001c7c0001037983 */ /* 0x000e640000100800 */
[----:B-1----:R-:W-:-:S04]  /*25a00*/  @!P5 LOP3.LUT R3, R3, R2, RZ, 0x3c, !PT ;  /* 0x000000020303d212 */ /* 0x002fc800078e3cff */
[----:B------:R-:W-:-:S04]  /*25a10*/  @!P5 LOP3.LUT R2, R3, R2, RZ, 0x3c, !PT ;  /* 0x000000020302d212 */ /* 0x000fc800078e3cff */
[----:B------:R-:W-:-:S05]  /*25a20*/  @!P5 LOP3.LUT R3, R3, R2, RZ, 0x3c, !PT ;  /* 0x000000020303d212 */ /* 0x000fca00078e3cff */
[----:B------:R1:W2:Y:S04]  /*25a30*/  @!P5 LDG.E.U8 R13, desc[UR8][R2.64] ;  /* 0x00000008020dd981 */ /* 0x0002a8000c1e1100 */
[----:B------:R-:W1:Y:S04]  /*25a40*/  LDL R2, [R1+0x1c6c] ;  /* 0x001c6c0001027983 */ /* 0x000e680000100800 */
[----:B------:R-:W1:Y:S01]  /*25a50*/  LDL R3, [R1+0x1c78] ;  /* 0x001c780001037983 */ /* 0x000e620000100800 */
[----:B0-----:R-:W0:Y:S01]  /*25a60*/  S2R R6, SR_TID.X ;  /* 0x0000000000067919 */ /* 0x001e220000002100 */
[----:B-1----:R-:W-:-:S04]  /*25a70*/  @!P0 LOP3.LUT R3, R3, R2, RZ, 0x3c, !PT ;  /* 0x0000000203038212 */ /* 0x002fc800078e3cff */
[----:B------:R-:W-:-:S04]  /*25a80*/  @!P0 LOP3.LUT R2, R3, R2, RZ, 0x3c, !PT ;  /* 0x0000000203028212 */ /* 0x000fc800078e3cff */
[----:B------:R-:W-:-:S05]  /*25a90*/  @!P0 LOP3.LUT R3, R3, R2, RZ, 0x3c, !PT ;  /* 0x0000000203038212 */ /* 0x000fca00078e3cff */
[----:B------:R1:W2:Y:S04]  /*25aa0*/  @!P0 LDG.E.U8 R7, desc[UR8][R2.64] ;  /* 0x0000000802078981 */ /* 0x0002a8000c1e1100 */
[----:B------:R-:W1:Y:S04]  /*25ab0*/  LDL R2, [R1+0x1c70] ;  /* 0x001c700001027983 */ /* 0x000e680000100800 */
[----:B------:R-:W1:Y:S01]  /*25ac0*/  LDL R3, [R1+0x1c8c] ;  /* 0x001c8c0001037983 */ /* 0x000e620000100800 */
[----:B0-----:R-:W-:-:S04]  /*25ad0*/  SHF.R.U32.HI R6, RZ, 0x5, R6 ;  /* 0x00000005ff067819 */ /* 0x001fc80000011606 */
[----:B------:R-:W-:Y:S02]  /*25ae0*/  SGXT.U32 R6, R6, 0x1 ;  /* 0x000000010606781a */ /* 0x000fe40000000000 */
[----:B------:R-:W-:Y:S02]  /*25af0*/  ISETP.GE.AND P4, PT, R0, UR7, PT ;  /* 0x0000000700007c0c */ /* 0x000fe4000bf86270 */
[----:B------:R-:W-:-:S04]  /*25b00*/  LOP3.LUT R0, R6, 0x60, RZ, 0xfc, !PT ;  /* 0x0000006006007812 */ /* 0x000fc800078efcff */
[----:B------:R-:W-:Y:S02]  /*25b10*/  ISETP.GE.AND P6, PT, R0, UR7, PT ;  /* 0x0000000700007c0c */ /* 0x000fe4000bfc6270 */
[----:B------:R-:W-:-:S04]  /*25b20*/  LOP3.LUT R0, R6, 0x62, RZ, 0xfc, !PT ;  /* 0x0000006206007812 */ /* 0x000fc800078efcff */
[----:B------:R-:W-:Y:S02]  /*25b30*/  ISETP.GE.AND P5, PT, R0, UR7, PT ;  /* 0x0000000700007c0c */ /* 0x000fe4000bfa6270 */
[----:B------:R-:W-:Y:S02]  /*25b40*/  LOP3.LUT R0, R6, 0x64, RZ, 0xfc, !PT ;  /* 0x0000006406007812 */ /* 0x000fe400078efcff */
[----:B------:R-:W-:Y:S02]  /*25b50*/  PRMT R5, RZ, 0x7610, R5 ;  /* 0x00007610ff057816 */ /* 0x000fe40000000005 */
[----:B------:R-:W-:Y:S02]  /*25b60*/  ISETP.GE.AND P0, PT, R0, UR7, PT ;  /* 0x0000000700007c0c */ /* 0x000fe4000bf06270 */
[----:B------:R-:W-:-:S05]  /*25b70*/  PRMT R0, RZ, 0x7610, R0 ;  /* 0x00007610ff007816 */ /* 0x000fca0000000000 */
[----:B------:R0:W-:Y:S02]  /*25b80*/  STL.S16 [R1+0x1c], R0 ;  /* 0x00001c0001007387 */ /* 0x0001e40000100600 */
[----:B0-----:R-:W-:Y:S02]  /*25b90*/  LOP3.LUT R0, R6, 0x66, RZ, 0xfc, !PT ;  /* 0x0000006606007812 */ /* 0x001fe400078efcff */
[----:B------:R-:W2:Y:S01]  /*25ba0*/  LDL R6, [R1+0x1c] ;  /* 0x00001c0001067983 */ /* 0x000ea20000100800 */
[----:B-1----:R-:W-:-:S04]  /*25bb0*/  @!P3 LOP3.LUT R3, R3, R2, RZ, 0x3c, !PT ;  /* 0x000000020303b212 */ /* 0x002fc800078e3cff */
[----:B------:R-:W-:-:S04]  /*25bc0*/  @!P3 LOP3.LUT R2, R3, R2, RZ, 0x3c, !PT ;  /* 0x000000020302b212 */ /* 0x000fc800078e3cff */
[----:B------:R-:W-:-:S05]  /*25bd0*/  @!P3 LOP3.LUT R3, R3, R2, RZ, 0x3c, !PT ;  /* 0x000000020303b212 */ /* 0x000fca00078e3cff */
[----:B------:R3:W2:Y:S04]  /*25be0*/  @!P3 LDG.E.U8 R5, desc[UR8][R2.64] ;  /* 0x000000080205b981 */ /* 0x0006a8000c1e1100 */
[----:B------:R-:W2:Y:S01]  /*25bf0*/  LDL R3, [R1+0x1c74] ;  /* 0x001c740001037983 */ /* 0x000ea20000100800 */
[----:B---3--:R-:W-:-:S03]  /*25c00*/  @!P2 IMAD.MOV.U32 R2, RZ, RZ, R18 ;  /* 0x000000ffff02a224 */ /* 0x008fc600078e0012 */
[----:B------:R-:W3:Y:S04]  /*25c10*/  LDL R18, [R1+0x1d24] ;  /* 0x001d240001127983 */ /* 0x000ee80000100800 */
[----:B--2---:R-:W2:Y:S04]  /*25c20*/  @!P2 LDG.E.U8 R6, desc[UR8][R2.64] ;  /* 0x000000080206a981 */ /* 0x004ea8000c1e1100 */
[----:B--2---:R0:W-:Y:S04]  /*25c30*/  @!P2 STL [R1+0x1c], R6 ;  /* 0x00001c060100a387 */ /* 0x0041e80000100800 */
        /* <DEDUP_REMOVED lines=9> */
[----:B----4-:R-:W-:Y:S01]  /*25cd0*/  PRMT R4, RZ, 0x7610, R4 ;  /* 0x00007610ff047816 */ /* 0x010fe20000000004 */
[----:B0-----:R-:W0:Y:S02]  /*25ce0*/  S2R R6, SR_TID.X ;  /* 0x0000000000067919 */ /* 0x001e240000002100 */
[----:B--2---:R1:W-:Y:S01]  /*25cf0*/  STL [R1+0x18], R17 ;  /* 0x0000181101007387 */ /* 0x0043e20000100800 */
[----:B---3--:R-:W-:-:S03]  /*25d00*/  @!P6 LOP3.LUT R3, R3, R2, RZ, 0x3c, !PT ;  /* 0x000000020303e212 */ /* 0x008fc600078e3cff */
[----:B-1----:R-:W2:Y:S01]  /*25d10*/  LDL R17, [R1+0x1cc4] ;  /* 0x001cc40001117983 */ /* 0x002ea20000100800 */
[----:B------:R-:W-:-:S04]  /*25d20*/  @!P6 LOP3.LUT R2, R3, R2, RZ, 0x3c, !PT ;  /* 0x000000020302e212 */ /* 0x000fc800078e3cff */
[----:B------:R-:W-:-:S05]  /*25d30*/  @!P6 LOP3.LUT R3, R3, R2, RZ, 0x3c, !PT ;  /* 0x000000020303e212 */ /* 0x000fca00078e3cff */
[----:B------:R1:W3:Y:S04]  /*25d40*/  @!P6 LDG.E.U8 R4, desc[UR8][R2.64] ;  /* 0x000000080204e981 */ /* 0x0002e8000c1e1100 */
[----:B------:R-:W4:Y:S01]  /*25d50*/  LDL R3, [R1+0x1d20] ;  /* 0x001d200001037983 */ /* 0x000f220000100800 */
[----:B0-----:R-:W-:-:S04]  /*25d60*/  SHF.R.U32.HI R6, RZ, 0x5, R6 ;  /* 0x00000005ff067819 */ /* 0x001fc80000011606 */
[----:B------:R-:W-:-:S04]  /*25d70*/  SGXT.U32 R6, R6, 0x1 ;  /* 0x000000010606781a */ /* 0x000fc80000000000 */
[----:B------:R-:W-:Y:S02]  /*25d80*/  ISETP.GE.AND P3, PT, R6, UR7, PT ;  /* 0x0000000706007c0c */ /* 0x000fe4000bf66270 */
[----:B------:R-:W-:-:S11]  /*25d90*/  PRMT R15, RZ, 0x7610, R15 ;  /* 0x00007610ff0f7816 */ /* 0x000fd6000000000f */
[----:B-1----:R-:W-:Y:S01]  /*25da0*/  @!P3 IMAD.MOV.U32 R2, RZ, RZ, R18 ;  /* 0x000000ffff02b224 */ /* 0x002fe200078e0012 */
[----:B------:R-:W-:Y:S01]  /*25db0*/  PRMT R12, RZ, 0x7610, R12 ;  /* 0x00007610ff0c7816 */ /* 0x000fe2000000000c */
[----:B------:R-:W2:Y:S04]  /*25dc0*/  LDL R18, [R1+0x1cfc] ;  /* 0x001cfc0001127983 */ /* 0x000ea80000100800 */
[----:B----4-:R0:W4:Y:S04]  /*25dd0*/  @!P3 LDG.E.U8 R15, desc[UR8][R2.64] ;  /* 0x00000008020fb981 */ /* 0x010128000c1e1100 */
[----:B------:R-:W0:Y:S04]  /*25de0*/  LDL R2, [R1+0x1c98] ;  /* 0x001c980001027983 */ /* 0x000e280000100800 */
[----:B------:R-:W0:Y:S02]  /*25df0*/  LDL R3, [R1+0x1cbc] ;  /* 0x001cbc0001037983 */ /* 0x000e240000100800 */
[----:B0-----:R-:W-:-:S04]  /*25e00*/  @!P5 LOP3.LUT R3, R3, R2, RZ, 0x3c, !PT ;  /* 0x000000020303d212 */ /* 0x001fc800078e3cff */
[----:B------:R-:W-:-:S04]  /*25e10*/  @!P5 LOP3.LUT R2, R3, R2, RZ, 0x3c, !PT ;  /* 0x000000020302d212 */ /* 0x000fc800078e3cff */
[----:B------:R-:W-:-:S05]  /*25e20*/  @!P5 LOP3.LUT R3, R3, R2, RZ, 0x3c, !PT ;  /* 0x000000020303d212 */ /* 0x000fca00078e3cff */
[----:B------:R2:W3:Y:S04]  /*25e30*/  @!P5 LDG.E.U8 R12, desc[UR8][R2.64] ;  /* 0x00000008020cd981 */ /* 0x0004e8000c1e1100 */
[----:B------:R-:W3:Y:S01]  /*25e40*/  LDL R3, [R1+0x1ca0] ;  /* 0x001ca00001037983 */ /* 0x000ee20000100800 */
[----:B------:R-:W-:Y:S01]  /*25e50*/  PRMT R16, RZ, 0x7610, R16 ;  /* 0x00007610ff107816 */ /* 0x000fe20000000010 */
[----:B--2---:R-:W-:Y:S01]  /*25e60*/  @!P0 IMAD.MOV.U32 R2, RZ, RZ, R17 ;  /* 0x000000ffff028224 */ /* 0x004fe200078e0011 */
[----:B------:R-:W-:Y:S01]  /*25e70*/  ISETP.GE.AND P2, PT, R0, UR7, PT ;  /* 0x0000000700007c0c */ /* 0x000fe2000bf46270 */
[----:B------:R-:W2:Y:S01]  /*25e80*/  LDL R17, [R1+0x1ce0] ;  /* 0x001ce00001117983 */ /* 0x000ea20000100800 */
[----:B------:R-:W-:-:S04]  /*25e90*/  LOP3.LUT R0, R6, 0x70, RZ, 0xfc, !PT ;  /* 0x0000007006007812 */ /* 0x000fc800078efcff */
[----:B------:R-:W-:Y:S01]  /*25ea0*/  ISETP.GE.AND P1, PT, R0, UR7, PT ;  /* 0x0000000700007c0c */ /* 0x000fe2000bf26270 */
[----:B---3--:R-:W3:Y:S04]  /*25eb0*/  @!P0 LDG.E.U8 R16, desc[UR8][R2.64] ;  /* 0x0000000802108981 */ /* 0x008ee8000c1e1100 */
[----:B------:R-:W2:Y:S04]  /*25ec0*/  LDL R2, [R1+0x1cd0] ;  /* 0x001cd00001027983 */ /* 0x000ea80000100800 */
[----:B------:R-:W2:Y:S01]  /*25ed0*/  LDL R3, [R1+0x1cf4] ;  /* 0x001cf40001037983 */ /* 0x000ea20000100800 */
[----:B------:R-:W-:-:S02]  /*25ee0*/  PRMT R11, RZ, 0x7610, R11 ;  /* 0x00007610ff0b7816 */ /* 0x000fc4000000000b */
[----:B------:R-:W-:Y:S01]  /*25ef0*/  LOP3.LUT R0, R6, 0x72, RZ, 0xfc, !PT ;  /* 0x0000007206007812 */ /* 0x000fe200078efcff */
[----:B---3--:R0:W-:Y:S01]  /*25f00*/  STL [R1+0x8], R16 ;  /* 0x0000081001007387 */ /* 0x0081e20000100800 */
[----:B--2---:R-:W-:-:S03]  /*25f10*/  @!P1 LOP3.LUT R3, R3, R2, RZ, 0x3c, !PT ;  /* 0x0000000203039212 */ /* 0x004fc600078e3cff */
[----:B0-----:R-:W2:Y:S01]  /*25f20*/  LDL R16, [R1+0x1d04] ;  /* 0x001d040001107983 */ /* 0x001ea20000100800 */
[----:B------:R-:W-:-:S04]  /*25f30*/  @!P1 LOP3.LUT R2, R3, R2, RZ, 0x3c, !PT ;  /* 0x0000000203029212 */ /* 0x000fc800078e3cff */
[----:B------:R-:W-:-:S05]  /*25f40*/  @!P1 LOP3.LUT R3, R3, R2, RZ, 0x3c, !PT ;  /* 0x0000000203039212 */ /* 0x000fca00078e3cff */
[----:B------:R0:W3:Y:S04]  /*25f50*/  @!P1 LDG.E.U8 R11, desc[UR8][R2.64] ;  /* 0x00000008020b9981 */ /* 0x0000e8000c1e1100 */
[----:B------:R-:W2:Y:S01]  /*25f60*/  LDL R3, [R1+0x1cd8] ;  /* 0x001cd80001037983 */ /* 0x000ea20000100800 */
[----:B------:R-:W-:Y:S02]  /*25f70*/  ISETP.GE.AND P6, PT, R0, UR7, PT ;  /* 0x0000000700007c0c */ /* 0x000fe4000bfc6270 */
[----:B------:R-:W-:-:S11]  /*25f80*/  PRMT R10, RZ, 0x7610, R10 ;  /* 0x00007610ff0a7816 */ /* 0x000fd6000000000a */
[----:B0-----:R-:W-:Y:S01]  /*25f90*/  @!P6 IMAD.MOV.U32 R2, RZ, RZ, R18 ;  /* 0x000000ffff02e224 */ /* 0x001fe200078e0012 */
[----:B------:R-:W-:Y:S01]  /*25fa0*/  LOP3.LUT R0, R6, 0x68, RZ, 0xfc, !PT ;  /* 0x0000006806007812 */ /* 0x000fe200078efcff */
[----:B------:R-:W3:Y:S04]  /*25fb0*/  LDL R18, [R1+0x1cd4] ;  /* 0x001cd40001127983 */ /* 0x000ee80000100800 */
[----:B--2---:R0:W2:Y:S04]  /*25fc0*/  @!P6 LDG.E.U8 R10, desc[UR8][R2.64] ;  /* 0x00000008020ae981 */ /* 0x0040a8000c1e1100 */
[----:B------:R-:W0:Y:S04]  /*25fd0*/  LDL R2, [R1+0x1ca8] ;  /* 0x001ca80001027983 */ /* 0x000e280000100800 */
[----:B------:R-:W0:Y:S01]  /*25fe0*/  LDL R3, [R1+0x1ccc] ;  /* 0x001ccc0001037983 */ /* 0x000e220000100800 */
[----:B------:R-:W-:-:S02]  /*25ff0*/  ISETP.GE.AND P3, PT, R0, UR7, PT ;  /* 0x0000000700007c0c */ /* 0x000fc4000bf66270 */
[----:B------:R-:W-:-:S04]  /*26000*/  LOP3.LUT R0, R6, 0x74, RZ, 0xfc, !PT ;  /* 0x0000007406007812 */ /* 0x000fc800078efcff */
[----:B------:R-:W-:Y:S02]  /*26010*/  ISETP.GE.AND P0, PT, R0, UR7, PT ;  /* 0x0000000700007c0c */ /* 0x000fe4000bf06270 */
[----:B------:R-:W-:Y:S02]  /*26020*/  PRMT R29, RZ, 0x7610, R29 ;  /* 0x00007610ff1d7816 */ /* 0x000fe4000000001d */
[----:B------:R-:W-:Y:S02]  /*26030*/  PRMT R28, RZ, 0x7610, R28 ;  /* 0x00007610ff1c7816 */ /* 0x000fe4000000001c */
[----:B0-----:R-:W-:-:S04]  /*26040*/  @!P2 LOP3.LUT R3, R3, R2, RZ, 0x3c, !PT ;  /* 0x000000020303a212 */ /* 0x001fc800078e3cff */
[----:B------:R-:W-:-:S04]  /*26050*/  @!P2 LOP3.LUT R2, R3, R2, RZ, 0x3c, !PT ;  /* 0x000000020302a212 */ /* 0x000fc800078e3cff */
[----:B------:R-:W-:-:S05]  /*26060*/  @!P2 LOP3.LUT R3, R3, R2, RZ, 0x3c, !PT ;  /* 0x000000020303a212 */ /* 0x000fca00078e3cff */
[----:B------:R0:W2:Y:S02]  /*26070*/  @!P2 LDG.E.U8 R29, desc[UR8][R2.64] ;  /* 0x00000008021da981 */ /* 0x0000a4000c1e1100 */
[----:B0-----:R-:W-:Y:S02]  /*26080*/  @!P0 IMAD.MOV.U32 R2, RZ, RZ, R16 ;  /* 0x000000ffff028224 */ /* 0x001fe400078e0010 */
[----:B------:R-:W-:Y:S01]  /*26090*/  @!P0 IMAD.MOV.U32 R3, RZ, RZ, R17 ;  /* 0x000000ffff038224 */ /* 0x000fe200078e0011 */
[----:B------:R-:W-:Y:S01]  /*260a0*/  LOP3.LUT R0, R6, 0x6a, RZ, 0xfc, !PT ;  /* 0x0000006a06007812 */ /* 0x000fe200078efcff */
[----:B------:R-:W2:Y:S04]  /*260b0*/  LDL R17, [R1+0x1cb8] ;  /* 0x001cb80001117983 */ /* 0x000ea80000100800 */
[----:B------:R0:W2:Y:S01]  /*260c0*/  @!P0 LDG.E.U8 R28, desc[UR8][R2.64] ;  /* 0x00000008021c8981 */ /* 0x0000a2000c1e1100 */
[----:B------:R-:W-:-:S03]  /*260d0*/  PRMT R25, RZ, 0x7610, R25 ;  /* 0x00007610ff197816 */ /* 0x000fc60000000019 */
[----:B------:R-:W2:Y:S04]  /*260e0*/  LDL R16, [R1+0x1cdc] ;  /* 0x001cdc0001107983 */ /* 0x000ea80000100800 */
[----:B------:R-:W0:Y:S04]  /*260f0*/  LDL R2, [R1+0x1ce8] ;  /* 0x001ce80001027983 */ /* 0x000e280000100800 */
[----:B------:R-:W0:Y:S01]  /*26100*/  LDL R3, [R1+0x1d0c] ;  /* 0x001d0c0001037983 */ /* 0x000e220000100800 */
[----:B------:R-:W-:Y:S02]  /*26110*/  ISETP.GE.AND P1, PT, R0, UR7, PT ;  /* 0x0000000700007c0c */ /* 0x000fe4000bf26270 */
[----:B------:R-:W-:-:S04]  /*26120*/  LOP3.LUT R0, R6, 0x76, RZ, 0xfc, !PT ;  /* 0x0000007606007812 */ /* 0x000fc800078efcff */
[----:B------:R-:W-:-:S13]  /*26130*/  ISETP.GE.AND P5, PT, R0, UR7, PT ;  /* 0x0000000700007c0c */ /* 0x000fda000bfa6270 */
[----:B0-----:R-:W-:-:S04]  /*26140*/  @!P5 LOP3.LUT R3, R3, R2, RZ, 0x3c, !PT ;  /* 0x000000020303d212 */ /* 0x001fc800078e3cff */
[----:B------:R-:W-:-:S04]  /*26150*/  @!P5 LOP3.LUT R2, R3, R2, RZ, 0x3c, !PT ;  /* 0x000000020302d212 */ /* 0x000fc800078e3cff */
[----:B------:R-:W-:-:S05]  /*26160*/  @!P5 LOP3.LUT R3, R3, R2, RZ, 0x3c, !PT ;  /* 0x000000020303d212 */ /* 0x000fca00078e3cff */
[----:B------:R3:W2:Y:S04]  /*26170*/  @!P5 LDG.E.U8 R25, desc[UR8][R2.64] ;  /* 0x000000080219d981 */ /* 0x0006a8000c1e1100 */
[----:B------:R-:W2:Y:S01]  /*26180*/  LDL R3, [R1+0x1cb0] ;  /* 0x001cb00001037983 */ /* 0x000ea20000100800 */
[----:B------:R-:W-:Y:S01]  /*26190*/  PRMT R27, RZ, 0x7610, R27 ;  /* 0x00007610ff1b7816 */ /* 0x000fe2000000001b */
[----:B---3--:R-:W-:Y:S01]  /*261a0*/  @!P3 IMAD.MOV.U32 R2, RZ, RZ, R18 ;  /* 0x000000ffff02b224 */ /* 0x008fe200078e0012 */
[----:B------:R-:W-:-:S04]  /*261b0*/  PRMT R26, RZ, 0x7610, R26 ;  /* 0x00007610ff1a7816 */ /* 0x000fc8000000001a */
[----:B--2---:R0:W2:Y:S02]  /*261c0*/  @!P3 LDG.E.U8 R27, desc[UR8][R2.64] ;  /* 0x00000008021bb981 */ /* 0x0040a4000c1e1100 */
[----:B0-----:R-:W-:Y:S02]  /*261d0*/  @!P1 IMAD.MOV.U32 R2, RZ, RZ, R16 ;  /* 0x000000ffff029224 */ /* 0x001fe400078e0010 */
[----:B------:R-:W-:-:S05]  /*261e0*/  @!P1 IMAD.MOV.U32 R3, RZ, RZ, R17 ;  /* 0x000000ffff039224 */ /* 0x000fca00078e0011 */
[----:B------:R-:W3:Y:S01]  /*261f0*/  @!P1 LDG.E.U8 R26, desc[UR8][R2.64] ;  /* 0x00000008021a9981 */ /* 0x000ee2000c1e1100 */
[----:B------:R-:W-:-:S03]  /*26200*/  LOP3.LUT R0, R6, 0x6c, RZ, 0xfc, !PT ;  /* 0x0000006c06007812 */ /* 0x000fc600078efcff */
[----:B--2---:R0:W-:Y:S04]  /*26210*/  STL [R1+0x3528], R27 ;  /* 0x0035281b01007387 */ /* 0x0041e80000100800 */
[----:B------:R-:W2:Y:S04]  /*26220*/  LDL R2, [R1+0x1cf0] ;  /* 0x001cf00001027983 */ /* 0x000ea80000100800 */
[----:B------:R-:W2:Y:S04]  /*26230*/  LDL R3, [R1+0x1d1c] ;  /* 0x001d1c0001037983 */ /* 0x000ea80000100800 */
[----:B0-----:R-:W4:Y:S04]  /*26240*/  LDL R27, [R1+0x1d18] ;  /* 0x001d1800011b7983 */ /* 0x001f280000100800 */
[----:B------:R-:W4:Y:S04]  /*26250*/  LDL R18, [R1+0x1c88] ;  /* 0x001c880001127983 */ /* 0x000f280000100800 */
[----:B------:R-:W4:Y:S04]  /*26260*/  LDL R17, [R1+0x1cac] ;  /* 0x001cac0001117983 */ /* 0x000f280000100800 */
[----:B---3--:R0:W-:Y:S04]  /*26270*/  STL [R1+0x352c], R26 ;  /* 0x00352c1a01007387 */ /* 0x0081e80000100800 */
[----:B0-----:R-:W3:Y:S01]  /*26280*/  LDL R26, [R1+0x1cf8] ;  /* 0x001cf800011a7983 */ /* 0x001ee20000100800 */
[----:B------:R-:W-:-:S02]  /*26290*/  ISETP.GE.AND P2, PT, R0, UR7, PT ;  /* 0x0000000700007c0c */ /* 0x000fc4000bf46270 */
[----:B------:R-:W-:-:S04]  /*262a0*/  LOP3.LUT R0, R6, 0x78, RZ, 0xfc, !PT ;  /* 0x0000007806007812 */ /* 0x000fc800078efcff */
[----:B------:R-:W-:Y:S02]  /*262b0*/  ISETP.GE.AND P0, PT, R0, UR7, PT ;  /* 0x0000000700007c0c */ /* 0x000fe4000bf06270 */
[----:B------:R-:W-:-:S04]  /*262c0*/  LOP3.LUT R0, R6, 0x6e, RZ, 0xfc, !PT ;  /* 0x0000006e06007812 */ /* 0x000fc800078efcff */
[----:B------:R-:W-:Y:S02]  /*262d0*/  ISETP.GE.AND P5, PT, R0, UR7, PT ;  /* 0x0000000700007c0c */ /* 0x000fe4000bfa6270 */
[----:B------:R-:W-:-:S04]  /*262e0*/  LOP3.LUT R0, R6, 0x7a, RZ, 0xfc, !PT ;  /* 0x0000007a06007812 */ /* 0x000fc800078efcff */
[----:B------:R-:W-:Y:S02]  /*262f0*/  ISETP.GE.AND P3, PT, R0, UR7, PT ;  /* 0x0000000700007c0c */ /* 0x000fe4000bf66270 */
[----:B------:R-:W-:Y:S02]  /*26300*/  PRMT R19, RZ, 0x7610, R19 ;  /* 0x00007610ff137816 */ /* 0x000fe40000000013 */
[----:B------:R-:W-:-:S04]  /*26310*/  LOP3.LUT R0, R6, 0x7c, RZ, 0xfc, !PT ;  /* 0x0000007c06007812 */ /* 0x000fc800078efcff */
[----:B------:R-:W-:Y:S02]  /*26320*/  ISETP.GE.AND P1, PT, R0, UR7, PT ;  /* 0x0000000700007c0c */ /* 0x000fe4000bf26270 */
[----:B------:R-:W-:Y:S02]  /*26330*/  PRMT R0, RZ, 0x7610, R0 ;  /* 0x00007610ff007816 */ /* 0x000fe40000000000 */
[----:B------:R-:W-:Y:S02]  /*26340*/  LOP3.LUT R16, R6, 0x5c, RZ, 0xfc, !PT ;  /* 0x0000005c06107812 */ /* 0x000fe400078efcff */
[----:B------:R-:W-:Y:S02]  /*26350*/  PRMT R21, RZ, 0x7610, R21 ;  /* 0x00007610ff157816 */ /* 0x000fe40000000015 */
[----:B--2---:R-:W-:-:S04]  /*26360*/  @!P0 LOP3.LUT R3, R3, R2, RZ, 0x3c, !PT ;  /* 0x0000000203038212 */ /* 0x004fc800078e3cff */
[----:B------:R-:W-:-:S04]  /*26370*/  @!P0 LOP3.LUT R2, R3, R2, RZ, 0x3c, !PT ;  /* 0x0000000203028212 */ /* 0x000fc800078e3cff */
[----:B------:R-:W-:-:S05]  /*26380*/  @!P0 LOP3.LUT R3, R3, R2, RZ, 0x3c, !PT ;  /* 0x0000000203038212 */ /* 0x000fca00078e3cff */
[----:B------:R4:W2:Y:S02]  /*26390*/  @!P0 LDG.E.U8 R19, desc[UR8][R2.64] ;  /* 0x0000000802138981 */ /* 0x0008a4000c1e1100 */
[----:B----4-:R-:W-:Y:S02]  /*263a0*/  @!P3 IMAD.MOV.U32 R2, RZ, RZ, R27 ;  /* 0x000000ffff02b224 */ /* 0x010fe400078e001b */
[----:B---3--:R-:W-:-:S05]  /*263b0*/  @!P3 IMAD.MOV.U32 R3, RZ, RZ, R26 ;  /* 0x000000ffff03b224 */ /* 0x008fca00078e001a */
[----:B------:R-:W3:Y:S01]  /*263c0*/  @!P3 LDG.E.U8 R0, desc[UR8][R2.64] ;  /* 0x000000080200b981 */ /* 0x000ee2000c1e1100 */
[----:B------:R-:W-:Y:S01]  /*263d0*/  ISETP.GE.AND P0, PT, R16, UR7, PT ;  /* 0x0000000710007c0c */ /* 0x000fe2000bf06270 */
[----:B------:R-:W-:Y:S02]  /*263e0*/  @!P4 IMAD.MOV.U32 R16, RZ, RZ, R17 ;  /* 0x000000ffff10c224 */ /* 0x000fe400078e0011 */
[----:B------:R-:W-:-:S05]  /*263f0*/  @!P4 IMAD.MOV.U32 R17, RZ, RZ, R18 ;  /* 0x000000ffff11c224 */ /* 0x000fca00078e0012 */
[----:B------:R-:W4:Y:S01]  /*26400*/  @!P4 LDG.E.U8 R21, desc[UR8][R16.64] ;  /* 0x000000081015c981 */ /* 0x000f22000c1e1100 */
[----:B------:R-:W-:-:S04]  /*26410*/  LOP3.LUT R6, R6, 0x7e, RZ, 0xfc, !PT ;  /* 0x0000007e06067812 */ /* 0x000fc800078efcff */
[----:B------:R-:W-:Y:S01]  /*26420*/  ISETP.GE.AND P3, PT, R6, UR7, PT ;  /* 0x0000000706007c0c */ /* 0x000fe2000bf66270 */
[----:B--2---:R0:W-:Y:S04]  /*26430*/  STL [R1+0x3530], R19 ;  /* 0x0035301301007387 */ /* 0x0041e80000100800 */
[----:B------:R-:W2:Y:S04]  /*26440*/  LDL R27, [R1+0x1ca4] ;  /* 0x001ca400011b7983 */ /* 0x000ea80000100800 */
[----:B---3--:R1:W-:Y:S04]  /*26450*/  STL [R1+0x3534], R0 ;  /* 0x0035340001007387 */ /* 0x0083e80000100800 */
[----:B------:R-:W3:Y:S04]  /*26460*/  LDL R16, [R1+0x1cc0] ;  /* 0x001cc00001107983 */ /* 0x000ee80000100800 */
[----:B------:R-:W3:Y:S04]  /*26470*/  LDL R17, [R1+0x1ce4] ;  /* 0x001ce40001117983 */ /* 0x000ee80000100800 */
[----:B------:R-:W2:Y:S04]  /*26480*/  LDL R26, [R1+0x1cc8] ;  /* 0x001cc800011a7983 */ /* 0x000ea80000100800 */
[----:B0-----:R-:W2:Y:S04]  /*26490*/  LDL R19, [R1+0x1cec] ;  /* 0x001cec0001137983 */ /* 0x001ea80000100800 */
[----:B------:R-:W2:Y:S04]  /*264a0*/  LDL R18, [R1+0x1d00] ;  /* 0x001d000001127983 */ /* 0x000ea80000100800 */
[----:B------:R-:W2:Y:S04]  /*264b0*/  LDL R6, [R1+0x1d14] ;  /* 0x001d140001067983 */ /* 0x000ea80000100800 */
[----:B------:R-:W2:Y:S04]  /*264c0*/  LDL R3, [R1+0x1d08] ;  /* 0x001d080001037983 */ /* 0x000ea80000100800 */
[----:B-1----:R-:W2:Y:S04]  /*264d0*/  LDL R0, [R1+0x1d10] ;  /* 0x001d100001007983 */ /* 0x002ea80000100800 */
[----:B----4-:R0:W-:Y:S04]  /*264e0*/  STL [R1+0x3508], R21 ;  /* 0x0035081501007387 */ /* 0x0101e80000100800 */
[----:B0-----:R-:W4:Y:S01]  /*264f0*/  LDL R21, [R1+0x1c84] ;  /* 0x001c840001157983 */ /* 0x001f220000100800 */
[----:B------:R-:W-:-:S02]  /*26500*/  PRMT R2, RZ, 0x7610, R2 ;  /* 0x00007610ff027816 */ /* 0x000fc40000000002 */
[----:B------:R-:W-:Y:S02]  /*26510*/  PRMT R20, RZ, 0x7610, R20 ;  /* 0x00007610ff147816 */ /* 0x000fe40000000014 */
[----:B-----5:R-:W-:Y:S02]  /*26520*/  PRMT R22, RZ, 0x7610, R22 ;  /* 0x00007610ff167816 */ /* 0x020fe40000000016 */
[----:B------:R-:W-:Y:S02]  /*26530*/  PRMT R23, RZ, 0x7610, R23 ;  /* 0x00007610ff177816 */ /* 0x000fe40000000017 */
[----:B------:R-:W-:Y:S02]  /*26540*/  PRMT R24, RZ, 0x7610, R24 ;  /* 0x00007610ff187816 */ /* 0x000fe40000000018 */
[----:B---3--:R-:W-:-:S04]  /*26550*/  @!P2 LOP3.LUT R17, R17, R16, RZ, 0x3c, !PT ;  /* 0x000000101111a212 */ /* 0x008fc800078e3cff */
[----:B------:R-:W-:-:S04]  /*26560*/  @!P2 LOP3.LUT R16, R17, R16, RZ, 0x3c, !PT ;  /* 0x000000101110a212 */ /* 0x000fc800078e3cff */
[----:B------:R-:W-:-:S05]  /*26570*/  @!P2 LOP3.LUT R17, R17, R16, RZ, 0x3c, !PT ;  /* 0x000000101111a212 */ /* 0x000fca00078e3cff */
[----:B------:R2:W3:Y:S02]  /*26580*/  @!P2 LDG.E.U8 R2, desc[UR8][R16.64] ;  /* 0x000000081002a981 */ /* 0x0004e4000c1e1100 */
[----:B--2---:R-:W-:Y:S02]  /*26590*/  @!P0 IMAD.MOV.U32 R16, RZ, RZ, R27 ;  /* 0x000000ffff108224 */ /* 0x004fe400078e001b */
[----:B----4-:R-:W-:-:S05]  /*265a0*/  @!P0 IMAD.MOV.U32 R17, RZ, RZ, R21 ;  /* 0x000000ffff118224 */ /* 0x010fca00078e0015 */
[----:B------:R0:W2:Y:S02]  /*265b0*/  @!P0 LDG.E.U8 R20, desc[UR8][R16.64] ;  /* 0x0000000810148981 */ /* 0x0000a4000c1e1100 */
[----:B0-----:R-:W-:Y:S02]  /*265c0*/  @!P5 IMAD.MOV.U32 R16, RZ, RZ, R19 ;  /* 0x000000ffff10d224 */ /* 0x001fe400078e0013 */
[----:B------:R-:W-:-:S05]  /*265d0*/  @!P5 IMAD.MOV.U32 R17, RZ, RZ, R26 ;  /* 0x000000ffff11d224 */ /* 0x000fca00078e001a */
[----:B------:R0:W4:Y:S02]  /*265e0*/  @!P5 LDG.E.U8 R22, desc[UR8][R16.64] ;  /* 0x000000081016d981 */ /* 0x000124000c1e1100 */
[----:B0-----:R-:W-:Y:S02]  /*265f0*/  @!P1 IMAD.MOV.U32 R16, RZ, RZ, R6 ;  /* 0x000000ffff109224 */ /* 0x001fe400078e0006 */
[----:B------:R-:W-:-:S05]  /*26600*/  @!P1 IMAD.MOV.U32 R17, RZ, RZ, R18 ;  /* 0x000000ffff119224 */ /* 0x000fca00078e0012 */
[----:B------:R0:W5:Y:S02]  /*26610*/  @!P1 LDG.E.U8 R23, desc[UR8][R16.64] ;  /* 0x0000000810179981 */ /* 0x000164000c1e1100 */
[----:B0-----:R-:W-:Y:S02]  /*26620*/  @!P3 IMAD.MOV.U32 R16, RZ, RZ, R0 ;  /* 0x000000ffff10b224 */ /* 0x001fe400078e0000 */
[----:B------:R-:W-:-:S05]  /*26630*/  @!P3 IMAD.MOV.U32 R17, RZ, RZ, R3 ;  /* 0x000000ffff11b224 */ /* 0x000fca00078e0003 */
[----:B------:R0:W5:Y:S01]  /*26640*/  @!P3 LDG.E.U8 R24, desc[UR8][R16.64] ;  /* 0x000000081018b981 */ /* 0x000162000c1e1100 */
[----:B------:R-:W0:Y:S02]  /*26650*/  S2R R18, SR_TID.X ;  /* 0x0000000000127919 */ /* 0x000e240000002100 */
[C---:B0-----:R-:W-:Y:S01]  /*26660*/  LOP3.LUT R16, R18.reuse, 0x7, RZ, 0xc0, !PT ;  /* 0x0000000712107812 */ /* 0x041fe200078ec0ff */
[----:B------:R-:W-:-:S04]  /*26670*/  IMAD.SHL.U32 R3, R18, 0x2, RZ ;  /* 0x0000000212037824 */ /* 0x000fc800078e00ff */
[----:B------:R-:W-:Y:S01]  /*26680*/  IMAD R16, R16, 0x90, RZ ;  /* 0x0000009010107824 */ /* 0x000fe200078e02ff */
[----:B------:R-:W-:-:S04]  /*26690*/  SHF.R.U32.HI R17, RZ, 0x2, R18 ;  /* 0x00000002ff117819 */ /* 0x000fc80000011612 */
[----:B------:R-:W-:Y:S02]  /*266a0*/  LOP3.LUT R16, R16, 0x30, R3, 0x78, !PT ;  /* 0x0000003010107812 */ /* 0x000fe400078e7803 */
[C---:B------:R-:W-:Y:S02]  /*266b0*/  LOP3.LUT R3, R18.reuse, 0x3, RZ, 0xc0, !PT ;  /* 0x0000000312037812 */ /* 0x040fe400078ec0ff */
[C---:B------:R-:W-:Y:S02]  /*266c0*/  LOP3.LUT R6, R18.reuse, 0x3f, RZ, 0xc0, !PT ;  /* 0x0000003f12067812 */ /* 0x040fe400078ec0ff */
[----:B------:R-:W-:Y:S01]  /*266d0*/  SGXT.U32 R17, R17, 0x3 ;  /* 0x000000031111781a */ /* 0x000fe20000000000 */
[----:B------:R-:W-:Y:S01]  /*266e0*/  IMAD R3, R3, 0x88, RZ ;  /* 0x0000008803037824 */ /* 0x000fe200078e02ff */
[----:B------:R-:W-:-:S04]  /*266f0*/  LOP3.LUT R0, R18, 0x20, RZ, 0xc0, !PT ;  /* 0x0000002012007812 */ /* 0x000fc800078ec0ff */
[----:B------:R-:W-:Y:S01]  /*26700*/  LOP3.LUT R3, R3, R17, RZ, 0xfc, !PT ;  /* 0x0000001103037212 */ /* 0x000fe200078efcff */
[----:B---3--:R0:W-:Y:S02]  /*26710*/  STL [R1+0x350c], R2 ;  /* 0x00350c0201007387 */ /* 0x0081e40000100800 */
[----:B0-----:R-:W-:Y:S01]  /*26720*/  LOP3.LUT R2, R6, 0x40, RZ, 0xfc, !PT ;  /* 0x0000004006027812 */ /* 0x001fe200078efcff */
[----:B------:R-:W-:Y:S03]  /*26730*/  BAR.SYNC.DEFER_BLOCKING 0x0 ;  /* 0x0000000000007b1d */ /* 0x000fe60000010000 */
[----:B------:R-:W-:-:S03]  /*26740*/  ISETP.GE.AND P1, PT, R2, UR7, PT ;  /* 0x0000000702007c0c */ /* 0x000fc6000bf26270 */
[----:B--2---:R-:W-:Y:S04]  /*26750*/  STL [R1+0x3510], R20 ;  /* 0x0035101401007387 */ /* 0x004fe80000100800 */
[----:B----4-:R-:W-:Y:S04]  /*26760*/  STL [R1+0x3514], R22 ;  /* 0x0035141601007387 */ /* 0x010fe80000100800 */
[----:B-----5:R-:W-:Y:S04]  /*26770*/  STL [R1+0x3518], R23 ;  /* 0x0035181701007387 */ /* 0x020fe80000100800 */
[----:B------:R0:W-:Y:S04]  /*26780*/  STL [R1+0x351c], R24 ;  /* 0x00351c1801007387 */ /* 0x0001e80000100800 */
[----:B------:R-:W2:Y:S04]  /*26790*/  LDL.LU R18, [R1+0x2c] ;  /* 0x00002c0001127983 */ /* 0x000ea80000300800 */
[----:B0-----:R-:W3:Y:S04]  /*267a0*/  LDL.LU R24, [R1+0x10] ;  /* 0x0000100001187983 */ /* 0x001ee80000300800 */
[----:B------:R-:W4:Y:S04]  /*267b0*/  LDL.LU R2, [R1+0xc] ;  /* 0x00000c0001027983 */ /* 0x000f280000300800 */
[----:B------:R-:W5:Y:S04]  /*267c0*/  LDL.LU R21, [R1+0x4] ;  /* 0x0000040001157983 */ /* 0x000f680000300800 */
[----:B------:R-:W-:Y:S04]  /*267d0*/  STL [R1+0x2d94], R3 ;  /* 0x002d940301007387 */ /* 0x000fe80000100800 */
        /* <DEDUP_REMOVED lines=238> */
[----:B------:R0:W-:Y:S04]  /*276c0*/  STL [R1+0x3520], R3 ;  /* 0x0035200301007387 */ /* 0x0001e80000100800 */
[----:B0-----:R-:W2:Y:S04]  /*276d0*/  LDL.LU R3, [R1+0x20] ;  /* 0x0000200001037983 */ /* 0x001ea80000300800 */
        /* <DEDUP_REMOVED lines=213> */
[----:B------:R-:W-:Y:S01]  /*28430*/  STL [R1+0x343c], R17 ;  /* 0x00343c1101007387 */ /* 0x000fe20000100800 */
[----:B------:R-:W0:Y:S03]  /*28440*/  S2UR UR6, SR_CgaCtaId ;  /* 0x00000000000679c3 */ /* 0x000e260000008800 */
        /* <DEDUP_REMOVED lines=16> */
[----:B------:R-:W-:-:S03]  /*28550*/  IMAD.SHL.U32 R0, R0, 0x20, RZ ;  /* 0x0000002000007824 */ /* 0x000fc600078e00ff */
[----:B------:R-:W-:Y:S04]  /*28560*/  STL [R1+0x34c4], R17 ;  /* 0x0034c41101007387 */ /* 0x000fe80000100800 */
[----:B------:R-:W-:Y:S04]  /*28570*/  STL [R1+0x34cc], R17 ;  /* 0x0034cc1101007387 */ /* 0x000fe80000100800 */
[----:B------:R-:W-:Y:S04]  /*28580*/  STL [R1+0x34d4], R17 ;  /* 0x0034d41101007387 */ /* 0x000fe80000100800 */
[----:B------:R-:W-:Y:S04]  /*28590*/  STL [R1+0x34dc], R17 ;  /* 0x0034dc1101007387 */ /* 0x000fe80000100800 */
[----:B------:R-:W-:Y:S01]  /*285a0*/  STL [R1+0x34e4], R17 ;  /* 0x0034e41101007387 */ /* 0x000fe20000100800 */
[----:B------:R-:W-:-:S03]  /*285b0*/  LOP3.LUT R0, R16, R0, RZ, 0xfc, !PT ;  /* 0x0000000010007212 */ /* 0x000fc600078efcff */
[----:B------:R-:W-:Y:S01]  /*285c0*/  STL [R1+0x34ec], R17 ;  /* 0x0034ec1101007387 */ /* 0x000fe20000100800 */
[----:B------:R-:W-:-:S03]  /*285d0*/  UMOV UR5, 0x400 ;  /* 0x0000040000057882 */ /* 0x000fc60000000000 */
[----:B------:R-:W-:Y:S04]  /*285e0*/  STL [R1+0x34f4], R17 ;  /* 0x0034f41101007387 */ /* 0x000fe80000100800 */
[----:B------:R-:W-:Y:S01]  /*285f0*/  STL [R1+0x34fc], R17 ;  /* 0x0034fc1101007387 */ /* 0x000fe20000100800 */
[----:B0-----:R-:W-:-:S03]  /*28600*/  ULEA UR5, UR6, UR5, 0x18 ;  /* 0x0000000506057291 */ /* 0x001fc6000f8ec0ff */
[----:B------:R-:W-:Y:S04]  /*28610*/  STL [R1+0x3504], R17 ;  /* 0x0035041101007387 */ /* 0x000fe80000100800 */
[----:B------:R0:W-:Y:S04]  /*28620*/  STL [R1+0x3524], R17 ;  /* 0x0035241101007387 */ /* 0x0001e80000100800 */
[----:B0-----:R-:W3:Y:S04]  /*28630*/  LDL.LU R17, [R1+0x24] ;  /* 0x0000240001117983 */ /* 0x001ee80000300800 */
[----:B------:R-:W3:Y:S04]  /*28640*/  LDL.LU R23, [R1+0x68] ;  /* 0x0000680001177983 */ /* 0x000ee80000300800 */
[----:B------:R-:W3:Y:S04]  /*28650*/  LDL.LU R22, [R1+0x64] ;  /* 0x0000640001167983 */ /* 0x000ee80000300800 */
[----:B------:R0:W-:Y:S04]  /*28660*/  STL [R1+0x400], R0 ;  /* 0x0004000001007387 */ /* 0x0001e80000100800 */
[----:B------:R-:W3:Y:S04]  /*28670*/  LDL.LU R20, [R1+0x60] ;  /* 0x0000600001147983 */ /* 0x000ee80000300800 */
[----:B0-----:R-:W3:Y:S04]  /*28680*/  LDL.LU R0, [R1+0x4c] ;  /* 0x00004c0001007983 */ /* 0x001ee80000300800 */
[----:B------:R-:W3:Y:S04]  /*28690*/  LDL.LU R19, [R1+0x48] ;  /* 0x0000480001137983 */ /* 0x000ee80000300800 */
[----:B------:R-:W3:Y:S04]  /*286a0*/  LDL.LU R26, [R1+0x44] ;  /* 0x00004400011a7983 */ /* 0x000ee80000300800 */
[----:B------:R-:W3:Y:S04]  /*286b0*/  LDL.LU R27, [R1+0x40] ;  /* 0x00004000011b7983 */ /* 0x000ee80000300800 */
[----:B------:R0:W-:Y:S04]  /*286c0*/  STL [R1+0x3538], R16 ;  /* 0x0035381001007387 */ /* 0x0001e80000100800 */
[----:B------:R1:W-:Y:S04]  /*286d0*/  STS.U8 [R6+UR5], R15 ;  /* 0x0000000f06007988 */ /* 0x0003e80008000005 */
[----:B--2---:R2:W-:Y:S04]  /*286e0*/  STS.U8 [R6+UR5+0x40], R18 ;  /* 0x0000401206007988 */ /* 0x0045e80008000005 */
[----:B0-----:R-:W3:Y:S04]  /*286f0*/  LDL.LU R16, [R1+0x28] ;  /* 0x0000280001107983 */ /* 0x001ee80000300800 */
[----:B-1----:R-:W3:Y:S04]  /*28700*/  LDL.LU R15, [R1+0x3554] ;  /* 0x00355400010f7983 */ /* 0x002ee80000300800 */
[----:B--2---:R-:W2:Y:S04]  /*28710*/  LDL.LU R18, [R1+0x3550] ;  /* 0x0035500001127983 */ /* 0x004ea80000300800 */
[----:B----4-:R0:W-:Y:S04]  /*28720*/  STS.U8 [R6+UR5+0x600], R2 ;  /* 0x0006000206007988 */ /* 0x0101e80008000005 */
[----:B-----5:R1:W-:Y:S04]  /*28730*/  STS.U8 [R6+UR5+0x640], R21 ;  /* 0x0006401506007988 */ /* 0x0203e80008000005 */
[----:B0-----:R-:W4:Y:S04]  /*28740*/  LDL.LU R2, [R1] ;  /* 0x0000000001027983 */ /* 0x001f280000300800 */
[----:B-1----:R-:W5:Y:S04]  /*28750*/  LDL.LU R21, [R1+0x8] ;  /* 0x0000080001157983 */ /* 0x002f680000300800 */
[----:B------:R0:W-:Y:S04]  /*28760*/  STS.U8 [R6+UR5+0xa40], R13 ;  /* 0x000a400d06007988 */ /* 0x0001e80008000005 */
[----:B------:R-:W-:Y:S04]  /*28770*/  STS.U8 [R6+UR5+0xe00], R11 ;  /* 0x000e000b06007988 */ /* 0x000fe80008000005 */
[----:B------:R-:W-:Y:S01]  /*28780*/  STS.U8 [R6+UR5+0xc40], R12 ;  /* 0x000c400c06007988 */ /* 0x000fe20008000005 */
[----:B0-----:R-:W-:-:S03]  /*28790*/  LOP3.LUT R13, R6, 0x8, RZ, 0x3c, !PT ;  /* 0x00000008060d7812 */ /* 0x001fc600078e3cff */
[----:B------:R-:W-:Y:S04]  /*287a0*/  STS.U8 [R6+UR5+0xa00], R14 ;  /* 0x000a000e06007988 */ /* 0x000fe80008000005 */
[----:B------:R-:W-:Y:S04]  /*287b0*/  STS.U8 [R6+UR5+0x400], R3 ;  /* 0x0004000306007988 */ /* 0x000fe80008000005 */
[----:B---3--:R-:W-:Y:S04]  /*287c0*/  STS.U8 [R6+UR5+0x440], R24 ;  /* 0x0004401806007988 */ /* 0x008fe80008000005 */
[----:B------:R-:W-:Y:S04]  /*287d0*/  STS.U8 [R6+UR5+0xc00], R4 ;  /* 0x000c000406007988 */ /* 0x000fe80008000005 */
[----:B------:R-:W-:Y:S04]  /*287e0*/  STS.U8 [R6+UR5+0xe40], R10 ;  /* 0x000e400a06007988 */ /* 0x000fe80008000005 */
[----:B------:R-:W-:Y:S04]  /*287f0*/  STS.U8 [R6+UR5+0x240], R17 ;  /* 0x0002401106007988 */ /* 0x000fe80008000005 */
[----:B--2---:R-:W-:Y:S04]  /*28800*/  STL [R1+0x353c], R18 ;  /* 0x00353c1201007387 */ /* 0x004fe80000100800 */
[----:B------:R-:W-:Y:S04]  /*28810*/  STL [R1+0x3540], R15 ;  /* 0x0035400f01007387 */ /* 0x000fe80000100800 */
[----:B------:R-:W-:Y:S04]  /*28820*/  STL [R1+0x3544], R14 ;  /* 0x0035440e01007387 */ /* 0x000fe80000100800 */
[----:B------:R-:W-:Y:S04]  /*28830*/  STL [R1+0x3548], R12 ;  /* 0x0035480c01007387 */ /* 0x000fe80000100800 */
[----:B------:R0:W-:Y:S04]  /*28840*/  STL [R1+0x354c], R11 ;  /* 0x00354c0b01007387 */ /* 0x0001e80000100800 */
[----:B------:R1:W-:Y:S04]  /*28850*/  STS.U8 [R6+UR5+0x840], R15 ;  /* 0x0008400f06007988 */ /* 0x0003e80008000005 */
[----:B0-----:R-:W2:Y:S04]  /*28860*/  LDL.LU R11, [R1+0x98] ;  /* 0x00009800010b7983 */ /* 0x001ea80000300800 */
[----:B------:R-:W3:Y:S04]  /*28870*/  LDL.LU R12, [R1+0x94] ;  /* 0x00009400010c7983 */ /* 0x000ee80000300800 */
[----:B------:R-:W3:Y:S04]  /*28880*/  LDL.LU R14, [R1+0x88] ;  /* 0x00008800010e7983 */ /* 0x000ee80000300800 */
[----:B------:R0:W-:Y:S04]  /*28890*/  STS.U8 [R6+UR5+0x800], R18 ;  /* 0x0008001206007988 */ /* 0x0001e80008000005 */
[----:B-1----:R-:W3:Y:S04]  /*288a0*/  LDL.LU R15, [R1+0x84] ;  /* 0x00008400010f7983 */ /* 0x002ee80000300800 */
[----:B------:R1:W-:Y:S04]  /*288b0*/  STS.U8 [R6+UR5+0x200], R16 ;  /* 0x0002001006007988 */ /* 0x0003e80008000005 */
[----:B0-----:R-:W3:Y:S04]  /*288c0*/  LDL.LU R18, [R1+0x78] ;  /* 0x0000780001127983 */ /* 0x001ee80000300800 */
        /* <DEDUP_REMOVED lines=8> */
[----:B-1----:R-:W3:Y:S04]  /*28950*/  LDL.LU R27, [R1+0x38] ;  /* 0x00003800011b7983 */ /* 0x002ee80000300800 */
[----:B------:R-:W3:Y:S04]  /*28960*/  LDL.LU R4, [R1+0x18] ;  /* 0x0000180001047983 */ /* 0x000ee80000300800 */
[----:B------:R-:W3:Y:S04]  /*28970*/  LDL.LU R17, [R1+0x90] ;  /* 0x0000900001117983 */ /* 0x000ee80000300800 */
[----:B------:R-:W3:Y:S04]  /*28980*/  LDL.LU R3, [R1+0x8c] ;  /* 0x00008c0001037983 */ /* 0x000ee80000300800 */
[----:B------:R0:W-:Y:S04]  /*28990*/  STS.U8 [R13+UR5+0xa80], R7 ;  /* 0x000a80070d007988 */ /* 0x0001e80008000005 */
[----:B------:R1:W-:Y:S01]  /*289a0*/  STS.U8 [R13+UR5+0xac0], R5 ;  /* 0x000ac0050d007988 */ /* 0x0003e20008000005 */
[----:B0-----:R-:W-:-:S03]  /*289b0*/  LOP3.LUT R7, R6, 0x10, RZ, 0x3c, !PT ;  /* 0x0000001006077812 */ /* 0x001fc600078e3cff */
[----:B-1----:R-:W3:Y:S04]  /*289c0*/  LDL.LU R5, [R1+0x80] ;  /* 0x0000800001057983 */ /* 0x002ee80000300800 */
[----:B------:R-:W3:Y:S04]  /*289d0*/  LDL.LU R6, [R1+0x1c] ;  /* 0x00001c0001067983 */ /* 0x000ee80000300800 */
[----:B------:R0:W-:Y:S04]  /*289e0*/  STS.U8 [R13+UR5+0x80], R23 ;  /* 0x000080170d007988 */ /* 0x0001e80008000005 */
[----:B------:R-:W3:Y:S04]  /*289f0*/  LDL.LU R24, [R1+0x7c] ;  /* 0x00007c0001187983 */ /* 0x000ee80000300800 */
[----:B------:R1:W-:Y:S04]  /*28a00*/  STS.U8 [R13+UR5+0xc0], R22 ;  /* 0x0000c0160d007988 */ /* 0x0003e80008000005 */
[----:B0-----:R-:W3:Y:S04]  /*28a10*/  LDL.LU R23, [R1+0x70] ;  /* 0x0000700001177983 */ /* 0x001ee80000300800 */
[----:B------:R0:W-:Y:S04]  /*28a20*/  STS.U8 [R13+UR5+0x280], R20 ;  /* 0x000280140d007988 */ /* 0x0001e80008000005 */
[----:B-1----:R-:W3:Y:S04]  /*28a30*/  LDL.LU R22, [R1+0x54] ;  /* 0x0000540001167983 */ /* 0x002ee80000300800 */
[----:B----4-:R1:W-:Y:S04]  /*28a40*/  STS.U8 [R13+UR5+0x6c0], R2 ;  /* 0x0006c0020d007988 */ /* 0x0103e80008000005 */
[----:B0-----:R-:W4:Y:S04]  /*28a50*/  LDL.LU R20, [R1+0x50] ;  /* 0x0000500001147983 */ /* 0x001f280000300800 */
[----:B------:R-:W-:Y:S04]  /*28a60*/  STS.U8 [R13+UR5+0x880], R9 ;  /* 0x000880090d007988 */ /* 0x000fe80008000005 */
[----:B------:R-:W-:Y:S04]  /*28a70*/  STS.U8 [R13+UR5+0x8c0], R8 ;  /* 0x0008c0080d007988 */ /* 0x000fe80008000005 */
[----:B-----5:R0:W-:Y:S04]  /*28a80*/  STS.U8 [R13+UR5+0xc80], R21 ;  /* 0x000c80150d007988 */ /* 0x0201e80008000005 */
[----:B-1----:R-:W5:Y:S04]  /*28a90*/  LDL.LU R2, [R1+0x34] ;  /* 0x0000340001027983 */ /* 0x002f680000300800 */
[----:B------:R-:W-:Y:S04]  /*28aa0*/  STS.U8 [R13+UR5+0xcc0], R29 ;  /* 0x000cc01d0d007988 */ /* 0x000fe80008000005 */
[----:B------:R-:W-:Y:S04]  /*28ab0*/  STS.U8 [R13+UR5+0xe80], R28 ;  /* 0x000e801c0d007988 */ /* 0x000fe80008000005 */
[----:B------:R-:W-:Y:S04]  /*28ac0*/  STS.U8 [R13+UR5+0xec0], R25 ;  /* 0x000ec0190d007988 */ /* 0x000fe80008000005 */
[----:B0-----:R-:W4:Y:S04]  /*28ad0*/  LDL.LU R21, [R1+0x30] ;  /* 0x0000300001157983 */ /* 0x001f280000300800 */
[----:B--2---:R0:W-:Y:S04]  /*28ae0*/  STS.U8 [R7+UR5+0x100], R11 ;  /* 0x0001000b07007988 */ /* 0x0041e80008000005 */
[----:B---3--:R1:W-:Y:S04]  /*28af0*/  STS.U8 [R7+UR5+0x140], R12 ;  /* 0x0001400c07007988 */ /* 0x0083e80008000005 */
[----:B------:R2:W-:Y:S04]  /*28b00*/  STS.U8 [R7+UR5+0x300], R14 ;  /* 0x0003000e07007988 */ /* 0x0005e80008000005 */
[----:B0-----:R-:W3:Y:S04]  /*28b10*/  LDL.LU R11, [R1+0x354c] ;  /* 0x00354c00010b7983 */ /* 0x001ee80000300800 */
[----:B-1----:R-:W3:Y:S04]  /*28b20*/  LDL.LU R12, [R1+0x3548] ;  /* 0x00354800010c7983 */ /* 0x002ee80000300800 */
[----:B--2---:R-:W2:Y:S04]  /*28b30*/  LDL.LU R14, [R1+0x3544] ;  /* 0x00354400010e7983 */ /* 0x004ea80000300800 */
[----:B------:R0:W-:Y:S04]  /*28b40*/  STS.U8 [R7+UR5+0x340], R15 ;  /* 0x0003400f07007988 */ /* 0x0001e80008000005 */
[----:B------:R1:W-:Y:S04]  /*28b50*/  STS.U8 [R7+UR5+0x500], R18 ;  /* 0x0005001207007988 */ /* 0x0003e80008000005 */
[----:B------:R1:W-:Y:S04]  /*28b60*/  STS.U8 [R7+UR5+0x540], R16 ;  /* 0x0005401007007988 */ /* 0x0003e80008000005 */
[----:B0-----:R-:W2:Y:S04]  /*28b70*/  LDL.LU R15, [R1+0x3540] ;  /* 0x00354000010f7983 */ /* 0x001ea80000300800 */
[----:B-1----:R-:W2:Y:S04]  /*28b80*/  LDL.LU R18, [R1+0x353c] ;  /* 0x00353c0001127983 */ /* 0x002ea80000300800 */
[----:B------:R-:W2:Y:S04]  /*28b90*/  LDL.LU R16, [R1+0x3538] ;  /* 0x0035380001107983 */ /* 0x000ea80000300800 */
[----:B------:R0:W-:Y:S04]  /*28ba0*/  STS.U8 [R7+UR5+0x700], R0 ;  /* 0x0007000007007988 */ /* 0x0001e80008000005 */
[----:B------:R1:W-:Y:S04]  /*28bb0*/  STS.U8 [R7+UR5+0x740], R19 ;  /* 0x0007401307007988 */ /* 0x0003e80008000005 */
[----:B------:R1:W-:Y:S04]  /*28bc0*/  STS.U8 [R7+UR5+0x900], R26 ;  /* 0x0009001a07007988 */ /* 0x0003e80008000005 */
[----:B0-----:R-:W2:Y:S04]  /*28bd0*/  LDL.LU R0, [R1+0x3534] ;  /* 0x0035340001007983 */ /* 0x001ea80000300800 */
[----:B-1----:R-:W3:Y:S04]  /*28be0*/  LDL.LU R19, [R1+0x3530] ;  /* 0x0035300001137983 */ /* 0x002ee80000300800 */
[----:B------:R-:W4:Y:S04]  /*28bf0*/  LDL.LU R26, [R1+0x352c] ;  /* 0x00352c00011a7983 */ /* 0x000f280000300800 */
[----:B------:R0:W-:Y:S04]  /*28c00*/  STS.U8 [R7+UR5+0x940], R27 ;  /* 0x0009401b07007988 */ /* 0x0001e80008000005 */
[----:B0-----:R-:W5:Y:S04]  /*28c10*/  LDL.LU R27, [R1+0x3528] ;  /* 0x00352800011b7983 */ /* 0x001f680000300800 */
[----:B------:R0:W-:Y:S02]  /*28c20*/  STS.U8 [R7+UR5+0xb00], R6 ;  /* 0x000b000607007988 */ /* 0x0001e40008000005 */
[----:B0-----:R-:W0:Y:S02]  /*28c30*/  S2R R6, SR_TID.X ;  /* 0x0000000000067919 */ /* 0x001e240000002100 */
[----:B------:R1:W-:Y:S01]  /*28c40*/  STS.U8 [R7+UR5+0xb40], R4 ;  /* 0x000b400407007988 */ /* 0x0003e20008000005 */
[----:B0-----:R-:W-:-:S04]  /*28c50*/  LOP3.LUT R6, R6, 0x3f, RZ, 0xc0, !PT ;  /* 0x0000003f06067812 */ /* 0x001fc800078ec0ff */
[----:B-1----:R-:W-:Y:S02]  /*28c60*/  LOP3.LUT R4, R6, 0x18, RZ, 0x3c, !PT ;  /* 0x0000001806047812 */ /* 0x002fe400078e3cff */
[----:B------:R-:W5:Y:S04]  /*28c70*/  LDL.LU R6, [R1+0x6c] ;  /* 0x00006c0001067983 */ /* 0x000f680000300800 */
[----:B--2---:R-:W-:Y:S04]  /*28c80*/  STS.U8 [R7+UR5+0xf40], R0 ;  /* 0x000f400007007988 */ /* 0x004fe80008000005 */
[----:B---3--:R-:W-:Y:S04]  /*28c90*/  STS.U8 [R7+UR5+0xf00], R19 ;  /* 0x000f001307007988 */ /* 0x008fe80008000005 */
[----:B----4-:R-:W-:Y:S04]  /*28ca0*/  STS.U8 [R7+UR5+0xd40], R26 ;  /* 0x000d401a07007988 */ /* 0x010fe80008000005 */
[----:B-----5:R-:W-:Y:S04]  /*28cb0*/  STS.U8 [R7+UR5+0xd00], R27 ;  /* 0x000d001b07007988 */ /* 0x020fe80008000005 */
[----:B------:R0:W-:Y:S04]  /*28cc0*/  STS.U8 [R4+UR5+0x180], R17 ;  /* 0x0001801104007988 */ /* 0x0001e80008000005 */
[----:B------:R1:W-:Y:S04]  /*28cd0*/  STS.U8 [R4+UR5+0x1c0], R3 ;  /* 0x0001c00304007988 */ /* 0x0003e80008000005 */
[----:B------:R2:W-:Y:S04]  /*28ce0*/  STS.U8 [R4+UR5+0x380], R5 ;  /* 0x0003800504007988 */ /* 0x0005e80008000005 */
[----:B0-----:R-:W3:Y:S04]  /*28cf0*/  LDL.LU R17, [R1+0x3524] ;  /* 0x0035240001117983 */ /* 0x001ee80000300800 */
[----:B-1----:R-:W4:Y:S04]  /*28d00*/  LDL.LU R3, [R1+0x3520] ;  /* 0x0035200001037983 */ /* 0x002f280000300800 */
[----:B--2---:R-:W2:Y:S04]  /*28d10*/  LDL R5, [R1+0x1b1c] ;  /* 0x001b1c0001057983 */ /* 0x004ea80000100800 */
[----:B------:R0:W-:Y:S04]  /*28d20*/  STS.U8 [R4+UR5+0x3c0], R24 ;  /* 0x0003c01804007988 */ /* 0x0001e80008000005 */
[----:B------:R1:W-:Y:S04]  /*28d30*/  STS.U8 [R4+UR5+0x580], R23 ;  /* 0x0005801704007988 */ /* 0x0003e80008000005 */
[----:B------:R5:W-:Y:S04]  /*28d40*/  STS.U8 [R4+UR5+0x780], R22 ;  /* 0x0007801604007988 */ /* 0x000be80008000005 */
[----:B0-----:R-:W2:Y:S04]  /*28d50*/  LDL.LU R24, [R1+0x351c] ;  /* 0x00351c0001187983 */ /* 0x001ea80000300800 */
[----:B-1----:R-:W3:Y:S04]  /*28d60*/  LDL.LU R23, [R1+0x3518] ;  /* 0x0035180001177983 */ /* 0x002ee80000300800 */
[----:B-----5:R-:W5:Y:S04]  /*28d70*/  LDL.LU R22, [R1+0x3514] ;  /* 0x0035140001167983 */ /* 0x020f680000300800 */
[----:B------:R0:W-:Y:S04]  /*28d80*/  STS.U8 [R4+UR5+0x7c0], R20 ;  /* 0x0007c01404007988 */ /* 0x0001e80008000005 */
[----:B------:R1:W-:Y:S04]  /*28d90*/  STS.U8 [R4+UR5+0x980], R2 ;  /* 0x0009800204007988 */ /* 0x0003e80008000005 */
[----:B------:R1:W-:Y:S04]  /*28da0*/  STS.U8 [R4+UR5+0x9c0], R21 ;  /* 0x0009c01504007988 */ /* 0x0003e80008000005 */
[----:B0-----:R-:W4:Y:S04]  /*28db0*/  LDL.LU R20, [R1+0x3510] ;  /* 0x0035100001147983 */ /* 0x001f280000300800 */
[----:B-1----:R-:W4:Y:S04]  /*28dc0*/  LDL.LU R2, [R1+0x350c] ;  /* 0x00350c0001027983 */ /* 0x002f280000300800 */
[----:B------:R-:W4:Y:S04]  /*28dd0*/  LDL.LU R21, [R1+0x3508] ;  /* 0x0035080001157983 */ /* 0x000f280000300800 */
[----:B------:R0:W-:Y:S02]  /*28de0*/  STS.U8 [R4+UR5+0x5c0], R6 ;  /* 0x0005c00604007988 */ /* 0x0001e40008000005 */
[----:B0-----:R-:W0:Y:S02]  /*28df0*/  S2R R6, SR_TID.X ;  /* 0x0000000000067919 */ /* 0x001e240000002100 */
[----:B--2---:R-:W-:Y:S04]  /*28e00*/  STS.U8 [R4+UR5+0xfc0], R24 ;  /* 0x000fc01804007988 */ /* 0x004fe80008000005 */
[----:B---3--:R-:W-:Y:S04]  /*28e10*/  STS.U8 [R4+UR5+0xf80], R23 ;  /* 0x000f801704007988 */ /* 0x008fe80008000005 */
[----:B-----5:R-:W-:Y:S04]  /*28e20*/  STS.U8 [R4+UR5+0xdc0], R22 ;  /* 0x000dc01604007988 */ /* 0x020fe80008000005 */
[----:B----4-:R-:W-:Y:S04]  /*28e30*/  STS.U8 [R4+UR5+0xb80], R20 ;  /* 0x000b801404007988 */ /* 0x010fe80008000005 */
[----:B------:R-:W-:Y:S04]  /*28e40*/  STS.U8 [R4+UR5+0xd80], R2 ;  /* 0x000d800204007988 */ /* 0x000fe80008000005 */
[----:B------:R1:W-:Y:S04]  /*28e50*/  STS.U8 [R4+UR5+0xbc0], R21 ;  /* 0x000bc01504007988 */ /* 0x0003e80008000005 */
[----:B-1----:R-:W2:Y:S01]  /*28e60*/  LDL R4, [R1+0x1b04] ;  /* 0x001b040001047983 */ /* 0x002ea20000100800 */
[----:B0-----:R-:W-:-:S04]  /*28e70*/  LOP3.LUT R6, R6, 0x3f, RZ, 0xc0, !PT ;  /* 0x0000003f06067812 */ /* 0x001fc800078ec0ff */
[----:B------:R-:W-:Y:S02]  /*28e80*/  ISETP.GE.AND P0, PT, R6, UR7, PT ;  /* 0x0000000706007c0c */ /* 0x000fe4000bf06270 */
[----:B------:R-:W-:Y:S01]  /*28e90*/  PRMT R17, RZ, 0x7610, R17 ;  /* 0x00007610ff117816 */ /* 0x000fe20000000011 */
[----:B------:R-:W-:Y:S10]  /*28ea0*/  BAR.SYNC.DEFER_BLOCKING 0x0 ;  /* 0x0000000000007b1d */ /* 0x000ff40000010000 */
[----:B--2---:R-:W-:-:S04]  /*28eb0*/  @!P0 LOP3.LUT R5, R5, R4, RZ, 0x3c, !PT ;  /* 0x0000000405058212 */ /* 0x004fc800078e3cff */
[----:B------:R-:W-:-:S04]  /*28ec0*/  @!P0 LOP3.LUT R4, R5, R4, RZ, 0x3c, !PT ;  /* 0x0000000405048212 */ /* 0x000fc800078e3cff */
[----:B------:R-:W-:-:S05]  /*28ed0*/  @!P0 LOP3.LUT R5, R5, R4, RZ, 0x3c, !PT ;  /* 0x0000000405058212 */ /* 0x000fca00078e3cff */
[----:B------:R-:W2:Y:S04]  /*28ee0*/  @!P0 LDG.E.U8 R17, desc[UR8][R4.64] ;  /* 0x0000000804118981 */ /* 0x000ea8000c1e1100 */
[----:B--2---:R0:W-:Y:S04]  /*28ef0*/  STL [R1+0xa44], R17 ;  /* 0x000a441101007387 */ /* 0x0041e80000100800 */
[----:B0-----:R-:W2:Y:S04]  /*28f00*/  LDL.LU R17, [R1+0x3504] ;  /* 0x0035040001117983 */ /* 0x001ea80000300800 */
[----:B------:R-:W3:Y:S04]  /*28f10*/  LDL R4, [R1+0x1b08] ;  /* 0x001b080001047983 */ /* 0x000ee80000100800 */
[----:B------:R-:W3:Y:S01]  /*28f20*/  LDL R5, [R1+0x1b24] ;  /* 0x001b240001057983 */ /* 0x000ee20000100800 */
[----:B------:R-:W-:-:S02]  /*28f30*/  PRMT R3, RZ, 0x7610, R3 ;  /* 0x00007610ff037816 */ /* 0x000fc40000000003 */
[----:B---3--:R-:W-:-:S04]  /*28f40*/  @!P1 LOP3.LUT R5, R5, R4, RZ, 0x3c, !PT ;  /* 0x0000000405059212 */ /* 0x008fc800078e3cff */
[----:B------:R-:W-:-:S04]  /*28f50*/  @!P1 LOP3.LUT R4, R5, R4, RZ, 0x3c, !PT ;  /* 0x0000000405049212 */ /* 0x000fc800078e3cff */
[----:B------:R-:W-:-:S05]  /*28f60*/  @!P1 LOP3.LUT R5, R5, R4, RZ, 0x3c, !PT ;  /* 0x0000000405059212 */ /* 0x000fca00078e3cff */
[----:B------:R-:W3:Y:S04]  /*28f70*/  @!P1 LDG.E.U8 R3, desc[UR8][R4.64] ;  /* 0x0000000804039981 */ /* 0x000ee8000c1e1100 */
[----:B---3--:R0:W-:Y:S04]  /*28f80*/  STL [R1+0xa40], R3 ;  /* 0x000a400301007387 */ /* 0x0081e80000100800 */
[----:B0-----:R-:W3:Y:S04]  /*28f90*/  LDL.LU R3, [R1+0x3500] ;  /* 0x0035000001037983 */ /* 0x001ee80000300800 */
[----:B------:R-:W4:Y:S04]  /*28fa0*/  LDL R4, [R1+0x1a0c] ;  /* 0x001a0c0001047983 */ /* 0x000f280000100800 */
[----:B------:R-:W4:Y:S01]  /*28fb0*/  LDL R5, [R1+0x1a10] ;  /* 0x001a100001057983 */ /* 0x000f220000100800 */
[----:B--2---:R-:W-:-:S02]  /*28fc0*/  PRMT R17, RZ, 0x7610, R17 ;  /* 0x00007610ff117816 */ /* 0x004fc40000000011 */
[----:B----4-:R-:W-:-:S04]  /*28fd0*/  @!P0 LOP3.LUT R5, R5, R4, RZ, 0x3c, !PT ;  /* 0x0000000405058212 */ /* 0x010fc800078e3cff */
[----:B------:R-:W-:-:S04]  /*28fe0*/  @!P0 LOP3.LUT R4, R5, R4, RZ, 0x3c, !PT ;  /* 0x0000000405048212 */ /* 0x000fc800078e3cff */
[----:B------:R-:W-:-:S05]  /*28ff0*/  @!P0 LOP3.LUT R5, R5, R4, RZ, 0x3c, !PT ;  /* 0x0000000405058212 */ /* 0x000fca00078e3cff */
[----:B------:R-:W2:Y:S04]  /*29000*/  @!P0 LDG.E.U8 R17, desc[UR8][R4.64] ;  /* 0x0000000804118981 */ /* 0x000ea8000c1e1100 */
[----:B--2---:R0:W-:Y:S04]  /*29010*/  STL [R1+0xa3c], R17 ;  /* 0x000a3c1101007387 */ /* 0x0041e80000100800 */
[----:B0-----:R-:W2:Y:S04]  /*29020*/  LDL.LU R17, [R1+0x34fc] ;  /* 0x0034fc0001117983 */ /* 0x001ea80000300800 */
[----:B------:R-:W4:Y:S04]  /*29030*/  LDL R4, [R1+0x1a04] ;  /* 0x001a040001047983 */ /* 0x000f280000100800 */
[----:B------:R-:W4:Y:S01]  /*29040*/  LDL R5, [R1+0x1a08] ;  /* 0x001a080001057983 */ /* 0x000f220000100800 */
[----:B---3--:R-:W-:-:S02]  /*29050*/  PRMT R3, RZ, 0x7610, R3 ;  /* 0x00007610ff037816 */ /* 0x008fc40000000003 */
[----:B----4-:R-:W-:-:S04]  /*29060*/  @!P1 LOP3.LUT R5, R5, R4, RZ, 0x3c, !PT ;  /* 0x0000000405059212 */ /* 0x010fc800078e3cff */
        /* <DEDUP_REMOVED lines=4201> */
[----:B------:R-:W-:-:S02]  /*39700*/  PRMT R27, RZ, 0x7610, R27 ;  /* 0x00007610ff1b7816 */ /* 0x000fc4000000001b */
[----:B----4-:R-:W-:-:S04]  /*39710*/  @!P0 LOP3.LUT R5, R5, R4, RZ, 0x3c, !PT ;  /* 0x0000000405058212 */ /* 0x010fc800078e3cff */
[----:B------:R-:W-:-:S04]  /*39720*/  @!P0 LOP3.LUT R4, R5, R4, RZ, 0x3c, !PT ;  /* 0x0000000405048212 */ /* 0x000fc800078e3cff */
[----:B------:R-:W-:-:S05]  /*39730*/  @!P0 LOP3.LUT R5, R5, R4, RZ, 0x3c, !PT ;  /* 0x0000000405058212 */ /* 0x000fca00078e3cff */
[----:B------:R0:W4:Y:S04]  /*39740*/  @!P0 LDG.E.U8 R27, desc[UR8][R4.64] ;  /* 0x00000008041b8981 */ /* 0x000128000c1e1100 */
[----:B------:R-:W0:Y:S04]  /*39750*/  LDL R4, [R1+0xb8c] ;  /* 0x000b8c0001047983 */ /* 0x000e280000100800 */
[----:B------:R-:W0:Y:S01]  /*39760*/  LDL R5, [R1+0xb90] ;  /* 0x000b900001057983 */ /* 0x000e220000100800 */
[----:B---3--:R-:W-:Y:S02]  /*39770*/  PRMT R3, RZ, 0x7610, R3 ;  /* 0x00007610ff037816 */ /* 0x008fe40000000003 */
[----:B0-----:R-:W-:-:S04]  /*39780*/  @!P1 LOP3.LUT R5, R5, R4, RZ, 0x3c, !PT ;  /* 0x0000000405059212 */ /* 0x001fc800078e3cff */
[----:B------:R-:W-:-:S04]  /*39790*/  @!P1 LOP3.LUT R4, R5, R4, RZ, 0x3c, !PT ;  /* 0x0000000405049212 */ /* 0x000fc800078e3cff */
[----:B------:R-:W-:-:S05]  /*397a0*/  @!P1 LOP3.LUT R5, R5, R4, RZ, 0x3c, !PT ;  /* 0x0000000405059212 */ /* 0x000fca00078e3cff */
[----:B------:R-:W3:Y:S04]  /*397b0*/  @!P1 LDG.E.U8 R3, desc[UR8][R4.64] ;  /* 0x0000000804039981 */ /* 0x000ee8000c1e1100 */
[----:B----4-:R0:W-:Y:S04]  /*397c0*/  STL [R1+0x88], R27 ;  /* 0x0000881b01007387 */ /* 0x0101e80000100800 */
[----:B0-----:R-:W4:Y:S04]  /*397d0*/  LDL R27, [R1+0xb68] ;  /* 0x000b6800011b7983 */ /* 0x001f280000100800 */
[----:B---3--:R0:W-:Y:S04]  /*397e0*/  STL [R1+0x84], R3 ;  /* 0x0000840301007387 */ /* 0x0081e80000100800 */
[----:B0-----:R-:W3:Y:S04]  /*397f0*/  LDL.LU R3, [R1+0x2dac] ;  /* 0x002dac0001037983 */ /* 0x001ee80000300800 */
[----:B------:R-:W5:Y:S04]  /*39800*/  LDL R4, [R1+0xb84] ;  /* 0x000b840001047983 */ /* 0x000f680000100800 */
[----:B------:R-:W5:Y:S01]  /*39810*/  LDL R5, [R1+0xb88] ;  /* 0x000b880001057983 */ /* 0x000f620000100800 */
[----:B--2---:R-:W-:-:S02]  /*39820*/  PRMT R17, RZ, 0x7610, R17 ;  /* 0x00007610ff117816 */ /* 0x004fc40000000011 */
[----:B-----5:R-:W-:-:S04]  /*39830*/  @!P0 LOP3.LUT R5, R5, R4, RZ, 0x3c, !PT ;  /* 0x0000000405058212 */ /* 0x020fc800078e3cff */
[----:B------:R-:W-:-:S04]  /*39840*/  @!P0 LOP3.LUT R4, R5, R4, RZ, 0x3c, !PT ;  /* 0x0000000405048212 */ /* 0x000fc800078e3cff */
[----:B------:R-:W-:-:S05]  /*39850*/  @!P0 LOP3.LUT R5, R5, R4, RZ, 0x3c, !PT ;  /* 0x0000000405058212 */ /* 0x000fca00078e3cff */
[----:B------:R-:W2:Y:S04]  /*39860*/  @!P0 LDG.E.U8 R17, desc[UR8][R4.64] ;  /* 0x0000000804118981 */ /* 0x000ea8000c1e1100 */
[----:B--2---:R0:W-:Y:S04]  /*39870*/  STL [R1+0x80], R17 ;  /* 0x0000801101007387 */ /* 0x0041e80000100800 */
[----:B0-----:R-:W2:Y:S04]  /*39880*/  LDL.LU R17, [R1+0x2da8] ;  /* 0x002da80001117983 */ /* 0x001ea80000300800 */
[----:B------:R-:W5:Y:S04]  /*39890*/  LDL R4, [R1+0xb7c] ;  /* 0x000b7c0001047983 */ /* 0x000f680000100800 */
[----:B------:R-:W5:Y:S01]  /*398a0*/  LDL R5, [R1+0xb80] ;  /* 0x000b800001057983 */ /* 0x000f620000100800 */
[----:B---3--:R-:W-:-:S02]  /*398b0*/  PRMT R3, RZ, 0x7610, R3 ;  /* 0x00007610ff037816 */ /* 0x008fc40000000003 */
[----:B-----5:R-:W-:-:S04]  /*398c0*/  @!P1 LOP3.LUT R5, R5, R4, RZ, 0x3c, !PT ;  /* 0x0000000405059212 */ /* 0x020fc800078e3cff */
[----:B------:R-:W-:-:S04]  /*398d0*/  @!P1 LOP3.LUT R4, R5, R4, RZ, 0x3c, !PT ;  /* 0x0000000405049212 */ /* 0x000fc800078e3cff */
[----:B------:R-:W-:-:S05]  /*398e0*/  @!P1 LOP3.LUT R5, R5, R4, RZ, 0x3c, !PT ;  /* 0x0000000405059212 */ /* 0x000fca00078e3cff */
[----:B------:R-:W3:Y:S04]  /*398f0*/  @!P1 LDG.E.U8 R3, desc[UR8][R4.64] ;  /* 0x0000000804039981 */ /* 0x000ee8000c1e1100 */
        /* <DEDUP_REMOVED lines=17> */
[----:B------:R-:W3:Y:S01]  /*39a10*/  @!P1 LDG.E.U8 R3, desc[UR8][R4.64] ;  /* 0x0000000804039981 */ /* 0x000ee2000c1e1100 */
[----:B--2---:R-:W-:-:S03]  /*39a20*/  PRMT R17, RZ, 0x7610, R17 ;  /* 0x00007610ff117816 */ /* 0x004fc60000000011 */
[----:B---3--:R0:W-:Y:S04]  /*39a30*/  STL [R1+0x2c], R3 ;  /* 0x00002c0301007387 */ /* 0x0081e80000100800 */
[----:B0-----:R-:W2:Y:S04]  /*39a40*/  LDL.LU R3, [R1+0x2d9c] ;  /* 0x002d9c0001037983 */ /* 0x001ea80000300800 */
[----:B------:R-:W3:Y:S01]  /*39a50*/  LDL R5, [R1+0xb64] ;  /* 0x000b640001057983 */ /* 0x000ee20000100800 */
[----:B----4-:R-:W-:-:S03]  /*39a60*/  @!P0 IMAD.MOV.U32 R4, RZ, RZ, R27 ;  /* 0x000000ffff048224 */ /* 0x010fc600078e001b */
[----:B------:R-:W4:Y:S04]  /*39a70*/  LDL R27, [R1+0x1a40] ;  /* 0x001a4000011b7983 */ /* 0x000f280000100800 */
[----:B---3--:R-:W3:Y:S04]  /*39a80*/  @!P0 LDG.E.U8 R17, desc[UR8][R4.64] ;  /* 0x0000000804118981 */ /* 0x008ee8000c1e1100 */
        /* <DEDUP_REMOVED lines=13> */
[----:B------:R-:W-:-:S02]  /*39b60*/  PRMT R11, RZ, 0x7610, R11 ;  /* 0x00007610ff0b7816 */ /* 0x000fc4000000000b */
[----:B-----5:R-:W-:-:S04]  /*39b70*/  @!P0 LOP3.LUT R5, R5, R4, RZ, 0x3c, !PT ;  /* 0x0000000405058212 */ /* 0x020fc800078e3cff */
[----:B------:R-:W-:-:S04]  /*39b80*/  @!P0 LOP3.LUT R4, R5, R4, RZ, 0x3c, !PT ;  /* 0x0000000405048212 */ /* 0x000fc800078e3cff */
[----:B------:R-:W-:-:S05]  /*39b90*/  @!P0 LOP3.LUT R5, R5, R4, RZ, 0x3c, !PT ;  /* 0x0000000405058212 */ /* 0x000fca00078e3cff */
[----:B------:R0:W5:Y:S04]  /*39ba0*/  @!P0 LDG.E.U8 R11, desc[UR8][R4.64] ;  /* 0x00000008040b8981 */ /* 0x000168000c1e1100 */
[----:B------:R-:W0:Y:S04]  /*39bb0*/  LDL R4, [R1+0xb58] ;  /* 0x000b580001047983 */ /* 0x000e280000100800 */
[----:B------:R-:W0:Y:S01]  /*39bc0*/  LDL R5, [R1+0x1a30] ;  /* 0x001a300001057983 */ /* 0x000e220000100800 */
[----:B------:R-:W-:Y:S02]  /*39bd0*/  PRMT R28, RZ, 0x7610, R28 ;  /* 0x00007610ff1c7816 */ /* 0x000fe4000000001c */
[----:B0-----:R-:W-:-:S04]  /*39be0*/  @!P1 LOP3.LUT R5, R5, R4, RZ, 0x3c, !PT ;  /* 0x0000000405059212 */ /* 0x001fc800078e3cff */
[----:B------:R-:W-:-:S04]  /*39bf0*/  @!P1 LOP3.LUT R4, R5, R4, RZ, 0x3c, !PT ;  /* 0x0000000405049212 */ /* 0x000fc800078e3cff */
[----:B------:R-:W-:Y:S01]  /*39c00*/  @!P1 LOP3.LUT R5, R5, R4, RZ, 0x3c, !PT ;  /* 0x0000000405059212 */ /* 0x000fe200078e3cff */
[----:B-----5:R0:W-:Y:S04]  /*39c10*/  STL [R1+0x6c], R11 ;  /* 0x00006c0b01007387 */ /* 0x0201e80000100800 */
[----:B------:R1:W5:Y:S01]  /*39c20*/  @!P1 LDG.E.U8 R28, desc[UR8][R4.64] ;  /* 0x00000008041c9981 */ /* 0x000362000c1e1100 */
[----:B---3--:R-:W-:-:S03]  /*39c30*/  PRMT R17, RZ, 0x7610, R17 ;  /* 0x00007610ff117816 */ /* 0x008fc60000000011 */
[----:B0-----:R-:W3:Y:S04]  /*39c40*/  LDL R11, [R1+0x1a50] ;  /* 0x001a5000010b7983 */ /* 0x001ee80000100800 */
[----:B------:R-:W1:Y:S04]  /*39c50*/  LDL R4, [R1+0xb54] ;  /* 0x000b540001047983 */ /* 0x000e680000100800 */
[----:B------:R-:W1:Y:S02]  /*39c60*/  LDL R5, [R1+0x1a2c] ;  /* 0x001a2c0001057983 */ /* 0x000e640000100800 */
[----:B-1----:R-:W-:-:S04]  /*39c70*/  @!P0 LOP3.LUT R5, R5, R4, RZ, 0x3c, !PT ;  /* 0x0000000405058212 */ /* 0x002fc800078e3cff */
[----:B------:R-:W-:-:S04]  /*39c80*/  @!P0 LOP3.LUT R4, R5, R4, RZ, 0x3c, !PT ;  /* 0x0000000405048212 */ /* 0x000fc800078e3cff */
[----:B------:R-:W-:-:S05]  /*39c90*/  @!P0 LOP3.LUT R5, R5, R4, RZ, 0x3c, !PT ;  /* 0x0000000405058212 */ /* 0x000fca00078e3cff */
[----:B------:R-:W2:Y:S04]  /*39ca0*/  @!P0 LDG.E.U8 R17, desc[UR8][R4.64] ;  /* 0x0000000804118981 */ /* 0x000ea8000c1e1100 */
[----:B-----5:R0:W-:Y:S04]  /*39cb0*/  STL [R1+0x68], R28 ;  /* 0x0000681c01007387 */ /* 0x0201e80000100800 */
[----:B0-----:R-:W5:Y:S04]  /*39cc0*/  LDL R28, [R1+0x1a4c] ;  /* 0x001a4c00011c7983 */ /* 0x001f680000100800 */
[----:B--2---:R0:W-:Y:S04]  /*39cd0*/  STL [R1+0x64], R17 ;  /* 0x0000641101007387 */ /* 0x0041e80000100800 */
[----:B0-----:R-:W2:Y:S04]  /*39ce0*/  LDL.LU R17, [R1+0x2d90] ;  /* 0x002d900001117983 */ /* 0x001ea80000300800 */
[----:B------:R-:W2:Y:S01]  /*39cf0*/  LDL R5, [R1+0xb50] ;  /* 0x000b500001057983 */ /* 0x000ea20000100800 */
[----:B------:R-:W-:Y:S01]  /*39d00*/  PRMT R6, RZ, 0x7610, R6 ;  /* 0x00007610ff067816 */ /* 0x000fe20000000006 */
[----:B----4-:R-:W-:-:S02]  /*39d10*/  @!P1 IMAD.MOV.U32 R4, RZ, RZ, R27 ;  /* 0x000000ffff049224 */ /* 0x010fc400078e001b */
[----:B------:R-:W4:Y:S04]  /*39d20*/  LDL R27, [R1+0x1a60] ;  /* 0x001a6000011b7983 */ /* 0x000f280000100800 */
[----:B--2---:R-:W2:Y:S04]  /*39d30*/  @!P1 LDG.E.U8 R6, desc[UR8][R4.64] ;  /* 0x0000000804069981 */ /* 0x004ea8000c1e1100 */
[----:B--2---:R-:W-:Y:S04]  /*39d40*/  STL [R1+0x60], R6 ;  /* 0x0000600601007387 */ /* 0x004fe80000100800 */
[----:B------:R-:W2:Y:S04]  /*39d50*/  LDL R4, [R1+0x1a18] ;  /* 0x001a180001047983 */ /* 0x000ea80000100800 */
[----:B------:R-:W2:Y:S01]  /*39d60*/  LDL R5, [R1+0x1a3c] ;  /* 0x001a3c0001057983 */ /* 0x000ea20000100800 */
[----:B------:R-:W-:-:S02]  /*39d70*/  PRMT R15, RZ, 0x7610, R15 ;  /* 0x00007610ff0f7816 */ /* 0x000fc4000000000f */
[----:B--2---:R-:W-:-:S04]  /*39d80*/  @!P0 LOP3.LUT R5, R5, R4, RZ, 0x3c, !PT ;  /* 0x0000000405058212 */ /* 0x004fc800078e3cff */
[----:B------:R-:W-:-:S04]  /*39d90*/  @!P0 LOP3.LUT R4, R5, R4, RZ, 0x3c, !PT ;  /* 0x0000000405048212 */ /* 0x000fc800078e3cff */
[----:B------:R-:W-:-:S05]  /*39da0*/  @!P0 LOP3.LUT R5, R5, R4, RZ, 0x3c, !PT ;  /* 0x0000000405058212 */ /* 0x000fca00078e3cff */
[----:B------:R3:W2:Y:S04]  /*39db0*/  @!P0 LDG.E.U8 R15, desc[UR8][R4.64] ;  /* 0x00000008040f8981 */ /* 0x0006a8000c1e1100 */
[----:B------:R-:W4:Y:S01]  /*39dc0*/  LDL R5, [R1+0x1a14] ;  /* 0x001a140001057983 */ /* 0x000f220000100800 */
[----:B------:R-:W-:Y:S01]  /*39dd0*/  PRMT R10, RZ, 0x7610, R10 ;  /* 0x00007610ff0a7816 */ /* 0x000fe2000000000a */
[----:B---3--:R-:W-:Y:S02]  /*39de0*/  @!P1 IMAD.MOV.U32 R4, RZ, RZ, R11 ;  /* 0x000000ffff049224 */ /* 0x008fe400078e000b */
[----:B--2---:R0:W-:Y:S01]  /*39df0*/  STL [R1+0x20], R15 ;  /* 0x0000200f01007387 */ /* 0x0041e20000100800 */
[----:B------:R-:W-:-:S03]  /*39e00*/  PRMT R9, RZ, 0x7610, R9 ;  /* 0x00007610ff097816 */ /* 0x000fc60000000009 */
[----:B------:R-:W2:Y:S04]  /*39e10*/  LDL R11, [R1+0x1a34] ;  /* 0x001a3400010b7983 */ /* 0x000ea80000100800 */
[----:B----4-:R5:W3:Y:S04]  /*39e20*/  @!P1 LDG.E.U8 R10, desc[UR8][R4.64] ;  /* 0x00000008040a9981 */ /* 0x010ae8000c1e1100 */
[----:B0-----:R-:W4:Y:S04]  /*39e30*/  LDL R15, [R1+0x1a5c] ;  /* 0x001a5c00010f7983 */ /* 0x001f280000100800 */
[----:B------:R-:W2:Y:S01]  /*39e40*/  LDL R5, [R1+0x1a28] ;  /* 0x001a280001057983 */ /* 0x000ea20000100800 */
[----:B-----5:R-:W-:-:S03]  /*39e50*/  @!P0 IMAD.MOV.U32 R4, RZ, RZ, R28 ;  /* 0x000000ffff048224 */ /* 0x020fc600078e001c */
[----:B---3--:R0:W-:Y:S01]  /*39e60*/  STL [R1+0x1c], R10 ;  /* 0x00001c0a01007387 */ /* 0x0081e20000100800 */
[----:B------:R-:W-:-:S03]  /*39e70*/  PRMT R13, RZ, 0x7610, R13 ;  /* 0x00007610ff0d7816 */ /* 0x000fc6000000000d */
[----:B------:R-:W3:Y:S04]  /*39e80*/  LDL R28, [R1+0x1a48] ;  /* 0x001a4800011c7983 */ /* 0x000ee80000100800 */
[----:B--2---:R1:W2:Y:S04]  /*39e90*/  @!P0 LDG.E.U8 R9, desc[UR8][R4.64] ;  /* 0x0000000804098981 */ /* 0x0042a8000c1e1100 */
[----:B0-----:R-:W5:Y:S04]  /*39ea0*/  LDL R10, [R1+0x1a70] ;  /* 0x001a7000010a7983 */ /* 0x001f680000100800 */
[----:B------:R-:W3:Y:S01]  /*39eb0*/  LDL R5, [R1+0x1a24] ;  /* 0x001a240001057983 */ /* 0x000ee20000100800 */
[----:B-1----:R-:W-:-:S03]  /*39ec0*/  @!P1 IMAD.MOV.U32 R4, RZ, RZ, R27 ;  /* 0x000000ffff049224 */ /* 0x002fc600078e001b */
[----:B--2---:R0:W-:Y:S01]  /*39ed0*/  STL [R1+0x18], R9 ;  /* 0x0000180901007387 */ /* 0x0041e20000100800 */
[----:B------:R-:W-:Y:S02]  /*39ee0*/  PRMT R14, RZ, 0x7610, R14 ;  /* 0x00007610ff0e7816 */ /* 0x000fe4000000000e */
[----:B------:R-:W-:Y:S02]  /*39ef0*/  PRMT R29, RZ, 0x7610, R29 ;  /* 0x00007610ff1d7816 */ /* 0x000fe4000000001d */
[----:B------:R-:W-:Y:S01]  /*39f00*/  PRMT R8, RZ, 0x7610, R8 ;  /* 0x00007610ff087816 */ /* 0x000fe20000000008 */
[----:B------:R-:W2:Y:S04]  /*39f10*/  LDL R27, [R1+0x1a44] ;  /* 0x001a4400011b7983 */ /* 0x000ea80000100800 */
[----:B---3--:R4:W3:Y:S04]  /*39f20*/  @!P1 LDG.E.U8 R13, desc[UR8][R4.64] ;  /* 0x00000008040d9981 */ /* 0x0088e8000c1e1100 */
[----:B0-----:R-:W2:Y:S04]  /*39f30*/  LDL R9, [R1+0x1a6c] ;  /* 0x001a6c0001097983 */ /* 0x001ea80000100800 */
[----:B------:R-:W2:Y:S01]  /*39f40*/  LDL R5, [R1+0x1a38] ;  /* 0x001a380001057983 */ /* 0x000ea20000100800 */
[----:B----4-:R-:W-:-:S05]  /*39f50*/  @!P0 IMAD.MOV.U32 R4, RZ, RZ, R15 ;  /* 0x000000ffff048224 */ /* 0x010fca00078e000f */
[----:B--2---:R5:W2:Y:S02]  /*39f60*/  @!P0 LDG.E.U8 R14, desc[UR8][R4.64] ;  /* 0x00000008040e8981 */ /* 0x004aa4000c1e1100 */
[----:B-----5:R-:W-:Y:S02]  /*39f70*/  @!P1 IMAD.MOV.U32 R4, RZ, RZ, R10 ;  /* 0x000000ffff049224 */ /* 0x020fe400078e000a */
[----:B------:R-:W-:-:S05]  /*39f80*/  @!P1 IMAD.MOV.U32 R5, RZ, RZ, R11 ;  /* 0x000000ffff059224 */ /* 0x000fca00078e000b */
[----:B------:R0:W4:Y:S02]  /*39f90*/  @!P1 LDG.E.U8 R29, desc[UR8][R4.64] ;  /* 0x00000008041d9981 */ /* 0x000124000c1e1100 */
[----:B0-----:R-:W-:Y:S02]  /*39fa0*/  @!P0 IMAD.MOV.U32 R4, RZ, RZ, R9 ;  /* 0x000000ffff048224 */ /* 0x001fe400078e0009 */
[----:B------:R-:W-:Y:S01]  /*39fb0*/  @!P0 IMAD.MOV.U32 R5, RZ, RZ, R28 ;  /* 0x000000ffff058224 */ /* 0x000fe200078e001c */
[----:B---3--:R0:W-:Y:S04]  /*39fc0*/  STL [R1+0x14], R13 ;  /* 0x0000140d01007387 */ /* 0x0081e80000100800 */
[----:B------:R-:W3:Y:S01]  /*39fd0*/  LDL R15, [R1+0x1a58] ;  /* 0x001a5800010f7983 */ /* 0x000ee20000100800 */
[----:B------:R-:W-:-:S02]  /*39fe0*/  PRMT R12, RZ, 0x7610, R12 ;  /* 0x00007610ff0c7816 */ /* 0x000fc4000000000c */
[----:B------:R-:W-:Y:S01]  /*39ff0*/  PRMT R7, RZ, 0x7610, R7 ;  /* 0x00007610ff077816 */ /* 0x000fe20000000007 */
[----:B------:R1:W5:Y:S01]  /*3a000*/  @!P0 LDG.E.U8 R8, desc[UR8][R4.64] ;  /* 0x0000000804088981 */ /* 0x000362000c1e1100 */
[----:B------:R-:W-:Y:S02]  /*3a010*/  PRMT R26, RZ, 0x7610, R26 ;  /* 0x00007610ff1a7816 */ /* 0x000fe4000000001a */
[----:B------:R-:W-:Y:S02]  /*3a020*/  PRMT R22, RZ, 0x7610, R22 ;  /* 0x00007610ff167816 */ /* 0x000fe40000000016 */
[----:B------:R-:W-:Y:S02]  /*3a030*/  PRMT R20, RZ, 0x7610, R20 ;  /* 0x00007610ff147816 */ /* 0x000fe40000000014 */
[----:B------:R-:W-:Y:S02]  /*3a040*/  PRMT R0, RZ, 0x7610, R0 ;  /* 0x00007610ff007816 */ /* 0x000fe40000000000 */
[----:B------:R-:W-:Y:S01]  /*3a050*/  PRMT R2, RZ, 0x7610, R2 ;  /* 0x00007610ff027816 */ /* 0x000fe20000000002 */
[----:B0-----:R-:W3:Y:S01]  /*3a060*/  LDL R13, [R1+0x1a80] ;  /* 0x001a8000010d7983 */ /* 0x001ee20000100800 */
[----:B------:R-:W-:-:S02]  /*3a070*/  PRMT R18, RZ, 0x7610, R18 ;  /* 0x00007610ff127816 */ /* 0x000fc40000000012 */
[----:B------:R-:W-:Y:S02]  /*3a080*/  PRMT R16, RZ, 0x7610, R16 ;  /* 0x00007610ff107816 */ /* 0x000fe40000000010 */
[----:B------:R-:W-:Y:S01]  /*3a090*/  PRMT R17, RZ, 0x7610, R17 ;  /* 0x00007610ff117816 */ /* 0x000fe20000000011 */
[----:B-1----:R-:W-:Y:S01]  /*3a0a0*/  @!P1 IMAD.MOV.U32 R5, RZ, RZ, R27 ;  /* 0x000000ffff059224 */ /* 0x002fe200078e001b */
[----:B------:R-:W-:Y:S02]  /*3a0b0*/  PRMT R19, RZ, 0x7610, R19 ;  /* 0x00007610ff137816 */ /* 0x000fe40000000013 */
[----:B------:R-:W-:Y:S02]  /*3a0c0*/  PRMT R21, RZ, 0x7610, R21 ;  /* 0x00007610ff157816 */ /* 0x000fe40000000015 */
[----:B------:R-:W-:Y:S02]  /*3a0d0*/  PRMT R23, RZ, 0x7610, R23 ;  /* 0x00007610ff177816 */ /* 0x000fe40000000017 */
[----:B------:R-:W-:-:S02]  /*3a0e0*/  PRMT R24, RZ, 0x7610, R24 ;  /* 0x00007610ff187816 */ /* 0x000fc40000000018 */
[----:B------:R-:W-:Y:S01]  /*3a0f0*/  PRMT R25, RZ, 0x7610, R25 ;  /* 0x00007610ff197816 */ /* 0x000fe20000000019 */
[----:B------:R-:W0:Y:S04]  /*3a100*/  LDS.U8 R28, [R3+UR5] ;  /* 0x00000005031c7984 */ /* 0x000e280008000000 */
[----:B--2---:R1:W-:Y:S04]  /*3a110*/  STL [R1+0x10], R14 ;  /* 0x0000100e01007387 */ /* 0x0043e80000100800 */
[----:B------:R-:W2:Y:S04]  /*3a120*/  LDL R11, [R1+0x1a54] ;  /* 0x001a5400010b7983 */ /* 0x000ea80000100800 */
[----:B------:R-:W2:Y:S04]  /*3a130*/  LDL R10, [R1+0x1a90] ;  /* 0x001a9000010a7983 */ /* 0x000ea80000100800 */
[----:B------:R-:W2:Y:S04]  /*3a140*/  LDL R9, [R1+0x1a68] ;  /* 0x001a680001097983 */ /* 0x000ea80000100800 */
[----:B-1----:R-:W2:Y:S04]  /*3a150*/  LDL R14, [R1+0x1a7c] ;  /* 0x001a7c00010e7983 */ /* 0x002ea80000100800 */
[----:B-----5:R1:W-:Y:S04]  /*3a160*/  STL [R1+0x8], R8 ;  /* 0x0000080801007387 */ /* 0x0203e80000100800 */
[----:B-1----:R-:W5:Y:S01]  /*3a170*/  LDL R8, [R1+0x1a8c] ;  /* 0x001a8c0001087983 */ /* 0x002f620000100800 */
[----:B---3--:R-:W-:-:S03]  /*3a180*/  @!P1 IMAD.MOV.U32 R4, RZ, RZ, R13 ;  /* 0x000000ffff049224 */ /* 0x008fc600078e000d */
[----:B------:R-:W3:Y:S04]  /*3a190*/  LDL R13, [R1+0x1a64] ;  /* 0x001a6400010d7983 */ /* 0x000ee80000100800 */
[----:B------:R1:W3:Y:S02]  /*3a1a0*/  @!P1 LDG.E.U8 R12, desc[UR8][R4.64] ;  /* 0x00000008040c9981 */ /* 0x0002e4000c1e1100 */
[----:B-1----:R-:W-:Y:S02]  /*3a1b0*/  @!P0 IMAD.MOV.U32 R5, RZ, RZ, R15 ;  /* 0x000000ffff058224 */ /* 0x002fe400078e000f */
[----:B--2---:R-:W-:-:S05]  /*3a1c0*/  @!P0 IMAD.MOV.U32 R4, RZ, RZ, R14 ;  /* 0x000000ffff048224 */ /* 0x004fca00078e000e */
[----:B------:R1:W2:Y:S02]  /*3a1d0*/  @!P0 LDG.E.U8 R7, desc[UR8][R4.64] ;  /* 0x0000000804078981 */ /* 0x0002a4000c1e1100 */
[----:B-1----:R-:W-:Y:S02]  /*3a1e0*/  @!P1 IMAD.MOV.U32 R4, RZ, RZ, R10 ;  /* 0x000000ffff049224 */ /* 0x002fe400078e000a */
[----:B------:R-:W-:-:S05]  /*3a1f0*/  @!P1 IMAD.MOV.U32 R5, RZ, RZ, R11 ;  /* 0x000000ffff059224 */ /* 0x000fca00078e000b */
[----:B------:R1:W4:Y:S02]  /*3a200*/  @!P1 LDG.E.U8 R26, desc[UR8][R4.64] ;  /* 0x00000008041a9981 */ /* 0x000324000c1e1100 */
[----:B-1----:R-:W-:Y:S02]  /*3a210*/  @!P0 IMAD.MOV.U32 R5, RZ, RZ, R9 ;  /* 0x000000ffff058224 */ /* 0x002fe400078e0009 */
[----:B-----5:R-:W-:-:S05]  /*3a220*/  @!P0 IMAD.MOV.U32 R4, RZ, RZ, R8 ;  /* 0x000000ffff048224 */ /* 0x020fca00078e0008 */
[----:B------:R1:W5:Y:S04]  /*3a230*/  @!P0 LDG.E.U8 R22, desc[UR8][R4.64] ;  /* 0x0000000804168981 */ /* 0x000368000c1e1100 */
[----:B---3--:R3:W-:Y:S04]  /*3a240*/  STL [R1+0x4], R12 ;  /* 0x0000040c01007387 */ /* 0x0087e80000100800 */
[----:B---3--:R-:W3:Y:S01]  /*3a250*/  LDL R12, [R1+0x1aa0] ;  /* 0x001aa000010c7983 */ /* 0x008ee20000100800 */
[----:B-1----:R-:W-:-:S03]  /*3a260*/  @!P1 IMAD.MOV.U32 R5, RZ, RZ, R13 ;  /* 0x000000ffff059224 */ /* 0x002fc600078e000d */
[----:B--2---:R1:W-:Y:S04]  /*3a270*/  STL [R1+0x2d50], R7 ;  /* 0x002d500701007387 */ /* 0x0043e80000100800 */
[----:B------:R-:W2:Y:S04]  /*3a280*/  LDL R11, [R1+0x1a94] ;  /* 0x001a9400010b7983 */ /* 0x000ea80000100800 */
[----:B------:R-:W2:Y:S04]  /*3a290*/  LDL R10, [R1+0x1abc] ;  /* 0x001abc00010a7983 */ /* 0x000ea80000100800 */
[----:B----4-:R-:W-:Y:S04]  /*3a2a0*/  STL [R1+0x2d54], R26 ;  /* 0x002d541a01007387 */ /* 0x010fe80000100800 */
[----:B------:R-:W4:Y:S04]  /*3a2b0*/  LDL R9, [R1+0x1a98] ;  /* 0x001a980001097983 */ /* 0x000f280000100800 */
[----:B------:R-:W4:Y:S04]  /*3a2c0*/  LDL R8, [R1+0x1ad0] ;  /* 0x001ad00001087983 */ /* 0x000f280000100800 */
[----:B-----5:R-:W-:Y:S04]  /*3a2d0*/  STL [R1+0x2d10], R22 ;  /* 0x002d101601007387 */ /* 0x020fe80000100800 */
[----:B------:R-:W5:Y:S04]  /*3a2e0*/  LDL R15, [R1+0x1ad4] ;  /* 0x001ad400010f7983 */ /* 0x000f680000100800 */
[----:B------:R-:W-:Y:S04]  /*3a2f0*/  STL [R1+0xc], R29 ;  /* 0x00000c1d01007387 */ /* 0x000fe80000100800 */
[----:B------:R-:W5:Y:S04]  /*3a300*/  LDL R14, [R1+0x1afc] ;  /* 0x001afc00010e7983 */ /* 0x000f680000100800 */
[----:B-1----:R-:W5:Y:S04]  /*3a310*/  LDL R7, [R1+0x1b10] ;  /* 0x001b100001077983 */ /* 0x002f680000100800 */
[----:B------:R-:W1:Y:S01]  /*3a320*/  LDS.U8 R29, [R3+UR5+0x20] ;  /* 0x00002005031d7984 */ /* 0x000e620008000000 */
[----:B---3--:R-:W-:-:S03]  /*3a330*/  @!P1 IMAD.MOV.U32 R4, RZ, RZ, R12 ;  /* 0x000000ffff049224 */ /* 0x008fc600078e000c */
[----:B------:R-:W3:Y:S04]  /*3a340*/  LDL R12, [R1+0x1ad8] ;  /* 0x001ad800010c7983 */ /* 0x000ee80000100800 */
[----:B------:R2:W3:Y:S02]  /*3a350*/  @!P1 LDG.E.U8 R20, desc[UR8][R4.64] ;  /* 0x0000000804149981 */ /* 0x0004e4000c1e1100 */
[----:B--2---:R-:W-:Y:S02]  /*3a360*/  @!P0 IMAD.MOV.U32 R5, RZ, RZ, R11 ;  /* 0x000000ffff058224 */ /* 0x004fe400078e000b */
[----:B------:R-:W-:-:S05]  /*3a370*/  @!P0 IMAD.MOV.U32 R4, RZ, RZ, R10 ;  /* 0x000000ffff048224 */ /* 0x000fca00078e000a */
[----:B------:R2:W3:Y:S02]  /*3a380*/  @!P0 LDG.E.U8 R0, desc[UR8][R4.64] ;  /* 0x0000000804008981 */ /* 0x0004e4000c1e1100 */
[----:B--2---:R-:W-:Y:S02]  /*3a390*/  PRMT R4, RZ, 0x7610, R4 ;  /* 0x00007610ff047816 */ /* 0x004fe40000000004 */
[----:B----4-:R5:W2:Y:S02]  /*3a3a0*/  @!P1 LDG.E.U8 R2, desc[UR8][R8.64] ;  /* 0x0000000808029981 */ /* 0x010aa4000c1e1100 */
[----:B-----5:R-:W-:Y:S02]  /*3a3b0*/  @!P0 IMAD.MOV.U32 R9, RZ, RZ, R15 ;  /* 0x000000ffff098224 */ /* 0x020fe400078e000f */
[----:B------:R-:W-:-:S05]  /*3a3c0*/  @!P0 IMAD.MOV.U32 R8, RZ, RZ, R14 ;  /* 0x000000ffff088224 */ /* 0x000fca00078e000e */
[----:B------:R4:W5:Y:S04]  /*3a3d0*/  @!P0 LDG.E.U8 R4, desc[UR8][R8.64] ;  /* 0x0000000808048981 */ /* 0x000968000c1e1100 */
[----:B---3--:R-:W-:Y:S04]  /*3a3e0*/  STL [R1+0x2d14], R20 ;  /* 0x002d141401007387 */ /* 0x008fe80000100800 */
[----:B------:R-:W3:Y:S04]  /*3a3f0*/  LDL R13, [R1+0x1a78] ;  /* 0x001a7800010d7983 */ /* 0x000ee80000100800 */
[----:B------:R-:W3:Y:S01]  /*3a400*/  LDL R11, [R1+0x1a9c] ;  /* 0x001a9c00010b7983 */ /* 0x000ee20000100800 */
[----:B------:R-:W-:Y:S01]  /*3a410*/  PRMT R5, RZ, 0x7610, R5 ;  /* 0x00007610ff057816 */ /* 0x000fe20000000005 */
[----:B----4-:R-:W-:-:S02]  /*3a420*/  @!P1 IMAD.MOV.U32 R8, RZ, RZ, R7 ;  /* 0x000000ffff089224 */ /* 0x010fc400078e0007 */
[----:B------:R-:W-:-:S05]  /*3a430*/  @!P1 IMAD.MOV.U32 R9, RZ, RZ, R12 ;  /* 0x000000ffff099224 */ /* 0x000fca00078e000c */
[----:B------:R3:W4:Y:S04]  /*3a440*/  @!P1 LDG.E.U8 R5, desc[UR8][R8.64] ;  /* 0x0000000808059981 */ /* 0x000728000c1e1100 */
[----:B------:R0:W-:Y:S04]  /*3a450*/  STL [R1+0x2d58], R0 ;  /* 0x002d580001007387 */ /* 0x0001e80000100800 */
[----:B------:R-:W4:Y:S04]  /*3a460*/  LDL R10, [R1+0x1a74] ;  /* 0x001a7400010a7983 */ /* 0x000f280000100800 */
[----:B0-----:R-:W4:Y:S04]  /*3a470*/  LDL R0, [R1+0x1ab0] ;  /* 0x001ab00001007983 */ /* 0x001f280000100800 */
[----:B--2---:R-:W-:Y:S04]  /*3a480*/  STL [R1+0x2d5c], R2 ;  /* 0x002d5c0201007387 */ /* 0x004fe80000100800 */
[----:B-----5:R0:W-:Y:S04]  /*3a490*/  STL [R1+0x2d60], R4 ;  /* 0x002d600401007387 */ /* 0x0201e80000100800 */
[----:B------:R-:W2:Y:S04]  /*3a4a0*/  LDL R12, [R1+0x1a88] ;  /* 0x001a8800010c7983 */ /* 0x000ea80000100800 */
[----:B------:R-:W5:Y:S01]  /*3a4b0*/  LDL R7, [R1+0x1aac] ;  /* 0x001aac0001077983 */ /* 0x000f620000100800 */
[----:B---3--:R-:W-:-:S02]  /*3a4c0*/  @!P0 IMAD.MOV.U32 R9, RZ, RZ, R13 ;  /* 0x000000ffff098224 */ /* 0x008fc400078e000d */
[----:B------:R-:W-:-:S05]  /*3a4d0*/  @!P0 IMAD.MOV.U32 R8, RZ, RZ, R11 ;  /* 0x000000ffff088224 */ /* 0x000fca00078e000b */
[----:B------:R3:W5:Y:S04]  /*3a4e0*/  @!P0 LDG.E.U8 R18, desc[UR8][R8.64] ;  /* 0x0000000808128981 */ /* 0x000768000c1e1100 */
[----:B----4-:R4:W-:Y:S04]  /*3a4f0*/  STL [R1+0x2d64], R5 ;  /* 0x002d640501007387 */ /* 0x0109e80000100800 */
[----:B0-----:R-:W5:Y:S01]  /*3a500*/  LDL R4, [R1+0x1ac0] ;  /* 0x001ac00001047983 */ /* 0x001f620000100800 */
[----:B---3--:R-:W-:-:S03]  /*3a510*/  PRMT R8, RZ, 0x7610, R8 ;  /* 0x00007610ff087816 */ /* 0x008fc60000000008 */
[----:B----4-:R-:W3:Y:S01]  /*3a520*/  LDL R5, [R1+0x1a84] ;  /* 0x001a840001057983 */ /* 0x010ee20000100800 */
[----:B------:R-:W-:Y:S02]  /*3a530*/  @!P1 IMAD.MOV.U32 R11, RZ, RZ, R10 ;  /* 0x000000ffff0b9224 */ /* 0x000fe400078e000a */
[----:B------:R-:W-:-:S05]  /*3a540*/  @!P1 IMAD.MOV.U32 R10, RZ, RZ, R0 ;  /* 0x000000ffff0a9224 */ /* 0x000fca00078e0000 */
[----:B------:R2:W4:Y:S02]  /*3a550*/  @!P1 LDG.E.U8 R16, desc[UR8][R10.64] ;  /* 0x000000080a109981 */ /* 0x000524000c1e1100 */
[----:B--2---:R-:W-:Y:S02]  /*3a560*/  @!P0 IMAD.MOV.U32 R11, RZ, RZ, R12 ;  /* 0x000000ffff0b8224 */ /* 0x004fe400078e000c */
[----:B-----5:R-:W-:-:S05]  /*3a570*/  @!P0 IMAD.MOV.U32 R10, RZ, RZ, R7 ;  /* 0x000000ffff0a8224 */ /* 0x020fca00078e0007 */
[----:B------:R0:W2:Y:S04]  /*3a580*/  @!P0 LDG.E.U8 R8, desc[UR8][R10.64] ;  /* 0x000000080a088981 */ /* 0x0000a8000c1e1100 */
[----:B------:R-:W-:Y:S04]  /*3a590*/  STL [R1+0x2cd0], R18 ;  /* 0x002cd01201007387 */ /* 0x000fe80000100800 */
[----:B------:R-:W5:Y:S04]  /*3a5a0*/  LDL R15, [R1+0x1aa4] ;  /* 0x001aa400010f7983 */ /* 0x000f680000100800 */
[----:B------:R-:W5:Y:S04]  /*3a5b0*/  LDL R14, [R1+0x1acc] ;  /* 0x001acc00010e7983 */ /* 0x000f680000100800 */
[----:B------:R-:W5:Y:S04]  /*3a5c0*/  LDL R2, [R1+0x1aa8] ;  /* 0x001aa80001027983 */ /* 0x000f680000100800 */
[----:B------:R-:W5:Y:S01]  /*3a5d0*/  LDL R0, [R1+0x1ae0] ;  /* 0x001ae00001007983 */ /* 0x000f620000100800 */
[----:B------:R-:W-:Y:S01]  /*3a5e0*/  PRMT R9, RZ, 0x7610, R9 ;  /* 0x00007610ff097816 */ /* 0x000fe20000000009 */
[----:B------:R-:W-:-:S02]  /*3a5f0*/  @!P1 IMAD.MOV.U32 R12, RZ, RZ, R4 ;  /* 0x000000ffff0c9224 */ /* 0x000fc400078e0004 */
[----:B---3--:R-:W-:Y:S01]  /*3a600*/  @!P1 IMAD.MOV.U32 R13, RZ, RZ, R5 ;  /* 0x000000ffff0d9224 */ /* 0x008fe200078e0005 */
[----:B0-----:R-:W-:-:S04]  /*3a610*/  PRMT R10, RZ, 0x7610, R10 ;  /* 0x00007610ff0a7816 */ /* 0x001fc8000000000a */
[----:B------:R5:W3:Y:S04]  /*3a620*/  @!P1 LDG.E.U8 R9, desc[UR8][R12.64] ;  /* 0x000000080c099981 */ /* 0x000ae8000c1e1100 */
[----:B----4-:R0:W-:Y:S04]  /*3a630*/  STL [R1+0x2cd4], R16 ;  /* 0x002cd41001007387 */ /* 0x0101e80000100800 */
[----:B------:R-:W4:Y:S04]  /*3a640*/  LDL R7, [R1+0x1adc] ;  /* 0x001adc0001077983 */ /* 0x000f280000100800 */
[----:B0-----:R-:W4:Y:S04]  /*3a650*/  LDL R16, [R1+0x1ab4] ;  /* 0x001ab40001107983 */ /* 0x001f280000100800 */
[----:B--2---:R-:W-:Y:S04]  /*3a660*/  STL [R1+0x2cc0], R8 ;  /* 0x002cc00801007387 */ /* 0x004fe80000100800 */
[----:B------:R-:W2:Y:S04]  /*3a670*/  LDL R5, [R1+0x1ab8] ;  /* 0x001ab80001057983 */ /* 0x000ea80000100800 */
[----:B------:R-:W2:Y:S01]  /*3a680*/  LDL R4, [R1+0x1af0] ;  /* 0x001af00001047983 */ /* 0x000ea20000100800 */
[----:B-----5:R-:W-:-:S02]  /*3a690*/  @!P0 IMAD.MOV.U32 R13, RZ, RZ, R15 ;  /* 0x000000ffff0d8224 */ /* 0x020fc400078e000f */
[----:B------:R-:W-:-:S05]  /*3a6a0*/  @!P0 IMAD.MOV.U32 R12, RZ, RZ, R14 ;  /* 0x000000ffff0c8224 */ /* 0x000fca00078e000e */
[----:B------:R0:W5:Y:S01]  /*3a6b0*/  @!P0 LDG.E.U8 R10, desc[UR8][R12.64] ;  /* 0x000000080c0a8981 */ /* 0x000162000c1e1100 */
[----:B------:R-:W-:Y:S01]  /*3a6c0*/  PRMT R11, RZ, 0x7610, R11 ;  /* 0x00007610ff0b7816 */ /* 0x000fe2000000000b */
[----:B------:R-:W-:Y:S02]  /*3a6d0*/  @!P1 IMAD.MOV.U32 R14, RZ, RZ, R0 ;  /* 0x000000ffff0e9224 */ /* 0x000fe400078e0000 */
[----:B------:R-:W-:-:S05]  /*3a6e0*/  @!P1 IMAD.MOV.U32 R15, RZ, RZ, R2 ;  /* 0x000000ffff0f9224 */ /* 0x000fca00078e0002 */
[----:B------:R4:W5:Y:S01]  /*3a6f0*/  @!P1 LDG.E.U8 R11, desc[UR8][R14.64] ;  /* 0x000000080e0b9981 */ /* 0x000962000c1e1100 */
[----:B0-----:R-:W-:Y:S02]  /*3a700*/  PRMT R12, RZ, 0x7610, R12 ;  /* 0x00007610ff0c7816 */ /* 0x001fe4000000000c */
[----:B------:R-:W-:Y:S01]  /*3a710*/  PRMT R13, RZ, 0x7610, R13 ;  /* 0x00007610ff0d7816 */ /* 0x000fe2000000000d */
[----:B---3--:R-:W-:Y:S01]  /*3a720*/  STL [R1+0x2cc4], R9 ;  /* 0x002cc40901007387 */ /* 0x008fe20000100800 */
[----:B----4-:R-:W-:Y:S02]  /*3a730*/  @!P0 IMAD.MOV.U32 R14, RZ, RZ, R7 ;  /* 0x000000ffff0e8224 */ /* 0x010fe400078e0007 */
[----:B------:R-:W-:-:S05]  /*3a740*/  @!P0 IMAD.MOV.U32 R15, RZ, RZ, R16 ;  /* 0x000000ffff0f8224 */ /* 0x000fca00078e0010 */
[----:B------:R2:W3:Y:S02]  /*3a750*/  @!P0 LDG.E.U8 R12, desc[UR8][R14.64] ;  /* 0x000000080e0c8981 */ /* 0x0004e4000c1e1100 */
[----:B--2---:R-:W-:Y:S02]  /*3a760*/  @!P1 IMAD.MOV.U32 R15, RZ, RZ, R5 ;  /* 0x000000ffff0f9224 */ /* 0x004fe400078e0005 */
[----:B------:R-:W-:-:S05]  /*3a770*/  @!P1 IMAD.MOV.U32 R14, RZ, RZ, R4 ;  /* 0x000000ffff0e9224 */ /* 0x000fca00078e0004 */
[----:B------:R-:W2:Y:S04]  /*3a780*/  @!P1 LDG.E.U8 R13, desc[UR8][R14.64] ;  /* 0x000000080e0d9981 */ /* 0x000ea8000c1e1100 */
[----:B-----5:R-:W-:Y:S04]  /*3a790*/  STL [R1+0x2d18], R10 ;  /* 0x002d180a01007387 */ /* 0x020fe80000100800 */
[----:B------:R-:W4:Y:S04]  /*3a7a0*/  LDL R2, [R1+0x1ac4] ;  /* 0x001ac40001027983 */ /* 0x000f280000100800 */
[----:B------:R-:W5:Y:S04]  /*3a7b0*/  LDL R0, [R1+0x1aec] ;  /* 0x001aec0001007983 */ /* 0x000f680000100800 */
[----:B------:R0:W-:Y:S04]  /*3a7c0*/  STL [R1+0x2d1c], R11 ;  /* 0x002d1c0b01007387 */ /* 0x0001e80000100800 */
[----:B------:R-:W5:Y:S04]  /*3a7d0*/  LDL R16, [R1+0x1ac8] ;  /* 0x001ac80001107983 */ /* 0x000f680000100800 */
[----:B0-----:R-:W5:Y:S04]  /*3a7e0*/  LDL R11, [R1+0x1b00] ;  /* 0x001b0000010b7983 */ /* 0x001f680000100800 */
[----:B---3--:R-:W-:Y:S04]  /*3a7f0*/  STL [R1+0x2cd8], R12 ;  /* 0x002cd80c01007387 */ /* 0x008fe80000100800 */
[----:B------:R-:W3:Y:S04]  /*3a800*/  LDL R10, [R1+0x1ae4] ;  /* 0x001ae400010a7983 */ /* 0x000ee80000100800 */
[----:B------:R-:W3:Y:S04]  /*3a810*/  LDL R9, [R1+0x1b0c] ;  /* 0x001b0c0001097983 */ /* 0x000ee80000100800 */
[----:B------:R-:W3:Y:S04]  /*3a820*/  LDL R8, [R1+0x1ae8] ;  /* 0x001ae80001087983 */ /* 0x000ee80000100800 */
[----:B------:R-:W3:Y:S04]  /*3a830*/  LDL R7, [R1+0x1b18] ;  /* 0x001b180001077983 */ /* 0x000ee80000100800 */
[----:B------:R-:W3:Y:S04]  /*3a840*/  LDL R4, [R1+0x1b14] ;  /* 0x001b140001047983 */ /* 0x000ee80000100800 */
[----:B--2---:R-:W-:Y:S04]  /*3a850*/  STL [R1+0x2cdc], R13 ;  /* 0x002cdc0d01007387 */ /* 0x004fe80000100800 */
[----:B------:R-:W2:Y:S01]  /*3a860*/  LDL R5, [R1+0x1af4] ;  /* 0x001af40001057983 */ /* 0x000ea20000100800 */
[----:B----4-:R-:W-:-:S02]  /*3a870*/  @!P0 IMAD.MOV.U32 R15, RZ, RZ, R2 ;  /* 0x000000ffff0f8224 */ /* 0x010fc400078e0002 */
[----:B-----5:R-:W-:Y:S01]  /*3a880*/  @!P0 IMAD.MOV.U32 R14, RZ, RZ, R0 ;  /* 0x000000ffff0e8224 */ /* 0x020fe200078e0000 */
[----:B------:R-:W4:Y:S04]  /*3a890*/  LDL R2, [R1+0x1af8] ;  /* 0x001af80001027983 */ /* 0x000f280000100800 */
[----:B------:R-:W5:Y:S04]  /*3a8a0*/  LDL R0, [R1+0x1b20] ;  /* 0x001b200001007983 */ /* 0x000f680000100800 */
[----:B------:R0:W4:Y:S02]  /*3a8b0*/  @!P0 LDG.E.U8 R17, desc[UR8][R14.64] ;  /* 0x000000080e118981 */ /* 0x000124000c1e1100 */
[----:B0-----:R-:W-:-:S02]  /*3a8c0*/  @!P1 IMAD.MOV.U32 R15, RZ, RZ, R16 ;  /* 0x000000ffff0f9224 */ /* 0x001fc400078e0010 */
[----:B------:R-:W-:-:S05]  /*3a8d0*/  @!P1 IMAD.MOV.U32 R14, RZ, RZ, R11 ;  /* 0x000000ffff0e9224 */ /* 0x000fca00078e000b */
[----:B------:R3:W5:Y:S02]  /*3a8e0*/  @!P1 LDG.E.U8 R19, desc[UR8][R14.64] ;  /* 0x000000080e139981 */ /* 0x000764000c1e1100 */
[----:B---3--:R-:W-:Y:S02]  /*3a8f0*/  @!P0 IMAD.MOV.U32 R15, RZ, RZ, R10 ;  /* 0x000000ffff0f8224 */ /* 0x008fe400078e000a */
[----:B------:R-:W-:-:S05]  /*3a900*/  @!P0 IMAD.MOV.U32 R14, RZ, RZ, R9 ;  /* 0x000000ffff0e8224 */ /* 0x000fca00078e0009 */
[----:B------:R0:W3:Y:S02]  /*3a910*/  @!P0 LDG.E.U8 R21, desc[UR8][R14.64] ;  /* 0x000000080e158981 */ /* 0x0000e4000c1e1100 */
[----:B0-----:R-:W-:Y:S02]  /*3a920*/  @!P1 IMAD.MOV.U32 R14, RZ, RZ, R7 ;  /* 0x000000ffff0e9224 */ /* 0x001fe400078e0007 */
[----:B------:R-:W-:-:S05]  /*3a930*/  @!P1 IMAD.MOV.U32 R15, RZ, RZ, R8 ;  /* 0x000000ffff0f9224 */ /* 0x000fca00078e0008 */
[----:B------:R0:W3:Y:S02]  /*3a940*/  @!P1 LDG.E.U8 R23, desc[UR8][R14.64] ;  /* 0x000000080e179981 */ /* 0x0000e4000c1e1100 */
[----:B0-----:R-:W-:Y:S02]  /*3a950*/  @!P0 IMAD.MOV.U32 R14, RZ, RZ, R4 ;  /* 0x000000ffff0e8224 */ /* 0x001fe400078e0004 */
[----:B--2---:R-:W-:Y:S01]  /*3a960*/  @!P0 IMAD.MOV.U32 R15, RZ, RZ, R5 ;  /* 0x000000ffff0f8224 */ /* 0x004fe200078e0005 */
[----:B----4-:R-:W-:Y:S04]  /*3a970*/  STL [R1+0x2cc8], R17 ;  /* 0x002cc81101007387 */ /* 0x010fe80000100800 */
[----:B------:R-:W-:Y:S04]  /*3a980*/  LDS.U8 R4, [R3+UR5+0x200] ;  /* 0x0002000503047984 */ /* 0x000fe80008000000 */
[----:B------:R5:W2:Y:S02]  /*3a990*/  @!P0 LDG.E.U8 R24, desc[UR8][R14.64] ;  /* 0x000000080e188981 */ /* 0x000aa4000c1e1100 */
[----:B-----5:R-:W-:-:S02]  /*3a9a0*/  @!P1 IMAD.MOV.U32 R14, RZ, RZ, R0 ;  /* 0x000000ffff0e9224 */ /* 0x020fc400078e0000 */
[----:B------:R-:W-:Y:S01]  /*3a9b0*/  @!P1 IMAD.MOV.U32 R15, RZ, RZ, R2 ;  /* 0x000000ffff0f9224 */ /* 0x000fe200078e0002 */
[----:B------:R-:W-:Y:S04]  /*3a9c0*/  LDS.U8 R0, [R3+UR5+0x60] ;  /* 0x0000600503007984 */ /* 0x000fe80008000000 */
[----:B------:R-:W0:Y:S04]  /*3a9d0*/  LDS.U8 R2, [R3+UR5+0x40] ;  /* 0x0000400503027984 */ /* 0x000e280008000000 */
[----:B------:R-:W4:Y:S04]  /*3a9e0*/  @!P1 LDG.E.U8 R25, desc[UR8][R14.64] ;  /* 0x000000080e199981 */ /* 0x000f28000c1e1100 */
[----:B------:R-:W-:Y:S04]  /*3a9f0*/  STL [R1+0x2ccc], R19 ;  /* 0x002ccc1301007387 */ /* 0x000fe80000100800 */
[----:B---3--:R-:W-:Y:S04]  /*3aa00*/  STL [R1+0x2d20], R21 ;  /* 0x002d201501007387 */ /* 0x008fe80000100800 */
[----:B------:R-:W-:Y:S04]  /*3aa10*/  STL [R1+0x2d24], R23 ;  /* 0x002d241701007387 */ /* 0x000fe80000100800 */
[----:B--2---:R-:W-:Y:S04]  /*3aa20*/  STL [R1+0x2ce0], R24 ;  /* 0x002ce01801007387 */ /* 0x004fe80000100800 */
[----:B----4-:R-:W-:Y:S04]  /*3aa30*/  STL [R1+0x2ce4], R25 ;  /* 0x002ce41901007387 */ /* 0x010fe80000100800 */
[----:B------:R-:W-:Y:S04]  /*3aa40*/  STL [R1+0x2ce8], R28 ;  /* 0x002ce81c01007387 */ /* 0x000fe80000100800 */
[----:B-1----:R-:W-:Y:S04]  /*3aa50*/  STL [R1+0x2cec], R29 ;  /* 0x002cec1d01007387 */ /* 0x002fe80000100800 */
[----:B0-----:R-:W-:Y:S04]  /*3aa60*/  STL [R1+0x664], R2 ;  /* 0x0006640201007387 */ /* 0x001fe80000100800 */
[----:B------:R-:W0:Y:S04]  /*3aa70*/  LDS.U8 R2, [R3+UR5+0x220] ;  /* 0x0002200503027984 */ /* 0x000e280008000000 */
[----:B------:R-:W-:Y:S04]  /*3aa80*/  STL [R1+0x660], R0 ;  /* 0x0006600001007387 */ /* 0x000fe80000100800 */
[----:B------:R-:W1:Y:S04]  /*3aa90*/  LDS.U8 R0, [R3+UR5+0x240] ;  /* 0x0002400503007984 */ /* 0x000e680008000000 */
[----:B------:R-:W-:Y:S04]  /*3aaa0*/  STL [R1+0x4c], R4 ;  /* 0x00004c0401007387 */ /* 0x000fe80000100800 */
[----:B------:R-:W2:Y:S04]  /*3aab0*/  LDS.U8 R4, [R3+UR5+0x260] ;  /* 0x0002600503047984 */ /* 0x000ea80008000000 */
[----:B0-----:R-:W-:Y:S04]  /*3aac0*/  STL [R1+0x48], R2 ;  /* 0x0000480201007387 */ /* 0x001fe80000100800 */
[----:B------:R-:W0:Y:S04]  /*3aad0*/  LDS.U8 R2, [R3+UR5+0x400] ;  /* 0x0004000503027984 */ /* 0x000e280008000000 */
[----:B-1----:R-:W-:Y:S04]  /*3aae0*/  STL [R1+0x680], R0 ;  /* 0x0006800001007387 */ /* 0x002fe80000100800 */
[----:B------:R-:W1:Y:S04]  /*3aaf0*/  LDS.U8 R0, [R3+UR5+0x420] ;  /* 0x0004200503007984 */ /* 0x000e680008000000 */
[----:B--2---:R-:W-:Y:S04]  /*3ab00*/  STL [R1+0x67c], R4 ;  /* 0x00067c0401007387 */ /* 0x004fe80000100800 */
        /* <DEDUP_REMOVED lines=36> */
[----:B------:R-:W2:Y:S01]  /*3ad50*/  LDS.U8 R4, [R3+UR5+0xe00] ;  /* 0x000e000503047984 */ /* 0x000ea20008000000 */
[----:B------:R-:W-:-:S02]  /*3ad60*/  LOP3.LUT R14, R3, 0x8, RZ, 0x3c, !PT ;  /* 0x00000008030e7812 */ /* 0x000fc400078e3cff */
[C---:B------:R-:W-:Y:S02]  /*3ad70*/  LOP3.LUT R15, R3.reuse, 0x18, RZ, 0x3c, !PT ;  /* 0x00000018030f7812 */ /* 0x040fe400078e3cff */
[----:B------:R-:W-:Y:S01]  /*3ad80*/  LOP3.LUT R27, R3, 0x10, RZ, 0x3c, !PT ;  /* 0x00000010031b7812 */ /* 0x000fe200078e3cff */
[----:B0-----:R-:W-:Y:S04]  /*3ad90*/  STL [R1+0x1d70], R2 ;  /* 0x001d700201007387 */ /* 0x001fe80000100800 */
[----:B------:R-:W0:Y:S04]  /*3ada0*/  LDS.U8 R2, [R3+UR5+0xe20] ;  /* 0x000e200503027984 */ /* 0x000e280008000000 */
[----:B-1----:R-:W-:Y:S04]  /*3adb0*/  STL [R1+0x1d6c], R0 ;  /* 0x001d6c0001007387 */ /* 0x002fe80000100800 */
[----:B------:R-:W1:Y:S04]  /*3adc0*/  LDS.U8 R0, [R3+UR5+0xe40] ;  /* 0x000e400503007984 */ /* 0x000e680008000000 */
[----:B------:R-:W3:Y:S04]  /*3add0*/  LDS.U8 R3, [R3+UR5+0xe60] ;  /* 0x000e600503037984 */ /* 0x000ee80008000000 */
[----:B--2---:R-:W-:Y:S04]  /*3ade0*/  STL [R1+0x1d3c], R4 ;  /* 0x001d3c0401007387 */ /* 0x004fe80000100800 */
[----:B0-----:R-:W-:Y:S04]  /*3adf0*/  STL [R1+0x1d38], R2 ;  /* 0x001d380201007387 */ /* 0x001fe80000100800 */
[----:B------:R-:W0:Y:S04]  /*3ae00*/  LDS.U8 R2, [R14+UR5] ;  /* 0x000000050e027984 */ /* 0x000e280008000000 */
[----:B-1----:R-:W-:Y:S04]  /*3ae10*/  STL [R1+0x1d80], R0 ;  /* 0x001d800001007387 */ /* 0x002fe80000100800 */
[----:B------:R-:W1:Y:S04]  /*3ae20*/  LDS.U8 R0, [R14+UR5+0x20] ;  /* 0x000020050e007984 */ /* 0x000e680008000000 */
[----:B---3--:R-:W-:Y:S04]  /*3ae30*/  STL [R1+0x1d68], R3 ;  /* 0x001d680301007387 */ /* 0x008fe80000100800 */
[----:B------:R-:W2:Y:S04]  /*3ae40*/  LDS.U8 R3, [R14+UR5+0x40] ;  /* 0x000040050e037984 */ /* 0x000ea80008000000 */
[----:B0-----:R-:W-:Y:S04]  /*3ae50*/  STL [R1+0x40], R2 ;  /* 0x0000400201007387 */ /* 0x001fe80000100800 */
[----:B-1----:R-:W-:Y:S04]  /*3ae60*/  STL [R1+0x38], R0 ;  /* 0x0000380001007387 */ /* 0x002fe80000100800 */
[----:B------:R-:W0:Y:S04]  /*3ae70*/  LDS.U8 R2, [R14+UR5+0x60] ;  /* 0x000060050e027984 */ /* 0x000e280008000000 */
[----:B------:R-:W-:Y:S04]  /*3ae80*/  LDS.U8 R0, [R14+UR5+0x200] ;  /* 0x000200050e007984 */ /* 0x000fe80008000000 */
[----:B--2---:R-:W-:Y:S04]  /*3ae90*/  STL [R1+0x678], R3 ;  /* 0x0006780301007387 */ /* 0x004fe80000100800 */
[----:B------:R-:W1:Y:S04]  /*3aea0*/  LDS.U8 R3, [R14+UR5+0x220] ;  /* 0x000220050e037984 */ /* 0x000e680008000000 */
[----:B0-----:R-:W-:Y:S04]  /*3aeb0*/  STL [R1+0x670], R2 ;  /* 0x0006700201007387 */ /* 0x001fe80000100800 */
[----:B-1----:R-:W-:Y:S04]  /*3aec0*/  STL [R1+0x2cf0], R3 ;  /* 0x002cf00301007387 */ /* 0x002fe80000100800 */
[----:B------:R-:W-:Y:S04]  /*3aed0*/  STL [R1+0x34], R0 ;  /* 0x0000340001007387 */ /* 0x000fe80000100800 */
[----:B------:R-:W0:Y:S04]  /*3aee0*/  LDS.U8 R2, [R14+UR5+0x240] ;  /* 0x000240050e027984 */ /* 0x000e280008000000 */
[----:B------:R-:W1:Y:S04]  /*3aef0*/  LDS.U8 R0, [R14+UR5+0x260] ;  /* 0x000260050e007984 */ /* 0x000e680008000000 */
        /* <DEDUP_REMOVED lines=48> */
[----:B------:R-:W2:Y:S04]  /*3b200*/  LDS.U8 R3, [R27+UR5] ;  /* 0x000000051b037984 */ /* 0x000ea80008000000 */
        /* <DEDUP_REMOVED lines=63> */
[----:B------:R-:W1:Y:S04]  /*3b600*/  LDS.U8 R0, [R15+UR5] ;  /* 0x000000050f007984 */ /* 0x000e680008000000 */
        /* <DEDUP_REMOVED lines=57> */
[----:B-1----:R-:W-:Y:S04]  /*3b9a0*/  STL [R1+0x1d98], R0 ;  /* 0x001d980001007387 */ /* 0x002fe80000100800 */
[----:B------:R-:W0:Y:S04]  /*3b9b0*/  LDS.U8 R2, [R15+UR5+0xe20] ;  /* 0x000e20050f027984 */ /* 0x000e280008000000 */
[----:B------:R-:W1:Y:S04]  /*3b9c0*/  LDS.U8 R0, [R15+UR5+0xe40] ;  /* 0x000e40050f007984 */ /* 0x000e680008000000 */
[----:B--2---:R-:W-:Y:S04]  /*3b9d0*/  STL [R1+0x1d64], R3 ;  /* 0x001d640301007387 */ /* 0x004fe80000100800 */
[----:B------:R-:W2:Y:S04]  /*3b9e0*/  LDL.LU R27, [R1+0xa1c] ;  /* 0x000a1c00011b7983 */ /* 0x000ea80000300800 */
[----:B------:R-:W3:Y:S01]  /*3b9f0*/  LDS.U8 R15, [R15+UR5+0xe60] ;  /* 0x000e60050f0f7984 */ /* 0x000ee20008000000 */
[----:B------:R-:W4:Y:S01]  /*3ba00*/  S2R R6, SR_TID.X ;  /* 0x0000000000067919 */ /* 0x000f220000002100 */
[----:B------:R-:W-:Y:S06]  /*3ba10*/  BAR.SYNC.DEFER_BLOCKING 0x0 ;  /* 0x0000000000007b1d */ /* 0x000fec0000010000 */
[----:B0-----:R-:W-:Y:S04]  /*3ba20*/  STL [R1+0x1d60], R2 ;  /* 0x001d600201007387 */ /* 0x001fe80000100800 */
[----:B--2---:R0:W-:Y:S04]  /*3ba30*/  STL [R1+0x2d8c], R27 ;  /* 0x002d8c1b01007387 */ /* 0x0041e80000100800 */
[----:B-1----:R1:W-:Y:S04]  /*3ba40*/  STL [R1+0x1da4], R0 ;  /* 0x001da40001007387 */ /* 0x0023e80000100800 */
[----:B0-----:R-:W2:Y:S04]  /*3ba50*/  LDL.LU R27, [R1+0xa3c] ;  /* 0x000a3c00011b7983 */ /* 0x001ea80000300800 */
        /* <DEDUP_REMOVED lines=21> */
[----:B-1----:R-:W5:Y:S04]  /*3bbb0*/  LDL.LU R0, [R1+0x89c] ;  /* 0x00089c0001007983 */ /* 0x002f680000300800 */
[----:B------:R-:W5:Y:S04]  /*3bbc0*/  LDL.LU R20, [R1+0x898] ;  /* 0x0008980001147983 */ /* 0x000f680000300800 */
[----:B------:R-:W5:Y:S04]  /*3bbd0*/  LDL.LU R22, [R1+0x87c] ;  /* 0x00087c0001167983 */ /* 0x000f680000300800 */
[----:B------:R-:W5:Y:S04]  /*3bbe0*/  LDL.LU R26, [R1+0x878] ;  /* 0x00087800011a7983 */ /* 0x000f680000300800 */
[----:B------:R-:W5:Y:S04]  /*3bbf0*/  LDL.LU R7, [R1+0x85c] ;  /* 0x00085c0001077983 */ /* 0x000f680000300800 */
[----:B---3--:R0:W-:Y:S04]  /*3bc00*/  STL [R1+0x1d94], R15 ;  /* 0x001d940f01007387 */ /* 0x0081e80000100800 */
[----:B0-----:R-:W3:Y:S01]  /*3bc10*/  LDL.LU R15, [R1+0xa38] ;  /* 0x000a3800010f7983 */ /* 0x001ee20000300800 */
[----:B----4-:R-:W-:-:S05]  /*3bc20*/  LOP3.LUT R6, R6, 0x3f, RZ, 0xc0, !PT ;  /* 0x0000003f06067812 */ /* 0x010fca00078ec0ff */
[----:B--2---:R0:W-:Y:S04]  /*3bc30*/  STS.U8 [R6+UR5], R27 ;  /* 0x0000001b06007988 */ /* 0x0041e80008000005 */
[----:B0-----:R-:W2:Y:S04]  /*3bc40*/  LDL.LU R27, [R1+0x2d8c] ;  /* 0x002d8c00011b7983 */ /* 0x001ea80000300800 */
[----:B---3--:R0:W-:Y:S04]  /*3bc50*/  STS.U8 [R6+UR5+0x40], R15 ;  /* 0x0000400f06007988 */ /* 0x0081e80008000005 */
[----:B0-----:R-:W3:Y:S04]  /*3bc60*/  LDL.LU R15, [R1+0x7fc] ;  /* 0x0007fc00010f7983 */ /* 0x001ee80000300800 */
[----:B---3--:R0:W-:Y:S04]  /*3bc70*/  STL [R1+0x2d80], R15 ;  /* 0x002d800f01007387 */ /* 0x0081e80000100800 */
[----:B0-----:R-:W3:Y:S04]  /*3bc80*/  LDL.LU R15, [R1+0x818] ;  /* 0x00081800010f7983 */ /* 0x001ee80000300800 */
[----:B---3--:R0:W-:Y:S04]  /*3bc90*/  STL [R1+0x2d84], R15 ;  /* 0x002d840f01007387 */ /* 0x0081e80000100800 */
[----:B0-----:R-:W3:Y:S04]  /*3bca0*/  LDL.LU R15, [R1+0x81c] ;  /* 0x00081c00010f7983 */ /* 0x001ee80000300800 */
[----:B--2---:R-:W-:Y:S04]  /*3bcb0*/  STS.U8 [R6+UR5+0x240], R27 ;  /* 0x0002401b06007988 */ /* 0x004fe80008000005 */
[----:B-----5:R-:W-:Y:S04]  /*3bcc0*/  STS.U8 [R6+UR5+0x200], R14 ;  /* 0x0002000e06007988 */ /* 0x020fe80008000005 */
[----:B------:R-:W-:Y:S04]  /*3bcd0*/  STS.U8 [R6+UR5+0x400], R3 ;  /* 0x0004000306007988 */ /* 0x000fe80008000005 */
        /* <DEDUP_REMOVED lines=24> */
[----:B------:R0:W-:Y:S04]  /*3be60*/  STS.U8 [R6+UR5+0xe00], R11 ;  /* 0x000e000b06007988 */ /* 0x0001e80008000005 */
[----:B------:R-:W3:Y:S04]  /*3be70*/  LDL.LU R12, [R1+0x738] ;  /* 0x00073800010c7983 */ /* 0x000ee80000300800 */
[----:B------:R1:W-:Y:S04]  /*3be80*/  STS.U8 [R6+UR5+0x1000], R10 ;  /* 0x0010000a06007988 */ /* 0x0003e80008000005 */
[----:B------:R0:W-:Y:S04]  /*3be90*/  STS.U8 [R6+UR5+0x1040], R9 ;  /* 0x0010400906007988 */ /* 0x0001e80008000005 */
[----:B------:R0:W-:Y:S04]  /*3bea0*/  STS.U8 [R6+UR5+0x1240], R8 ;  /* 0x0012400806007988 */ /* 0x0001e80008000005 */
[----:B------:R1:W-:Y:S04]  /*3beb0*/  STS.U8 [R6+UR5+0x1200], R16 ;  /* 0x0012001006007988 */ /* 0x0003e80008000005 */
[----:B------:R1:W-:Y:S04]  /*3bec0*/  STS.U8 [R6+UR5+0x1400], R18 ;  /* 0x0014001206007988 */ /* 0x0003e80008000005 */
[----:B0-----:R-:W3:Y:S04]  /*3bed0*/  LDL.LU R11, [R1+0x71c] ;  /* 0x00071c00010b7983 */ /* 0x001ee80000300800 */
[----:B-1----:R-:W3:Y:S04]  /*3bee0*/  LDL.LU R10, [R1+0x718] ;  /* 0x00071800010a7983 */ /* 0x002ee80000300800 */
        /* <DEDUP_REMOVED lines=18> */
[----:B0-----:R-:W3:Y:S04]  /*3c010*/  LDL.LU R26, [R1+0x63c] ;  /* 0x00063c00011a7983 */ /* 0x001ee80000300800 */
[----:B-1----:R-:W3:Y:S04]  /*3c020*/  LDL.LU R7, [R1+0x638] ;  /* 0x0006380001077983 */ /* 0x002ee80000300800 */
[----:B--2---:R0:W-:Y:S04]  /*3c030*/  STS.U8 [R6+UR5+0x1c40], R15 ;  /* 0x001c400f06007988 */ /* 0x0041e80008000005 */
[----:B0-----:R-:W2:Y:S04]  /*3c040*/  LDL.LU R15, [R1+0x2d88] ;  /* 0x002d8800010f7983 */ /* 0x001ea80000300800 */
[----:B--2---:R0:W-:Y:S04]  /*3c050*/  STS.U8 [R6+UR5+0x1e40], R15 ;  /* 0x001e400f06007988 */ /* 0x0041e80008000005 */
[----:B0-----:R-:W2:Y:S04]  /*3c060*/  LDL.LU R15, [R1+0x2d84] ;  /* 0x002d8400010f7983 */ /* 0x001ea80000300800 */
[----:B--2---:R0:W-:Y:S04]  /*3c070*/  STS.U8 [R6+UR5+0x1e00], R15 ;  /* 0x001e000f06007988 */ /* 0x0041e80008000005 */
[----:B0-----:R-:W2:Y:S04]  /*3c080*/  LDL.LU R15, [R1+0x2d80] ;  /* 0x002d8000010f7983 */ /* 0x001ea80000300800 */
[----:B--2---:R0:W-:Y:S04]  /*3c090*/  STS.U8 [R6+UR5+0x2000], R15 ;  /* 0x0020000f06007988 */ /* 0x0041e80008000005 */
[----:B0-----:R-:W2:Y:S04]  /*3c0a0*/  LDL.LU R15, [R1+0x5f8] ;  /* 0x0005f800010f7983 */ /* 0x001ea80000300800 */
[----:B--2---:R0:W-:Y:S04]  /*3c0b0*/  STL [R1+0x2d74], R15 ;  /* 0x002d740f01007387 */ /* 0x0041e80000100800 */
[----:B0-----:R-:W2:Y:S04]  /*3c0c0*/  LDL.LU R15, [R1+0x5fc] ;  /* 0x0005fc00010f7983 */ /* 0x001ea80000300800 */
[----:B--2---:R0:W-:Y:S04]  /*3c0d0*/  STL [R1+0x2d78], R15 ;  /* 0x002d780f01007387 */ /* 0x0041e80000100800 */
[----:B0-----:R-:W2:Y:S04]  /*3c0e0*/  LDL.LU R15, [R1+0x618] ;  /* 0x00061800010f7983 */ /* 0x001ea80000300800 */
[----:B---3--:R-:W-:Y:S04]  /*3c0f0*/  STS.U8 [R6+UR5+0x2040], R27 ;  /* 0x0020401b06007988 */ /* 0x008fe80008000005 */
[----:B----4-:R-:W-:Y:S04]  /*3c100*/  STS.U8 [R6+UR5+0x2240], R14 ;  /* 0x0022400e06007988 */ /* 0x010fe80008000005 */
        /* <DEDUP_REMOVED lines=58> */
[----:B---3--:R-:W-:Y:S04]  /*3c4b0*/  STS.U8 [R6+UR5+0x5200], R5 ;  /* 0x0052000506007988 */ /* 0x008fe80008000005 */
[----:B--2---:R0:W-:Y:S04]  /*3c4c0*/  STS.U8 [R6+UR5+0x3e40], R15 ;  /* 0x003e400f06007988 */ /* 0x0041e80008000005 */
[----:B0-----:R-:W2:Y:S04]  /*3c4d0*/  LDL.LU R15, [R1+0x2d74] ;  /* 0x002d7400010f7983 */ /* 0x001ea80000300800 */
[----:B------:R-:W3:Y:S04]  /*3c4e0*/  LDL.LU R5, [R1+0x1d4] ;  /* 0x0001d40001057983 */ /* 0x000ee80000300800 */
[----:B---3--:R0:W-:Y:S04]  /*3c4f0*/  STL [R1+0x2d68], R5 ;  /* 0x002d680501007387 */ /* 0x0081e80000100800 */
[----:B0-----:R-:W3:Y:S04]  /*3c500*/  LDL.LU R5, [R1+0x1f0] ;  /* 0x0001f00001057983 */ /* 0x001ee80000300800 */
[----:B---3--:R0:W-:Y:S04]  /*3c510*/  STL [R1+0x2d6c], R5 ;  /* 0x002d6c0501007387 */ /* 0x0081e80000100800 */
[----:B0-----:R-:W3:Y:S04]  /*3c520*/  LDL.LU R5, [R1+0x1f4] ;  /* 0x0001f40001057983 */ /* 0x001ee80000300800 */
[----:B------:R-:W-:Y:S04]  /*3c530*/  STS.U8 [R6+UR5+0x5400], R4 ;  /* 0x0054000406007988 */ /* 0x000fe80008000005 */
[----:B------:R-:W-:Y:S04]  /*3c540*/  STS.U8 [R6+UR5+0x5440], R2 ;  /* 0x0054400206007988 */ /* 0x000fe80008000005 */
[----:B------:R-:W-:Y:S04]  /*3c550*/  STS.U8 [R6+UR5+0x5640], R0 ;  /* 0x0056400006007988 */ /* 0x000fe80008000005 */
[----:B------:R-:W-:Y:S04]  /*3c560*/  STS.U8 [R6+UR5+0x5840], R26 ;  /* 0x0058401a06007988 */ /* 0x000fe80008000005 */
[----:B------:R-:W-:Y:S04]  /*3c570*/  STS.U8 [R6+UR5+0x5a40], R7 ;  /* 0x005a400706007988 */ /* 0x000fe80008000005 */
[----:B--2---:R-:W-:Y:S04]  /*3c580*/  STS.U8 [R6+UR5+0x3e00], R15 ;  /* 0x003e000f06007988 */ /* 0x004fe80008000005 */
[----:B------:R-:W-:Y:S04]  /*3c590*/  STS.U8 [R6+UR5+0x4000], R27 ;  /* 0x0040001b06007988 */ /* 0x000fe80008000005 */
[----:B----4-:R-:W-:Y:S04]  /*3c5a0*/  STS.U8 [R6+UR5+0x4040], R14 ;  /* 0x0040400e06007988 */ /* 0x010fe80008000005 */
[----:B-----5:R-:W-:Y:S04]  /*3c5b0*/  STS.U8 [R6+UR5+0x4240], R3 ;  /* 0x0042400306007988 */ /* 0x020fe80008000005 */
        /* <DEDUP_REMOVED lines=53> */
[----:B---3--:R-:W-:Y:S04]  /*3c910*/  STS.U8 [R6+UR5+0x5e00], R4 ;  /* 0x005e000406007988 */ /* 0x008fe80008000005 */
[----:B----4-:R-:W-:Y:S04]  /*3c920*/  STS.U8 [R6+UR5+0x6000], R2 ;  /* 0x0060000206007988 */ /* 0x010fe80008000005 */
[----:B-----5:R-:W-:Y:S04]  /*3c930*/  STS.U8 [R6+UR5+0x6040], R0 ;  /* 0x0060400006007988 */ /* 0x020fe80008000005 */
[----:B------:R-:W-:Y:S04]  /*3c940*/  STS.U8 [R6+UR5+0x6240], R26 ;  /* 0x0062401a06007988 */ /* 0x000fe80008000005 */
[----:B------:R-:W-:Y:S04]  /*3c950*/  STS.U8 [R6+UR5+0x6200], R7 ;  /* 0x0062000706007988 */ /* 0x000fe80008000005 */
[----:B------:R-:W-:Y:S04]  /*3c960*/  STS.U8 [R6+UR5+0x6400], R15 ;  /* 0x0064000f06007988 */ /* 0x000fe80008000005 */
[----:B--2---:R0:W-:Y:S04]  /*3c970*/  STS.U8 [R6+UR5+0x5e40], R5 ;  /* 0x005e400506007988 */ /* 0x0041e80008000005 */
[----:B0-----:R-:W2:Y:S04]  /*3c980*/  LDL.LU R5, [R1+0x2d64] ;  /* 0x002d640001057983 */ /* 0x001ea80000300800 */
[----:B------:R-:W3:Y:S04]  /*3c990*/  LDL.LU R4, [R1+0x2d60] ;  /* 0x002d600001047983 */ /* 0x000ee80000300800 */
[----:B------:R-:W4:Y:S04]  /*3c9a0*/  LDL.LU R2, [R1+0x2d5c] ;  /* 0x002d5c0001027983 */ /* 0x000f280000300800 */
[----:B------:R-:W5:Y:S04]  /*3c9b0*/  LDL.LU R0, [R1+0x2d58] ;  /* 0x002d580001007983 */ /* 0x000f680000300800 */
[----:B------:R-:W2:Y:S04]  /*3c9c0*/  LDL.LU R26, [R1+0x2d54] ;  /* 0x002d5400011a7983 */ /* 0x000ea80000300800 */
[----:B------:R-:W2:Y:S04]  /*3c9d0*/  LDL.LU R7, [R1+0x2d50] ;  /* 0x002d500001077983 */ /* 0x000ea80000300800 */
[----:B------:R-:W2:Y:S04]  /*3c9e0*/  LDL.LU R15, [R1+0x9d0] ;  /* 0x0009d000010f7983 */ /* 0x000ea80000300800 */
        /* <DEDUP_REMOVED lines=44> */
[----:B------:R0:W-:Y:S04]  /*3ccb0*/  STS.U8 [R6+UR5+0x7a00], R26 ;  /* 0x007a001a06007988 */ /* 0x0001e80008000005 */
[----:B-----5:R1:W-:Y:S04]  /*3ccc0*/  STS.U8 [R6+UR5+0x7c00], R0 ;  /* 0x007c000006007988 */ /* 0x0203e80008000005 */
[----:B----4-:R4:W-:Y:S04]  /*3ccd0*/  STS.U8 [R6+UR5+0x7c40], R2 ;  /* 0x007c400206007988 */ /* 0x0109e80008000005 */
[----:B---3--:R3:W-:Y:S04]  /*3cce0*/  STS.U8 [R6+UR5+0x7e40], R4 ;  /* 0x007e400406007988 */ /* 0x0087e80008000005 */
[----:B------:R5:W-:Y:S04]  /*3ccf0*/  STS.U8 [R6+UR5+0x7e00], R5 ;  /* 0x007e000506007988 */ /* 0x000be80008000005 */
[----:B0-----:R-:W2:Y:S04]  /*3cd00*/  LDL.LU R26, [R1+0x9d4] ;  /* 0x0009d400011a7983 */ /* 0x001ea80000300800 */
[----:B-1----:R-:W2:Y:S04]  /*3cd10*/  LDL.LU R0, [R1+0x9f0] ;  /* 0x0009f00001007983 */ /* 0x002ea80000300800 */
[----:B----4-:R-:W4:Y:S04]  /*3cd20*/  LDL.LU R2, [R1+0x9f4] ;  /* 0x0009f40001027983 */ /* 0x010f280000300800 */
[----:B---3--:R-:W3:Y:S04]  /*3cd30*/  LDL.LU R4, [R1+0xa10] ;  /* 0x000a100001047983 */ /* 0x008ee80000300800 */
[----:B-----5:R-:W5:Y:S04]  /*3cd40*/  LDL.LU R5, [R1+0xa30] ;  /* 0x000a300001057983 */ /* 0x020f680000300800 */
[----:B------:R0:W-:Y:S02]  /*3cd50*/  STS.U8 [R6+UR5+0x7a40], R7 ;  /* 0x007a400706007988 */ /* 0x0001e40008000005 */
[----:B0-----:R-:W-:-:S02]  /*3cd60*/  LOP3.LUT R7, R6, 0x10, RZ, 0x3c, !PT ;  /* 0x0000001006077812 */ /* 0x001fc400078e3cff */
[----:B------:R-:W3:Y:S04]  /*3cd70*/  LDL.LU R6, [R1+0xa14] ;  /* 0x000a140001067983 */ /* 0x000ee80000300800 */
[----:B--2---:R0:W-:Y:S04]  /*3cd80*/  STS.U8 [R7+UR5+0x80], R15 ;  /* 0x0000800f07007988 */ /* 0x0041e80008000005 */
[----:B0-----:R-:W2:Y:S04]  /*3cd90*/  LDL.LU R15, [R1+0x2d4c] ;  /* 0x002d4c00010f7983 */ /* 0x001ea80000300800 */
[----:B-----5:R0:W-:Y:S04]  /*3cda0*/  STS.U8 [R7+UR5+0xc0], R5 ;  /* 0x0000c00507007988 */ /* 0x0201e80008000005 */
[----:B0-----:R-:W5:Y:S04]  /*3cdb0*/  LDL.LU R5, [R1+0x7f4] ;  /* 0x0007f40001057983 */ /* 0x001f680000300800 */
[----:B-----5:R0:W-:Y:S04]  /*3cdc0*/  STL [R1+0x2d40], R5 ;  /* 0x002d400501007387 */ /* 0x0201e80000100800 */
[----:B0-----:R-:W5:Y:S04]  /*3cdd0*/  LDL.LU R5, [R1+0x810] ;  /* 0x0008100001057983 */ /* 0x001f680000300800 */
[----:B-----5:R0:W-:Y:S04]  /*3cde0*/  STL [R1+0x2d44], R5 ;  /* 0x002d440501007387 */ /* 0x0201e80000100800 */
[----:B0-----:R-:W5:Y:S04]  /*3cdf0*/  LDL.LU R5, [R1+0x814] ;  /* 0x0008140001057983 */ /* 0x001f680000300800 */
[----:B---3--:R-:W-:Y:S04]  /*3ce00*/  STS.U8 [R7+UR5+0x2c0], R6 ;  /* 0x0002c00607007988 */ /* 0x008fe80008000005 */
[----:B------:R-:W-:Y:S04]  /*3ce10*/  STS.U8 [R7+UR5+0x280], R4 ;  /* 0x0002800407007988 */ /* 0x000fe80008000005 */
[----:B----4-:R-:W-:Y:S04]  /*3ce20*/  STS.U8 [R7+UR5+0x480], R2 ;  /* 0x0004800207007988 */ /* 0x010fe80008000005 */
[----:B------:R-:W-:Y:S04]  /*3ce30*/  STS.U8 [R7+UR5+0x4c0], R0 ;  /* 0x0004c00007007988 */ /* 0x000fe80008000005 */
[----:B------:R-:W-:Y:S04]  /*3ce40*/  STS.U8 [R7+UR5+0x6c0], R26 ;  /* 0x0006c01a07007988 */ /* 0x000fe80008000005 */
[----:B--2---:R-:W-:Y:S04]  /*3ce50*/  STS.U8 [R7+UR5+0x680], R15 ;  /* 0x0006800f07007988 */ /* 0x004fe80008000005 */
[----:B------:R-:W-:Y:S04]  /*3ce60*/  STS.U8 [R7+UR5+0x880], R27 ;  /* 0x0008801b07007988 */ /* 0x000fe80008000005 */
[----:B------:R-:W-:Y:S04]  /*3ce70*/  STS.U8 [R7+UR5+0x8c0], R14 ;  /* 0x0008c00e07007988 */ /* 0x000fe80008000005 */
[----:B------:R-:W-:Y:S04]  /*3ce80*/  STS.U8 [R7+UR5+0xac0], R3 ;  /* 0x000ac00307007988 */ /* 0x000fe80008000005 */
[----:B------:R-:W-:Y:S04]  /*3ce90*/  STS.U8 [R7+UR5+0xa80], R29 ;  /* 0x000a801d07007988 */ /* 0x000fe80008000005 */
[----:B------:R-:W-:Y:S04]  /*3cea0*/  STS.U8 [R7+UR5+0xc80], R28 ;  /* 0x000c801c07007988 */ /* 0x000fe80008000005 */
[----:B------:R-:W-:Y:S04]  /*3ceb0*/  STS.U8 [R7+UR5+0xcc0], R25 ;  /* 0x000cc01907007988 */ /* 0x000fe80008000005 */
[----:B------:R-:W-:Y:S04]  /*3cec0*/  STS.U8 [R7+UR5+0xec0], R24 ;  /* 0x000ec01807007988 */ /* 0x000fe80008000005 */
[----:B-----5:R0:W-:Y:S04]  /*3ced0*/  STL [R1+0x2d48], R5 ;  /* 0x002d480501007387 */ /* 0x0201e80000100800 */
        /* <DEDUP_REMOVED lines=123> */
[----:B--2---:R-:W-:Y:S04]  /*3d690*/  STS.U8 [R7+UR5+0x3e80], R5 ;  /* 0x003e800507007988 */ /* 0x004fe80008000005 */
[----:B------:R-:W-:Y:S04]  /*3d6a0*/  STS.U8 [R7+UR5+0x4680], R14 ;  /* 0x0046800e07007988 */ /* 0x000fe80008000005 */
[----:B------:R0:W-:Y:S04]  /*3d6b0*/  STS.U8 [R7+UR5+0x4cc0], R23 ;  /* 0x004cc01707007988 */ /* 0x0001e80008000005 */
[----:B0-----:R-:W2:Y:S04]  /*3d6c0*/  LDL.LU R23, [R1+0x1cc] ;  /* 0x0001cc0001177983 */ /* 0x001ea80000300800 */
[----:B--2---:R0:W-:Y:S04]  /*3d6d0*/  STL [R1+0x2d28], R23 ;  /* 0x002d281701007387 */ /* 0x0041e80000100800 */
[----:B0-----:R-:W2:Y:S04]  /*3d6e0*/  LDL.LU R23, [R1+0x1e8] ;  /* 0x0001e80001177983 */ /* 0x001ea80000300800 */
[----:B--2---:R0:W-:Y:S04]  /*3d6f0*/  STL [R1+0x2d2c], R23 ;  /* 0x002d2c1701007387 */ /* 0x0041e80000100800 */
[----:B0-----:R-:W2:Y:S04]  /*3d700*/  LDL.LU R23, [R1+0x1ec] ;  /* 0x0001ec0001177983 */ /* 0x001ea80000300800 */
        /* <DEDUP_REMOVED lines=44> */
[----:B0-----:R-:W3:Y:S04]  /*3d9d0*/  LDL.LU R8, [R1+0x24] ;  /* 0x0000240001087983 */ /* 0x001ee80000300800 */
[----:B-1----:R-:W3:Y:S04]  /*3d9e0*/  LDL.LU R16, [R1+0x18] ;  /* 0x0000180001107983 */ /* 0x002ee80000300800 */
[----:B------:R-:W3:Y:S04]  /*3d9f0*/  LDL.LU R18, [R1+0x14] ;  /* 0x0000140001127983 */ /* 0x000ee80000300800 */
        /* <DEDUP_REMOVED lines=20> */
[----:B------:R-:W2:Y:S01]  /*3db40*/  LDL.LU R5, [R1+0x9a8] ;  /* 0x0009a80001057983 */ /* 0x000ea20000300800 */
[----:B------:R-:W0:Y:S03]  /*3db50*/  S2R R6, SR_TID.X ;  /* 0x0000000000067919 */ /* 0x000e260000002100 */
        /* <DEDUP_REMOVED lines=19> */
[----:B------:R1:W-:Y:S01]  /*3dc90*/  STS.U8 [R7+UR5+0x6880], R0 ;  /* 0x0068800007007988 */ /* 0x0003e20008000005 */
[----:B0-----:R-:W-:-:S04]  /*3dca0*/  LOP3.LUT R6, R6, 0x3f, RZ, 0xc0, !PT ;  /* 0x0000003f06067812 */ /* 0x001fc800078ec0ff */
[----:B-1----:R-:W-:Y:S01]  /*3dcb0*/  LOP3.LUT R0, R6, 0x20, RZ, 0x3c, !PT ;  /* 0x0000002006007812 */ /* 0x002fe200078e3cff */
        /* <DEDUP_REMOVED lines=22> */
[----:B------:R1:W-:Y:S04]  /*3de20*/  STS.U8 [R7+UR5+0x7a80], R20 ;  /* 0x007a801407007988 */ /* 0x0003e80008000005 */
[----:B-----5:R5:W-:Y:S04]  /*3de30*/  STS.U8 [R7+UR5+0x7c80], R10 ;  /* 0x007c800a07007988 */ /* 0x020be80008000005 */
[----:B----4-:R4:W-:Y:S04]  /*3de40*/  STS.U8 [R7+UR5+0x7cc0], R11 ;  /* 0x007cc00b07007988 */ /* 0x0109e80008000005 */
[----:B---3--:R3:W-:Y:S04]  /*3de50*/  STS.U8 [R7+UR5+0x7ec0], R21 ;  /* 0x007ec01507007988 */ /* 0x0087e80008000005 */
[----:B------:R3:W-:Y:S04]  /*3de60*/  STS.U8 [R7+UR5+0x7e80], R23 ;  /* 0x007e801707007988 */ /* 0x0007e80008000005 */
[----:B0-----:R-:W2:Y:S04]  /*3de70*/  LDL.LU R22, [R1+0x9ac] ;  /* 0x0009ac0001167983 */ /* 0x001ea80000300800 */
[----:B-1----:R-:W2:Y:S04]  /*3de80*/  LDL.LU R20, [R1+0x9c8] ;  /* 0x0009c80001147983 */ /* 0x002ea80000300800 */
[----:B------:R-:W2:Y:S04]  /*3de90*/  LDL.LU R6, [R1+0x9cc] ;  /* 0x0009cc0001067983 */ /* 0x000ea80000300800 */
[----:B-----5:R-:W5:Y:S04]  /*3dea0*/  LDL.LU R10, [R1+0x9e8] ;  /* 0x0009e800010a7983 */ /* 0x020f680000300800 */
[----:B----4-:R-:W4:Y:S04]  /*3deb0*/  LDL.LU R11, [R1+0x9ec] ;  /* 0x0009ec00010b7983 */ /* 0x010f280000300800 */
[----:B---3--:R-:W3:Y:S04]  /*3dec0*/  LDL.LU R21, [R1+0xa08] ;  /* 0x000a080001157983 */ /* 0x008ee80000300800 */
[----:B------:R-:W3:Y:S04]  /*3ded0*/  LDL.LU R23, [R1+0xa28] ;  /* 0x000a280001177983 */ /* 0x000ee80000300800 */
[----:B------:R-:W4:Y:S04]  /*3dee0*/  LDL.LU R7, [R1+0xa0c] ;  /* 0x000a0c0001077983 */ /* 0x000f280000300800 */
[----:B--2---:R0:W-:Y:S04]  /*3def0*/  STS.U8 [R0+UR5+0x100], R5 ;  /* 0x0001000500007988 */ /* 0x0041e80008000005 */
[----:B0-----:R-:W2:Y:S04]  /*3df00*/  LDL.LU R5, [R1+0x2d0c] ;  /* 0x002d0c0001057983 */ /* 0x001ea80000300800 */
[----:B------:R0:W-:Y:S04]  /*3df10*/  STS.U8 [R0+UR5+0x1300], R16 ;  /* 0x0013001000007988 */ /* 0x0001e80008000005 */
[----:B0-----:R-:W2:Y:S04]  /*3df20*/  LDL.LU R16, [R1+0x830] ;  /* 0x0008300001107983 */ /* 0x001ea80000300800 */
[----:B---3--:R0:W-:Y:S04]  /*3df30*/  STS.U8 [R0+UR5+0x140], R23 ;  /* 0x0001401700007988 */ /* 0x0081e80008000005 */
[----:B0-----:R-:W3:Y:S04]  /*3df40*/  LDL.LU R23, [R1+0x7ec] ;  /* 0x0007ec0001177983 */ /* 0x001ee80000300800 */
[----:B---3--:R0:W-:Y:S04]  /*3df50*/  STL [R1+0x2d04], R23 ;  /* 0x002d041701007387 */ /* 0x0081e80000100800 */
[----:B0-----:R-:W3:Y:S04]  /*3df60*/  LDL.LU R23, [R1+0x808] ;  /* 0x0008080001177983 */ /* 0x001ee80000300800 */
[----:B----4-:R-:W-:Y:S04]  /*3df70*/  STS.U8 [R0+UR5+0x340], R7 ;  /* 0x0003400700007988 */ /* 0x010fe80008000005 */
[----:B------:R-:W-:Y:S04]  /*3df80*/  STS.U8 [R0+UR5+0x300], R21 ;  /* 0x0003001500007988 */ /* 0x000fe80008000005 */
[----:B------:R-:W-:Y:S04]  /*3df90*/  STS.U8 [R0+UR5+0x500], R11 ;  /* 0x0005000b00007988 */ /* 0x000fe80008000005 */
[----:B-----5:R-:W-:Y:S04]  /*3dfa0*/  STS.U8 [R0+UR5+0x540], R10 ;  /* 0x0005400a00007988 */ /* 0x020fe80008000005 */
[----:B------:R-:W-:Y:S04]  /*3dfb0*/  STS.U8 [R0+UR5+0x740], R6 ;  /* 0x0007400600007988 */ /* 0x000fe80008000005 */
        /* <DEDUP_REMOVED lines=55> */
[----:B---3--:R0:W-:Y:S04]  /*3e330*/  STS.U8 [R0+UR5+0x3100], R18 ;  /* 0x0031001200007988 */ /* 0x0081e80008000005 */
[----:B0-----:R-:W3:Y:S04]  /*3e340*/  LDL.LU R18, [R1+0x60c] ;  /* 0x00060c0001127983 */ /* 0x001ee80000300800 */
[----:B--2---:R0:W-:Y:S04]  /*3e350*/  STS.U8 [R0+UR5+0x2100], R23 ;  /* 0x0021001700007988 */ /* 0x0041e80008000005 */
[----:B0-----:R-:W2:Y:S04]  /*3e360*/  LDL.LU R23, [R1+0x5e8] ;  /* 0x0005e80001177983 */ /* 0x001ea80000300800 */
[----:B--2---:R0:W-:Y:S04]  /*3e370*/  STL [R1+0x2cfc], R23 ;  /* 0x002cfc1701007387 */ /* 0x0041e80000100800 */
[----:B0-----:R-:W2:Y:S04]  /*3e380*/  LDL.LU R23, [R1+0x5ec] ;  /* 0x0005ec0001177983 */ /* 0x001ea80000300800 */
[----:B------:R-:W-:Y:S04]  /*3e390*/  STS.U8 [R0+UR5+0x2140], R7 ;  /* 0x0021400700007988 */ /* 0x000fe80008000005 */
        /* <DEDUP_REMOVED lines=14> */
[----:B------:R-:W4:Y:S04]  /*3e480*/  LDL.LU R7, [R1+0x5cc] ;  /* 0x0005cc0001077983 */ /* 0x000f280000300800 */
[----:B------:R-:W5:Y:S04]  /*3e490*/  LDL.LU R21, [R1+0x5c8] ;  /* 0x0005c80001157983 */ /* 0x000f680000300800 */
        /* <DEDUP_REMOVED lines=10> */
[----:B------:R0:W-:Y:S04]  /*3e540*/  STS.U8 [R0+UR5+0x3940], R9 ;  /* 0x0039400900007988 */ /* 0x0001e80008000005 */
[----:B------:R-:W4:Y:S04]  /*3e550*/  LDL.LU R27, [R1+0x334] ;  /* 0x00033400011b7983 */ /* 0x000f280000300800 */
[----:B------:R1:W-:Y:S04]  /*3e560*/  STS.U8 [R0+UR5+0x2f40], R14 ;  /* 0x002f400e00007988 */ /* 0x0003e80008000005 */
[----:B------:R0:W-:Y:S04]  /*3e570*/  STS.U8 [R0+UR5+0x2f00], R3 ;  /* 0x002f000300007988 */ /* 0x0001e80008000005 */
[----:B------:R0:W-:Y:S04]  /*3e580*/  STS.U8 [R0+UR5+0x3140], R29 ;  /* 0x0031401d00007988 */ /* 0x0001e80008000005 */
[----:B------:R1:W-:Y:S04]  /*3e590*/  STS.U8 [R0+UR5+0x3340], R28 ;  /* 0x0033401c00007988 */ /* 0x0003e80008000005 */
[----:B------:R3:W-:Y:S04]  /*3e5a0*/  STS.U8 [R0+UR5+0x3300], R25 ;  /* 0x0033001900007988 */ /* 0x0007e80008000005 */
[----:B0-----:R-:W4:Y:S04]  /*3e5b0*/  LDL.LU R9, [R1+0x330] ;  /* 0x0003300001097983 */ /* 0x001f280000300800 */
[----:B-1----:R-:W5:Y:S04]  /*3e5c0*/  LDL.LU R14, [R1+0x314] ;  /* 0x00031400010e7983 */ /* 0x002f680000300800 */
[----:B------:R-:W5:Y:S04]  /*3e5d0*/  LDL.LU R3, [R1+0x310] ;  /* 0x0003100001037983 */ /* 0x000f680000300800 */
[----:B------:R-:W5:Y:S04]  /*3e5e0*/  LDL.LU R29, [R1+0x2e4] ;  /* 0x0002e400011d7983 */ /* 0x000f680000300800 */
[----:B------:R-:W5:Y:S04]  /*3e5f0*/  LDL.LU R28, [R1+0x2e0] ;  /* 0x0002e000011c7983 */ /* 0x000f680000300800 */
[----:B------:R0:W-:Y:S04]  /*3e600*/  STS.U8 [R0+UR5+0x3500], R24 ;  /* 0x0035001800007988 */ /* 0x0001e80008000005 */
[----:B---3--:R-:W3:Y:S04]  /*3e610*/  LDL.LU R25, [R1+0x2c4] ;  /* 0x0002c40001197983 */ /* 0x008ee80000300800 */
        /* <DEDUP_REMOVED lines=17> */
[----:B----4-:R-:W-:Y:S04]  /*3e730*/  STS.U8 [R0+UR5+0x4d40], R9 ;  /* 0x004d400900007988 */ /* 0x010fe80008000005 */
[----:B-----5:R-:W-:Y:S04]  /*3e740*/  STS.U8 [R0+UR5+0x4f00], R3 ;  /* 0x004f000300007988 */ /* 0x020fe80008000005 */
[----:B--2---:R0:W-:Y:S04]  /*3e750*/  STS.U8 [R0+UR5+0x3f40], R23 ;  /* 0x003f401700007988 */ /* 0x0041e80008000005 */
[----:B0-----:R-:W2:Y:S04]  /*3e760*/  LDL.LU R23, [R1+0x2cfc] ;  /* 0x002cfc0001177983 */ /* 0x001ea80000300800 */
[----:B------:R-:W4:Y:S04]  /*3e770*/  LDL.LU R9, [R1+0x200] ;  /* 0x0002000001097983 */ /* 0x000f280000300800 */
[----:B------:R-:W5:Y:S04]  /*3e780*/  LDL.LU R3, [R1+0x1c4] ;  /* 0x0001c40001037983 */ /* 0x000f680000300800 */
[----:B-----5:R0:W-:Y:S04]  /*3e790*/  STL [R1+0x2cf4], R3 ;  /* 0x002cf40301007387 */ /* 0x0201e80000100800 */
[----:B0-----:R-:W5:Y:S04]  /*3e7a0*/  LDL.LU R3, [R1+0x1e0] ;  /* 0x0001e00001037983 */ /* 0x001f680000300800 */
[----:B------:R-:W-:Y:S04]  /*3e7b0*/  STS.U8 [R0+UR5+0x5100], R29 ;  /* 0x0051001d00007988 */ /* 0x000fe80008000005 */
[----:B------:R-:W-:Y:S04]  /*3e7c0*/  STS.U8 [R0+UR5+0x5140], R28 ;  /* 0x0051401c00007988 */ /* 0x000fe80008000005 */
[----:B---3--:R-:W-:Y:S04]  /*3e7d0*/  STS.U8 [R0+UR5+0x5340], R25 ;  /* 0x0053401900007988 */ /* 0x008fe80008000005 */
[----:B------:R-:W-:Y:S04]  /*3e7e0*/  STS.U8 [R0+UR5+0x5300], R24 ;  /* 0x0053001800007988 */ /* 0x000fe80008000005 */
[----:B------:R-:W-:Y:S04]  /*3e7f0*/  STS.U8 [R0+UR5+0x5740], R13 ;  /* 0x0057400d00007988 */ /* 0x000fe80008000005 */
[----:B------:R-:W-:Y:S04]  /*3e800*/  STS.U8 [R0+UR5+0x5700], R12 ;  /* 0x0057000c00007988 */ /* 0x000fe80008000005 */
[----:B------:R-:W-:Y:S04]  /*3e810*/  STS.U8 [R0+UR5+0x5940], R16 ;  /* 0x0059401000007988 */ /* 0x000fe80008000005 */
[----:B------:R-:W-:Y:S04]  /*3e820*/  STS.U8 [R0+UR5+0x5b40], R18 ;  /* 0x005b401200007988 */ /* 0x000fe80008000005 */
[----:B------:R-:W-:Y:S04]  /*3e830*/  STS.U8 [R0+UR5+0x4500], R6 ;  /* 0x0045000600007988 */ /* 0x000fe80008000005 */
[----:B--2---:R-:W-:Y:S04]  /*3e840*/  STS.U8 [R0+UR5+0x3f00], R23 ;  /* 0x003f001700007988 */ /* 0x004fe80008000005 */
[----:B------:R-:W-:Y:S04]  /*3e850*/  STS.U8 [R0+UR5+0x4100], R7 ;  /* 0x0041000700007988 */ /* 0x000fe80008000005 */
[----:B------:R-:W-:Y:S04]  /*3e860*/  STS.U8 [R0+UR5+0x5900], R8 ;  /* 0x0059000800007988 */ /* 0x000fe80008000005 */
[----:B------:R-:W-:Y:S04]  /*3e870*/  STS.U8 [R0+UR5+0x4140], R21 ;  /* 0x0041401500007988 */ /* 0x000fe80008000005 */
[----:B-----5:R0:W-:Y:S04]  /*3e880*/  STL [R1+0x2cf8], R3 ;  /* 0x002cf80301007387 */ /* 0x0201e80000100800 */
[----:B0-----:R-:W2:Y:S04]  /*3e890*/  LDL.LU R3, [R1+0x1e4] ;  /* 0x0001e40001037983 */ /* 0x001ea80000300800 */
[----:B------:R-:W3:Y:S04]  /*3e8a0*/  LDL.LU R29, [R1+0x1c0] ;  /* 0x0001c000011d7983 */ /* 0x000ee80000300800 */
        /* <DEDUP_REMOVED lines=24> */
[----:B----4-:R-:W4:Y:S04]  /*3ea30*/  LDL.LU R4, [R1+0xc4] ;  /* 0x0000c40001047983 */ /* 0x010f280000300800 */
        /* <DEDUP_REMOVED lines=28> */
[----:B------:R0:W-:Y:S02]  /*3ec00*/  STS.U8 [R0+UR5+0x6700], R6 ;  /* 0x0067000600007988 */ /* 0x0001e40008000005 */
[----:B0-----:R-:W0:Y:S02]  /*3ec10*/  S2R R6, SR_TID.X ;  /* 0x0000000000067919 */ /* 0x001e240000002100 */
[----:B--2---:R1:W-:Y:S04]  /*3ec20*/  STS.U8 [R0+UR5+0x5f40], R3 ;  /* 0x005f400300007988 */ /* 0x0043e80008000005 */
[----:B-1----:R-:W2:Y:S04]  /*3ec30*/  LDL.LU R3, [R1+0x2cf0] ;  /* 0x002cf00001037983 */ /* 0x002ea80000300800 */
[----:B------:R-:W3:Y:S04]  /*3ec40*/  LDL.LU R29, [R1+0x2cec] ;  /* 0x002cec00011d7983 */ /* 0x000ee80000300800 */
[----:B------:R-:W3:Y:S04]  /*3ec50*/  LDL.LU R28, [R1+0x2ce8] ;  /* 0x002ce800011c7983 */ /* 0x000ee80000300800 */
[----:B------:R-:W5:Y:S04]  /*3ec60*/  LDL.LU R25, [R1+0x2ce4] ;  /* 0x002ce40001197983 */ /* 0x000f680000300800 */
[----:B------:R-:W2:Y:S04]  /*3ec70*/  LDL.LU R24, [R1+0x2ce0] ;  /* 0x002ce00001187983 */ /* 0x000ea80000300800 */
[----:B------:R-:W2:Y:S04]  /*3ec80*/  LDL.LU R13, [R1+0x2cdc] ;  /* 0x002cdc00010d7983 */ /* 0x000ea80000300800 */
[----:B------:R-:W2:Y:S04]  /*3ec90*/  LDL.LU R12, [R1+0x2cd8] ;  /* 0x002cd800010c7983 */ /* 0x000ea80000300800 */
[----:B------:R-:W3:Y:S04]  /*3eca0*/  LDL.LU R16, [R1+0x2cd4] ;  /* 0x002cd40001107983 */ /* 0x000ee80000300800 */
[----:B------:R-:W3:Y:S04]  /*3ecb0*/  LDL.LU R18, [R1+0x2cd0] ;  /* 0x002cd00001127983 */ /* 0x000ee80000300800 */
[----:B------:R-:W3:Y:S04]  /*3ecc0*/  LDL.LU R8, [R1+0xa24] ;  /* 0x000a240001087983 */ /* 0x000ee80000300800 */
[----:B------:R1:W-:Y:S04]  /*3ecd0*/  STS.U8 [R0+UR5+0x7300], R26 ;  /* 0x0073001a00007988 */ /* 0x0003e80008000005 */
[----:B------:R0:W-:Y:S04]  /*3ece0*/  STS.U8 [R0+UR5+0x7500], R15 ;  /* 0x0075000f00007988 */ /* 0x0001e80008000005 */
[----:B------:R0:W-:Y:S04]  /*3ecf0*/  STS.U8 [R0+UR5+0x7540], R27 ;  /* 0x0075401b00007988 */ /* 0x0001e80008000005 */
[----:B------:R0:W-:Y:S04]  /*3ed00*/  STS.U8 [R0+UR5+0x7700], R19 ;  /* 0x0077001300007988 */ /* 0x0001e80008000005 */
[----:B------:R0:W-:Y:S04]  /*3ed10*/  STS.U8 [R0+UR5+0x7740], R14 ;  /* 0x0077400e00007988 */ /* 0x0001e80008000005 */
[----:B------:R4:W-:Y:S04]  /*3ed20*/  STS.U8 [R0+UR5+0x7900], R17 ;  /* 0x0079001100007988 */ /* 0x0009e80008000005 */
[----:B-1----:R-:W3:Y:S04]  /*3ed30*/  LDL.LU R26, [R1+0xa04] ;  /* 0x000a0400011a7983 */ /* 0x002ee80000300800 */
[----:B0-----:R-:W3:Y:S04]  /*3ed40*/  LDL.LU R15, [R1+0xa00] ;  /* 0x000a0000010f7983 */ /* 0x001ee80000300800 */
[----:B------:R-:W3:Y:S04]  /*3ed50*/  LDL.LU R27, [R1+0x9e4] ;  /* 0x0009e400011b7983 */ /* 0x000ee80000300800 */
[----:B------:R-:W3:Y:S04]  /*3ed60*/  LDL.LU R19, [R1+0x9e0] ;  /* 0x0009e00001137983 */ /* 0x000ee80000300800 */
[----:B------:R-:W3:Y:S01]  /*3ed70*/  LDL.LU R14, [R1+0x9c0] ;  /* 0x0009c000010e7983 */ /* 0x000ee20000300800 */
[----:B------:R-:W-:-:S03]  /*3ed80*/  LOP3.LUT R6, R6, 0x3f, RZ, 0xc0, !PT ;  /* 0x0000003f06067812 */ /* 0x000fc600078ec0ff */
[----:B----4-:R-:W4:Y:S04]  /*3ed90*/  LDL.LU R17, [R1+0x9a0] ;  /* 0x0009a00001117983 */ /* 0x010f280000300800 */
        /* <DEDUP_REMOVED lines=9> */
[----:B------:R0:W-:Y:S04]  /*3ee30*/  STS.U8 [R0+UR5+0x7340], R2 ;  /* 0x0073400200007988 */ /* 0x0001e80008000005 */
[----:B------:R-:W-:Y:S01]  /*3ee40*/  STS.U8 [R0+UR5+0x7940], R9 ;  /* 0x0079400900007988 */ /* 0x000fe20008000005 */
[----:B0-----:R-:W-:-:S03]  /*3ee50*/  LOP3.LUT R2, R6, 0x30, RZ, 0x3c, !PT ;  /* 0x0000003006027812 */ /* 0x001fc600078e3cff */
[----:B-----5:R0:W-:Y:S04]  /*3ee60*/  STS.U8 [R0+UR5+0x7f00], R25 ;  /* 0x007f001900007988 */ /* 0x0201e80008000005 */
[----:B--2---:R-:W-:Y:S04]  /*3ee70*/  STS.U8 [R0+UR5+0x7d00], R12 ;  /* 0x007d000c00007988 */ /* 0x004fe80008000005 */
[----:B---3--:R-:W-:Y:S04]  /*3ee80*/  STS.U8 [R0+UR5+0x7b00], R16 ;  /* 0x007b001000007988 */ /* 0x008fe80008000005 */
[----:B------:R-:W-:Y:S04]  /*3ee90*/  STS.U8 [R0+UR5+0x7b40], R18 ;  /* 0x007b401200007988 */ /* 0x000fe80008000005 */
[----:B------:R-:W-:Y:S04]  /*3eea0*/  STS.U8 [R0+UR5+0x7d40], R13 ;  /* 0x007d400d00007988 */ /* 0x000fe80008000005 */
[----:B------:R1:W-:Y:S04]  /*3eeb0*/  STS.U8 [R0+UR5+0x7f40], R24 ;  /* 0x007f401800007988 */ /* 0x0003e80008000005 */
[----:B0-----:R-:W2:Y:S04]  /*3eec0*/  LDL.LU R25, [R1+0xa20] ;  /* 0x000a200001197983 */ /* 0x001ea80000300800 */
[----:B-1----:R-:W3:Y:S04]  /*3eed0*/  LDL.LU R0, [R1+0x9c4] ;  /* 0x0009c40001007983 */ /* 0x002ee80000300800 */
        /* <DEDUP_REMOVED lines=15> */
[----:B------:R0:W-:Y:S04]  /*3efd0*/  STS.U8 [R2+UR5+0x180], R8 ;  /* 0x0001800802007988 */ /* 0x0001e80008000005 */
[----:B------:R-:W5:Y:S04]  /*3efe0*/  LDL.LU R9, [R1+0x884] ;  /* 0x0008840001097983 */ /* 0x000f680000300800 */
[----:B0-----:R-:W5:Y:S04]  /*3eff0*/  LDL.LU R8, [R1+0x880] ;  /* 0x0008800001087983 */ /* 0x001f680000300800 */
[----:B------:R0:W-:Y:S04]  /*3f000*/  STS.U8 [R2+UR5+0x3c0], R26 ;  /* 0x0003c01a02007988 */ /* 0x0001e80008000005 */
[----:B------:R1:W-:Y:S04]  /*3f010*/  STS.U8 [R2+UR5+0x380], R15 ;  /* 0x0003800f02007988 */ /* 0x0003e80008000005 */
[----:B------:R1:W-:Y:S04]  /*3f020*/  STS.U8 [R2+UR5+0x580], R27 ;  /* 0x0005801b02007988 */ /* 0x0003e80008000005 */
[----:B------:R4:W-:Y:S04]  /*3f030*/  STS.U8 [R2+UR5+0x5c0], R19 ;  /* 0x0005c01302007988 */ /* 0x0009e80008000005 */
[----:B0-----:R-:W5:Y:S04]  /*3f040*/  LDL.LU R26, [R1+0x864] ;  /* 0x00086400011a7983 */ /* 0x001f680000300800 */
[----:B-1----:R-:W5:Y:S04]  /*3f050*/  LDL.LU R15, [R1+0x860] ;  /* 0x00086000010f7983 */ /* 0x002f680000300800 */
[----:B------:R-:W5:Y:S04]  /*3f060*/  LDL.LU R27, [R1+0x82c] ;  /* 0x00082c00011b7983 */ /* 0x000f680000300800 */
[----:B----4-:R-:W4:Y:S04]  /*3f070*/  LDL.LU R19, [R1+0x820] ;  /* 0x0008200001137983 */ /* 0x010f280000300800 */
[----:B------:R0:W-:Y:S04]  /*3f080*/  STS.U8 [R2+UR5+0x780], R14 ;  /* 0x0007800e02007988 */ /* 0x0001e80008000005 */
[----:B------:R1:W-:Y:S04]  /*3f090*/  STS.U8 [R2+UR5+0x980], R17 ;  /* 0x0009801102007988 */ /* 0x0003e80008000005 */
[----:B0-----:R-:W4:Y:S04]  /*3f0a0*/  LDL.LU R14, [R1+0x804] ;  /* 0x00080400010e7983 */ /* 0x001f280000300800 */
[----:B-1----:R-:W4:Y:S04]  /*3f0b0*/  LDL.LU R17, [R1+0x800] ;  /* 0x0008000001117983 */ /* 0x002f280000300800 */
[----:B--2---:R0:W-:Y:S04]  /*3f0c0*/  STS.U8 [R2+UR5+0x1c0], R25 ;  /* 0x0001c01902007988 */ /* 0x0041e80008000005 */
        /* <DEDUP_REMOVED lines=9> */
[----:B0-----:R-:W2:Y:S04]  /*3f160*/  LDL.LU R25, [R1+0x7e4] ;  /* 0x0007e40001197983 */ /* 0x001ea80000300800 */
[----:B------:R0:W-:Y:S04]  /*3f170*/  STS.U8 [R2+UR5+0x17c0], R5 ;  /* 0x0017c00502007988 */ /* 0x0001e80008000005 */
[----:B------:R1:W-:Y:S04]  /*3f180*/  STS.U8 [R2+UR5+0x1780], R4 ;  /* 0x0017800402007988 */ /* 0x0003e80008000005 */
[----:B------:R3:W-:Y:S04]  /*3f190*/  STS.U8 [R2+UR5+0x1980], R9 ;  /* 0x0019800902007988 */ /* 0x0007e80008000005 */
[----:B0-----:R-:W5:Y:S04]  /*3f1a0*/  LDL.LU R5, [R1+0x7e0] ;  /* 0x0007e00001057983 */ /* 0x001f680000300800 */
[----:B-1----:R-:W2:Y:S04]  /*3f1b0*/  LDL.LU R4, [R1+0x7c4] ;  /* 0x0007c40001047983 */ /* 0x002ea80000300800 */
[----:B------:R0:W-:Y:S04]  /*3f1c0*/  STS.U8 [R2+UR5+0x19c0], R8 ;  /* 0x0019c00802007988 */ /* 0x0001e80008000005 */
[----:B---3--:R-:W3:Y:S04]  /*3f1d0*/  LDL.LU R9, [R1+0x7c0] ;  /* 0x0007c00001097983 */ /* 0x008ee80000300800 */
[----:B0-----:R-:W3:Y:S04]  /*3f1e0*/  LDL.LU R8, [R1+0x7a4] ;  /* 0x0007a40001087983 */ /* 0x001ee80000300800 */
[----:B------:R0:W-:Y:S04]  /*3f1f0*/  STS.U8 [R2+UR5+0x1d80], R27 ;  /* 0x001d801b02007988 */ /* 0x0001e80008000005 */
[----:B------:R-:W3:Y:S04]  /*3f200*/  LDL.LU R0, [R1+0x7a0] ;  /* 0x0007a00001007983 */ /* 0x000ee80000300800 */
[----:B----4-:R1:W-:Y:S04]  /*3f210*/  STS.U8 [R2+UR5+0x1dc0], R19 ;  /* 0x001dc01302007988 */ /* 0x0103e80008000005 */
[----:B0-----:R-:W4:Y:S04]  /*3f220*/  LDL.LU R27, [R1+0x784] ;  /* 0x00078400011b7983 */ /* 0x001f280000300800 */
[----:B-1----:R-:W4:Y:S04]  /*3f230*/  LDL.LU R19, [R1+0x780] ;  /* 0x0007800001137983 */ /* 0x002f280000300800 */
        /* <DEDUP_REMOVED lines=15> */
[----:B-1----:R-:W4:Y:S04]  /*3f330*/  LDL.LU R11, [R1+0x6e0] ;  /* 0x0006e000010b7983 */ /* 0x002f280000300800 */
[----:B------:R-:W4:Y:S04]  /*3f340*/  LDL.LU R10, [R1+0x6c4] ;  /* 0x0006c400010a7983 */ /* 0x000f280000300800 */
[----:B------:R-:W4:Y:S04]  /*3f350*/  LDL.LU R20, [R1+0x6c0] ;  /* 0x0006c00001147983 */ /* 0x000f280000300800 */
[----:B------:R-:W4:Y:S04]  /*3f360*/  LDL.LU R22, [R1+0x6a4] ;  /* 0x0006a40001167983 */ /* 0x000f280000300800 */
[----:B------:R0:W-:Y:S04]  /*3f370*/  STS.U8 [R2+UR5+0x1b80], R15 ;  /* 0x001b800f02007988 */ /* 0x0001e80008000005 */
[----:B------:R-:W4:Y:S04]  /*3f380*/  LDL.LU R26, [R1+0x6a0] ;  /* 0x0006a000011a7983 */ /* 0x000f280000300800 */
[----:B------:R1:W-:Y:S04]  /*3f390*/  STS.U8 [R2+UR5+0x1fc0], R14 ;  /* 0x001fc00e02007988 */ /* 0x0003e80008000005 */
[----:B------:R1:W-:Y:S04]  /*3f3a0*/  STS.U8 [R2+UR5+0x1f80], R17 ;  /* 0x001f801102007988 */ /* 0x0003e80008000005 */
[----:B0-----:R-:W4:Y:S04]  /*3f3b0*/  LDL.LU R15, [R1+0x66c] ;  /* 0x00066c00010f7983 */ /* 0x001f280000300800 */
[----:B-1----:R-:W4:Y:S04]  /*3f3c0*/  LDL.LU R14, [R1+0x668] ;  /* 0x00066800010e7983 */ /* 0x002f280000300800 */
[----:B------:R-:W4:Y:S04]  /*3f3d0*/  LDL.LU R17, [R1+0x644] ;  /* 0x0006440001117983 */ /* 0x000f280000300800 */
[----:B-----5:R0:W-:Y:S04]  /*3f3e0*/  STS.U8 [R2+UR5+0x21c0], R5 ;  /* 0x0021c00502007988 */ /* 0x0201e80008000005 */
[----:B--2---:R1:W-:Y:S04]  /*3f3f0*/  STS.U8 [R2+UR5+0x23c0], R4 ;  /* 0x0023c00402007988 */ /* 0x0043e80008000005 */
[----:B---3--:R2:W-:Y:S04]  /*3f400*/  STS.U8 [R2+UR5+0x2380], R9 ;  /* 0x0023800902007988 */ /* 0x0085e80008000005 */
[----:B0-----:R-:W3:Y:S04]  /*3f410*/  LDL.LU R5, [R1+0x640] ;  /* 0x0006400001057983 */ /* 0x001ee80000300800 */
[----:B-1----:R-:W5:Y:S04]  /*3f420*/  LDL.LU R4, [R1+0x624] ;  /* 0x0006240001047983 */ /* 0x002f680000300800 */
[----:B------:R0:W-:Y:S04]  /*3f430*/  STS.U8 [R2+UR5+0x2580], R8 ;  /* 0x0025800802007988 */ /* 0x0001e80008000005 */
[----:B--2---:R-:W2:Y:S04]  /*3f440*/  LDL.LU R9, [R1+0x620] ;  /* 0x0006200001097983 */ /* 0x004ea80000300800 */
[----:B0-----:R-:W3:Y:S04]  /*3f450*/  LDL.LU R8, [R1+0x604] ;  /* 0x0006040001087983 */ /* 0x001ee80000300800 */
[----:B----4-:R0:W-:Y:S04]  /*3f460*/  STS.U8 [R2+UR5+0x27c0], R27 ;  /* 0x0027c01b02007988 */ /* 0x0101e80008000005 */
[----:B------:R1:W-:Y:S04]  /*3f470*/  STS.U8 [R2+UR5+0x2780], R19 ;  /* 0x0027801302007988 */ /* 0x0003e80008000005 */
[----:B------:R4:W-:Y:S04]  /*3f480*/  STS.U8 [R2+UR5+0x2180], R25 ;  /* 0x0021801902007988 */ /* 0x0009e80008000005 */
[----:B------:R-:W-:Y:S04]  /*3f490*/  STS.U8 [R2+UR5+0x25c0], R0 ;  /* 0x0025c00002007988 */ /* 0x000fe80008000005 */
[----:B0-----:R-:W5:Y:S04]  /*3f4a0*/  LDL.LU R27, [R1+0x600] ;  /* 0x00060000011b7983 */ /* 0x001f680000300800 */
[----:B-1----:R-:W5:Y:S04]  /*3f4b0*/  LDL.LU R19, [R1+0x5e4] ;  /* 0x0005e40001137983 */ /* 0x002f680000300800 */
[----:B----4-:R-:W4:Y:S04]  /*3f4c0*/  LDL.LU R25, [R1+0x5e0] ;  /* 0x0005e00001197983 */ /* 0x010f280000300800 */
[----:B------:R0:W-:Y:S04]  /*3f4d0*/  STS.U8 [R2+UR5+0x35c0], R26 ;  /* 0x0035c01a02007988 */ /* 0x0001e80008000005 */
[----:B------:R1:W-:Y:S04]  /*3f4e0*/  STS.U8 [R2+UR5+0x37c0], R15 ;  /* 0x0037c00f02007988 */ /* 0x0003e80008000005 */
[----:B0-----:R-:W4:Y:S04]  /*3f4f0*/  LDL.LU R26, [R1+0x5c4] ;  /* 0x0005c400011a7983 */ /* 0x001f280000300800 */
[----:B------:R0:W-:Y:S04]  /*3f500*/  STS.U8 [R2+UR5+0x3780], R14 ;  /* 0x0037800e02007988 */ /* 0x0001e80008000005 */
[----:B------:R0:W-:Y:S04]  /*3f510*/  STS.U8 [R2+UR5+0x3980], R17 ;  /* 0x0039801102007988 */ /* 0x0001e80008000005 */
[----:B-1----:R-:W4:Y:S04]  /*3f520*/  LDL.LU R15, [R1+0x5c0] ;  /* 0x0005c000010f7983 */ /* 0x002f280000300800 */
[----:B0-----:R-:W4:Y:S04]  /*3f530*/  LDL.LU R14, [R1+0x5a4] ;  /* 0x0005a400010e7983 */ /* 0x001f280000300800 */
[----:B------:R-:W4:Y:S04]  /*3f540*/  LDL.LU R17, [R1+0x5a0] ;  /* 0x0005a00001117983 */ /* 0x000f280000300800 */
[----:B------:R-:W4:Y:S04]  /*3f550*/  LDL.LU R0, [R1+0x3ac] ;  /* 0x0003ac0001007983 */ /* 0x000f280000300800 */
[----:B--2---:R0:W-:Y:S04]  /*3f560*/  STS.U8 [R2+UR5+0x3b80], R9 ;  /* 0x003b800902007988 */ /* 0x0041e80008000005 */
[----:B---3--:R1:W-:Y:S04]  /*3f570*/  STS.U8 [R2+UR5+0x3d80], R8 ;  /* 0x003d800802007988 */ /* 0x0083e80008000005 */
[----:B0-----:R-:W2:Y:S04]  /*3f580*/  LDL.LU R9, [R1+0x3a8] ;  /* 0x0003a80001097983 */ /* 0x001ea80000300800 */
[----:B-1----:R-:W3:Y:S04]  /*3f590*/  LDL.LU R8, [R1+0x38c] ;  /* 0x00038c0001087983 */ /* 0x002ee80000300800 */
[----:B------:R0:W-:Y:S04]  /*3f5a0*/  STS.U8 [R2+UR5+0x2980], R24 ;  /* 0x0029801802007988 */ /* 0x0001e80008000005 */
        /* <DEDUP_REMOVED lines=11> */
[----:B-----5:R-:W5:Y:S04]  /*3f660*/  LDL.LU R18, [R1+0x32c] ;  /* 0x00032c0001127983 */ /* 0x020f680000300800 */
[----:B------:R1:W-:Y:S04]  /*3f670*/  STS.U8 [R2+UR5+0x2f80], R7 ;  /* 0x002f800702007988 */ /* 0x0003e80008000005 */
[----:B------:R0:W-:Y:S04]  /*3f680*/  STS.U8 [R2+UR5+0x3180], R21 ;  /* 0x0031801502007988 */ /* 0x0001e80008000005 */
[----:B------:R0:W-:Y:S04]  /*3f690*/  STS.U8 [R2+UR5+0x31c0], R11 ;  /* 0x0031c00b02007988 */ /* 0x0001e80008000005 */
[----:B------:R1:W-:Y:S04]  /*3f6a0*/  STS.U8 [R2+UR5+0x33c0], R10 ;  /* 0x0033c00a02007988 */ /* 0x0003e80008000005 */
[----:B------:R1:W-:Y:S04]  /*3f6b0*/  STS.U8 [R2+UR5+0x3380], R20 ;  /* 0x0033801402007988 */ /* 0x0003e80008000005 */
[----:B0-----:R-:W5:Y:S04]  /*3f6c0*/  LDL.LU R23, [R1+0x328] ;  /* 0x0003280001177983 */ /* 0x001f680000300800 */
[----:B-1----:R-:W5:Y:S04]  /*3f6d0*/  LDL.LU R7, [R1+0x30c] ;  /* 0x00030c0001077983 */ /* 0x002f680000300800 */
[----:B------:R-:W5:Y:S04]  /*3f6e0*/  LDL.LU R21, [R1+0x308] ;  /* 0x0003080001157983 */ /* 0x000f680000300800 */
[----:B------:R-:W5:Y:S04]  /*3f6f0*/  LDL.LU R11, [R1+0x2dc] ;  /* 0x0002dc00010b7983 */ /* 0x000f680000300800 */
[----:B------:R-:W5:Y:S04]  /*3f700*/  LDL.LU R10, [R1+0x2d8] ;  /* 0x0002d800010a7983 */ /* 0x000f680000300800 */
[----:B------:R0:W-:Y:S04]  /*3f710*/  STS.U8 [R2+UR5+0x3580], R22 ;  /* 0x0035801602007988 */ /* 0x0001e80008000005 */
[----:B------:R-:W5:Y:S04]  /*3f720*/  LDL.LU R20, [R1+0x2bc] ;  /* 0x0002bc0001147983 */ /* 0x000f680000300800 */
        /* <DEDUP_REMOVED lines=8> */
[----:B----4-:R-:W4:Y:S04]  /*3f7b0*/  LDL.LU R19, [R1+0x278] ;  /* 0x0002780001137983 */ /* 0x010f280000300800 */
        /* <DEDUP_REMOVED lines=8> */
[----:B--2---:R0:W-:Y:S04]  /*3f840*/  STS.U8 [R2+UR5+0x45c0], R9 ;  /* 0x0045c00902007988 */ /* 0x0041e80008000005 */
[----:B---3--:R1:W-:Y:S04]  /*3f850*/  STS.U8 [R2+UR5+0x47c0], R8 ;  /* 0x0047c00802007988 */ /* 0x0083e80008000005 */
[----:B0-----:R-:W2:Y:S04]  /*3f860*/  LDL.LU R9, [R1+0x1dc] ;  /* 0x0001dc0001097983 */ /* 0x001ea80000300800 */
[----:B-1----:R-:W3:Y:S04]  /*3f870*/  LDL.LU R8, [R1+0x1d8] ;  /* 0x0001d80001087983 */ /* 0x002ee80000300800 */
[----:B-----5:R-:W-:Y:S04]  /*3f880*/  STS.U8 [R2+UR5+0x5180], R11 ;  /* 0x0051800b02007988 */ /* 0x020fe80008000005 */
[----:B------:R-:W-:Y:S04]  /*3f890*/  STS.U8 [R2+UR5+0x51c0], R10 ;  /* 0x0051c00a02007988 */ /* 0x000fe80008000005 */
[----:B------:R-:W-:Y:S04]  /*3f8a0*/  STS.U8 [R2+UR5+0x53c0], R20 ;  /* 0x0053c01402007988 */ /* 0x000fe80008000005 */
[----:B----4-:R0:W-:Y:S04]  /*3f8b0*/  STS.U8 [R2+UR5+0x5780], R19 ;  /* 0x0057801302007988 */ /* 0x0101e80008000005 */
[----:B------:R1:W-:Y:S04]  /*3f8c0*/  STS.U8 [R2+UR5+0x57c0], R27 ;  /* 0x0057c01b02007988 */ /* 0x0003e80008000005 */
[----:B------:R-:W-:Y:S04]  /*3f8d0*/  STS.U8 [R2+UR5+0x5580], R5 ;  /* 0x0055800502007988 */ /* 0x000fe80008000005 */
[----:B0-----:R-:W4:Y:S04]  /*3f8e0*/  LDL.LU R19, [R1+0x1bc] ;  /* 0x0001bc0001137983 */ /* 0x001f280000300800 */
[----:B------:R-:W5:Y:S04]  /*3f8f0*/  LDL.LU R11, [R1+0x1b8] ;  /* 0x0001b800010b7983 */ /* 0x000f680000300800 */
[----:B------:R-:W5:Y:S04]  /*3f900*/  LDL.LU R10, [R1+0x19c] ;  /* 0x00019c00010a7983 */ /* 0x000f680000300800 */
[----:B------:R-:W5:Y:S04]  /*3f910*/  LDL.LU R20, [R1+0x198] ;  /* 0x0001980001147983 */ /* 0x000f680000300800 */
[----:B-1----:R-:W5:Y:S04]  /*3f920*/  LDL.LU R27, [R1+0x17c] ;  /* 0x00017c00011b7983 */ /* 0x002f680000300800 */
[----:B------:R0:W-:Y:S04]  /*3f930*/  STS.U8 [R2+UR5+0x5b80], R17 ;  /* 0x005b801102007988 */ /* 0x0001e80008000005 */
[----:B------:R1:W-:Y:S04]  /*3f940*/  STS.U8 [R2+UR5+0x5980], R26 ;  /* 0x0059801a02007988 */ /* 0x0003e80008000005 */
[----:B0-----:R-:W5:Y:S04]  /*3f950*/  LDL.LU R17, [R1+0x178] ;  /* 0x0001780001117983 */ /* 0x001f680000300800 */
[----:B------:R-:W5:Y:S04]  /*3f960*/  LDL.LU R5, [R1+0x15c] ;  /* 0x00015c0001057983 */ /* 0x000f680000300800 */
[----:B-1----:R-:W5:Y:S04]  /*3f970*/  LDL.LU R26, [R1+0x158] ;  /* 0x00015800011a7983 */ /* 0x002f680000300800 */
        /* <DEDUP_REMOVED lines=14> */
[----:B--2---:R0:W-:Y:S04]  /*3fa60*/  STS.U8 [R2+UR5+0x5d80], R9 ;  /* 0x005d800902007988 */ /* 0x0041e80008000005 */
[----:B---3--:R1:W-:Y:S04]  /*3fa70*/  STS.U8 [R2+UR5+0x5dc0], R8 ;  /* 0x005dc00802007988 */ /* 0x0083e80008000005 */
[----:B0-----:R-:W2:Y:S04]  /*3fa80*/  LDL.LU R9, [R1+0x13c] ;  /* 0x00013c0001097983 */ /* 0x001ea80000300800 */
[----:B-1----:R-:W3:Y:S04]  /*3fa90*/  LDL.LU R8, [R1+0x138] ;  /* 0x0001380001087983 */ /* 0x002ee80000300800 */
        /* <DEDUP_REMOVED lines=15> */
[----:B0-----:R-:W3:Y:S04]  /*3fb90*/  LDL.LU R14, [R1+0x64] ;  /* 0x00006400010e7983 */ /* 0x001ee80000300800 */
[----:B----4-:R0:W-:Y:S04]  /*3fba0*/  STS.U8 [R2+UR5+0x5fc0], R19 ;  /* 0x005fc01302007988 */ /* 0x0101e80008000005 */
[----:B-----5:R1:W-:Y:S04]  /*3fbb0*/  STS.U8 [R2+UR5+0x5f80], R11 ;  /* 0x005f800b02007988 */ /* 0x0203e80008000005 */
[----:B------:R4:W-:Y:S04]  /*3fbc0*/  STS.U8 [R2+UR5+0x6180], R10 ;  /* 0x0061800a02007988 */ /* 0x0009e80008000005 */
[----:B------:R5:W-:Y:S04]  /*3fbd0*/  STS.U8 [R2+UR5+0x61c0], R20 ;  /* 0x0061c01402007988 */ /* 0x000be80008000005 */
[----:B------:R4:W-:Y:S04]  /*3fbe0*/  STS.U8 [R2+UR5+0x63c0], R27 ;  /* 0x0063c01b02007988 */ /* 0x0009e80008000005 */
[----:B0-----:R-:W3:Y:S04]  /*3fbf0*/  LDL.LU R19, [R1+0x2ccc] ;  /* 0x002ccc0001137983 */ /* 0x001ee80000300800 */
[----:B-1----:R-:W3:Y:S04]  /*3fc00*/  LDL.LU R11, [R1+0x60] ;  /* 0x00006000010b7983 */ /* 0x002ee80000300800 */
[----:B----4-:R-:W4:Y:S04]  /*3fc10*/  LDL.LU R10, [R1+0x8] ;  /* 0x00000800010a7983 */ /* 0x010f280000300800 */
[----:B-----5:R-:W5:Y:S04]  /*3fc20*/  LDL.LU R20, [R1+0x4] ;  /* 0x0000040001147983 */ /* 0x020f680000300800 */
[----:B------:R-:W5:Y:S04]  /*3fc30*/  LDL R27, [R1+0x400] ;  /* 0x00040000011b7983 */ /* 0x000f680000100800 */
[----:B------:R0:W-:Y:S04]  /*3fc40*/  STS.U8 [R2+UR5+0x6380], R17 ;  /* 0x0063801102007988 */ /* 0x0001e80008000005 */
[----:B------:R1:W-:Y:S04]  /*3fc50*/  STS.U8 [R2+UR5+0x6580], R5 ;  /* 0x0065800502007988 */ /* 0x0003e80008000005 */
[----:B------:R1:W-:Y:S04]  /*3fc60*/  STS.U8 [R2+UR5+0x65c0], R26 ;  /* 0x0065c01a02007988 */ /* 0x0003e80008000005 */
[----:B0-----:R-:W5:Y:S04]  /*3fc70*/  LDL.LU R17, [R1+0x2cc8] ;  /* 0x002cc80001117983 */ /* 0x001f680000300800 */
[----:B-1----:R-:W5:Y:S04]  /*3fc80*/  LDL.LU R5, [R1+0xa44] ;  /* 0x000a440001057983 */ /* 0x002f680000300800 */
[----:B------:R-:W5:Y:S04]  /*3fc90*/  LDL.LU R26, [R1+0xa40] ;  /* 0x000a4000011a7983 */ /* 0x000f680000300800 */
        /* <DEDUP_REMOVED lines=23> */
[----:B0-----:R-:W3:Y:S04]  /*3fe10*/  LDL.LU R14, [R1+0x34] ;  /* 0x00003400010e7983 */ /* 0x001ee80000300800 */
[----:B------:R-:W-:Y:S04]  /*3fe20*/  STS.U8 [R2+UR5+0x7780], R11 ;  /* 0x0077800b02007988 */ /* 0x000fe80008000005 */
[----:B----4-:R-:W-:Y:S04]  /*3fe30*/  STS.U8 [R2+UR5+0x7980], R10 ;  /* 0x0079800a02007988 */ /* 0x010fe80008000005 */
[----:B-----5:R-:W-:Y:S04]  /*3fe40*/  STS.U8 [R2+UR5+0x79c0], R20 ;  /* 0x0079c01402007988 */ /* 0x020fe80008000005 */
[----:B------:R-:W-:Y:S04]  /*3fe50*/  STS.U8 [R2+UR5+0x7dc0], R19 ;  /* 0x007dc01302007988 */ /* 0x000fe80008000005 */
[----:B------:R-:W-:Y:S04]  /*3fe60*/  STS.U8 [R2+UR5+0x7d80], R17 ;  /* 0x007d801102007988 */ /* 0x000fe80008000005 */
[----:B------:R-:W-:Y:S04]  /*3fe70*/  STS.U8 [R2+UR5+0x7fc0], R5 ;  /* 0x007fc00502007988 */ /* 0x000fe80008000005 */
[----:B------:R-:W-:Y:S04]  /*3fe80*/  STS.U8 [R2+UR5+0x7f80], R26 ;  /* 0x007f801a02007988 */ /* 0x000fe80008000005 */
[----:B--2---:R-:W-:Y:S04]  /*3fe90*/  STS.U8 [R2+UR5+0x7b80], R9 ;  /* 0x007b800902007988 */ /* 0x004fe80008000005 */
[----:B---3--:R-:W-:Y:S01]  /*3fea0*/  STS.U8 [R2+UR5+0x7bc0], R8 ;  /* 0x007bc00802007988 */ /* 0x008fe20008000005 */
[----:B------:R-:W-:Y:S06]  /*3feb0*/  BAR.SYNC.DEFER_BLOCKING 0x0 ;  /* 0x0000000000007b1d */ /* 0x000fec0000010000 */
[----:B------:R-:W0:Y:S04]  /*3fec0*/  LDSM.16.M88.4 R8, [R27+UR5] ;  /* 0x000000051b08783b */ /* 0x000e280008000200 */
[----:B------:R-:W1:Y:S04]  /*3fed0*/  LDSM.16.M88.4 R16, [R27+UR5+0x800] ;  /* 0x000800051b10783b */ /* 0x000e680008000200 */
[----:B0-----:R-:W-:Y:S04]  /*3fee0*/  STL.64 [R1+0x300], R8 ;  /* 0x0003000801007387 */ /* 0x001fe80000100a00 */
[----:B------:R0:W-:Y:S04]  /*3fef0*/  STL.64 [R1+0x308], R10 ;  /* 0x0003080a01007387 */ /* 0x0001e80000100a00 */
[----:B-1----:R-:W-:Y:S04]  /*3ff00*/  STL.64 [R1+0x310], R16 ;  /* 0x0003101001007387 */ /* 0x002fe80000100a00 */
[----:B------:R-:W-:Y:S01]  /*3ff10*/  STL.64 [R1+0x318], R18 ;  /* 0x0003181201007387 */ /* 0x000fe20000100a00 */
[----:B------:R-:W-:-:S02]  /*3ff20*/  IMAD.MOV.U32 R5, RZ, RZ, R17 ;  /* 0x000000ffff057224 */ /* 0x000fc400078e0011 */
[----:B0-----:R-:W-:Y:S02]  /*3ff30*/  IMAD.MOV.U32 R11, RZ, RZ, R16 ;  /* 0x000000ffff0b7224 */ /* 0x001fe400078e0010 */
[----:B------:R-:W0:Y:S04]  /*3ff40*/  LDSM.16.M88.4 R16, [R27+UR5+0x1000] ;  /* 0x001000051b10783b */ /* 0x000e280008000200 */
[----:B0-----:R-:W-:Y:S01]  /*3ff50*/  STL.64 [R1+0x320], R16 ;  /* 0x0003201001007387 */ /* 0x001fe20000100a00 */
[----:B------:R-:W-:-:S03]  /*3ff60*/  IMAD.MOV.U32 R10, RZ, RZ, R16 ;  /* 0x000000ffff0a7224 */ /* 0x000fc600078e0010 */
[----:B------:R-:W-:Y:S01]  /*3ff70*/  STL.64 [R1+0x328], R18 ;  /* 0x0003281201007387 */ /* 0x000fe20000100a00 */
[----:B------:R-:W-:-:S03]  /*3ff80*/  IMAD.MOV.U32 R6, RZ, RZ, R17 ;  /* 0x000000ffff067224 */ /* 0x000fc600078e0011 */
[----:B------:R-:W0:Y:S01]  /*3ff90*/  LDSM.16.M88.4 R16, [R27+UR5+0x1800] ;  /* 0x001800051b10783b */ /* 0x000e220008000200 */
[----:B------:R-:W-:Y:S02]  /*3ffa0*/  IMAD.MOV.U32 R20, RZ, RZ, R8 ;  /* 0x000000ffff147224 */ /* 0x000fe400078e0008 */
[----:B------:R-:W-:Y:S01]  /*3ffb0*/  IMAD.MOV.U32 R21, RZ, RZ, R9 ;  /* 0x000000ffff157224 */ /* 0x000fe200078e0009 */
[----:B0-----:R-:W-:Y:S01]  /*3ffc0*/  STL.64 [R1+0x340], R16 ;  /* 0x0003401001007387 */ /* 0x001fe20000100a00 */
[----:B------:R-:W-:-:S03]  /*3ffd0*/  IMAD.MOV.U32 R9, RZ, RZ, R16 ;  /* 0x000000ffff097224 */ /* 0x000fc600078e0010 */
[----:B------:R-:W-:Y:S01]  /*3ffe0*/  STL.64 [R1+0x348], R18 ;  /* 0x0003481201007387 */ /* 0x000fe20000100a00 */
[----:B------:R-:W-:-:S03]  /*3fff0*/  IMAD.MOV.U32 R8, RZ, RZ, R17 ;  /* 0x000000ffff087224 */ /* 0x000fc600078e0011 */
[----:B------:R-:W0:Y:S04]  /*40000*/  LDSM.16.M88.4 R16, [R27+UR5+0x2000] ;  /* 0x002000051b10783b */ /* 0x000e280008000200 */
[----:B------:R-:W-:Y:S01]  /*40010*/  STL.64 [R1+0x2ca0], R8 ;  /* 0x002ca00801007387 */ /* 0x000fe20000100a00 */
[----:B------:R-:W-:-:S03]  /*40020*/  IMAD R4, R15, 0x100, R4 ;  /* 0x000001000f047824 */ /* 0x000fc600078e0204 */
[----:B------:R-:W-:Y:S04]  /*40030*/  STL.64 [R1+0x2cb8], R10 ;  /* 0x002cb80a01007387 */ /* 0x000fe80000100a00 */
[----:B------:R-:W1:Y:S01]  /*40040*/  LDSM.16.M88.4 R8, [R27+UR5+0x2800] ;  /* 0x002800051b08783b */ /* 0x000e620008000200 */
[----:B------:R-:W-:Y:S01]  /*40050*/  F2FP.F16.E4M3.UNPACK_B R13, R4 ;  /* 0x00000004ff0d723e */ /* 0x000fe200020006ff */
[----:B0-----:R-:W-:Y:S02]  /*40060*/  IMAD.MOV.U32 R7, RZ, RZ, R17 ;  /* 0x000000ffff077224 */ /* 0x001fe400078e0011 */
[----:B------:R-:W-:Y:S04]  /*40070*/  STL.64 [R1+0x330], R16 ;  /* 0x0003301001007387 */ /* 0x000fe80000100a00 */
[----:B------:R-:W-:Y:S04]  /*40080*/  STL.64 [R1+0x338], R18 ;  /* 0x0003381201007387 */ /* 0x000fe80000100a00 */
[----:B------:R-:W-:Y:S04]  /*40090*/  STL.64 [R1+0x2cb0], R6 ;  /* 0x002cb00601007387 */ /* 0x000fe80000100a00 */
[----:B------:R0:W-:Y:S04]  /*400a0*/  STL [R1+0x2ca8], R5 ;  /* 0x002ca80501007387 */ /* 0x0001e80000100800 */
[----:B0-----:R-:W2:Y:S04]  /*400b0*/  LDL.LU.64 R4, [R1+0x3f0] ;  /* 0x0003f00001047983 */ /* 0x001ea80000300a00 */
[----:B------:R-:W2:Y:S01]  /*400c0*/  LDL.LU.64 R6, [R1+0x3f8] ;  /* 0x0003f80001067983 */ /* 0x000ea20000300a00 */
[----:B------:R-:W-:-:S03]  /*400d0*/  IMAD.MOV.U32 R26, RZ, RZ, R16 ;  /* 0x000000ffff1a7224 */ /* 0x000fc600078e0010 */
[----:B-1----:R-:W-:Y:S01]  /*400e0*/  STL.64 [R1+0x350], R8 ;  /* 0x0003500801007387 */ /* 0x002fe20000100a00 */
[----:B------:R-:W-:-:S03]  /*400f0*/  IMAD.MOV.U32 R17, RZ, RZ, R8 ;  /* 0x000000ffff117224 */ /* 0x000fc600078e0008 */
[----:B------:R-:W-:Y:S01]  /*40100*/  STL.64 [R1+0x358], R10 ;  /* 0x0003580a01007387 */ /* 0x000fe20000100a00 */
[----:B------:R-:W-:-:S03]  /*40110*/  IMAD.MOV.U32 R16, RZ, RZ, R9 ;  /* 0x000000ffff107224 */ /* 0x000fc600078e0009 */
[----:B------:R-:W0:Y:S01]  /*40120*/  LDSM.16.M88.4 R8, [R27+UR5+0x3000] ;  /* 0x003000051b08783b */ /* 0x000e220008000200 */
[----:B------:R-:W-:Y:S02]  /*40130*/  IMAD R0, R29, 0x100, R28 ;  /* 0x000001001d007824 */ /* 0x000fe400078e021c */
[----:B------:R-:W-:Y:S02]  /*40140*/  IMAD R2, R22, 0x100, R23 ;  /* 0x0000010016027824 */ /* 0x000fe400078e0217 */
[----:B------:R-:W-:Y:S01]  /*40150*/  IMAD R3, R3, 0x100, R14 ;  /* 0x0000010003037824 */ /* 0x000fe200078e020e */
[----:B------:R-:W-:Y:S02]  /*40160*/  F2FP.F16.E4M3.UNPACK_B R20, R20 ;  /* 0x00000014ff14723e */ /* 0x000fe400020006ff */
[----:B------:R-:W-:Y:S02]  /*40170*/  F2FP.F16.E4M3.UNPACK_B R21, R21 ;  /* 0x00000015ff15723e */ /* 0x000fe400020006ff */
[----:B------:R-:W-:-:S02]  /*40180*/  F2FP.F16.E4M3.UNPACK_B R12, R0 ;  /* 0x00000000ff0c723e */ /* 0x000fc400020006ff */
[----:B------:R-:W-:Y:S02]  /*40190*/  F2FP.F16.E4M3.UNPACK_B R14, R2 ;  /* 0x00000002ff0e723e */ /* 0x000fe400020006ff */
[----:B------:R-:W-:Y:S01]  /*401a0*/  F2FP.F16.E4M3.UNPACK_B R15, R3 ;  /* 0x00000003ff0f723e */ /* 0x000fe200020006ff */
[----:B------:R1:W-:Y:S04]  /*401b0*/  STL.64 [R1+0x2c88], R16 ;  /* 0x002c881001007387 */ /* 0x0003e80000100a00 */
[----:B-1----:R-:W3:Y:S04]  /*401c0*/  LDL.LU.64 R16, [R1+0x3e0] ;  /* 0x0003e00001107983 */ /* 0x002ee80000300a00 */
[----:B------:R-:W3:Y:S04]  /*401d0*/  LDL.LU.64 R18, [R1+0x3e8] ;  /* 0x0003e80001127983 */ /* 0x000ee80000300a00 */
[----:B0-----:R-:W-:Y:S04]  /*401e0*/  STL.64 [R1+0x360], R8 ;  /* 0x0003600801007387 */ /* 0x001fe80000100a00 */
[----:B------:R0:W-:Y:S04]  /*401f0*/  STL.64 [R1+0x368], R10 ;  /* 0x0003680a01007387 */ /* 0x0001e80000100a00 */
[----:B0-----:R-:W4:Y:S01]  /*40200*/  LDL.LU.64 R10, [R1+0x2cb8] ;  /* 0x002cb800010a7983 */ /* 0x001f220000300a00 */
[----:B--2---:R-:W-:-:S15]  /*40210*/  HMMA.16816.F32 R4, R12, R20, R4 ;  /* 0x000000140c04723c */ /* 0x004fde0000001804 */
[----:B------:R-:W-:-:S04]  /*40220*/  NOP ;  /* 0x0000000000007918 */ /* 0x000fc80000000000 */
[----:B------:R-:W-:Y:S04]  /*40230*/  STL.64 [R1+0x50], R4 ;  /* 0x0000500401007387 */ /* 0x000fe80000100a00 */
[----:B------:R0:W-:Y:S04]  /*40240*/  STL.64 [R1+0x58], R6 ;  /* 0x0000580601007387 */ /* 0x0001e80000100a00 */
[----:B0-----:R-:W2:Y:S04]  /*40250*/  LDL.LU.64 R6, [R1+0x2cb0] ;  /* 0x002cb00001067983 */ /* 0x001ea80000300a00 */
[----:B------:R-:W5:Y:S01]  /*40260*/  LDL.LU R5, [R1+0x2ca8] ;  /* 0x002ca80001057983 */ /* 0x000f620000300800 */
[----:B------:R-:W-:-:S02]  /*40270*/  IMAD.MOV.U32 R23, RZ, RZ, R21 ;  /* 0x000000ffff177224 */ /* 0x000fc400078e0015 */
[----:B------:R-:W-:-:S03]  /*40280*/  IMAD.MOV.U32 R24, RZ, RZ, R20 ;  /* 0x000000ffff187224 */ /* 0x000fc600078e0014 */
[----:B------:R-:W-:Y:S04]  /*40290*/  STL [R1+0x2c28], R23 ;  /* 0x002c281701007387 */ /* 0x000fe80000100800 */
[----:B------:R-:W0:Y:S01]  /*402a0*/  LDSM.16.M88.4 R20, [R27+UR5+0x3800] ;  /* 0x003800051b14783b */ /* 0x000e220008000200 */
[----:B------:R-:W-:Y:S02]  /*402b0*/  IMAD.MOV.U32 R2, RZ, RZ, R8 ;  /* 0x000000ffff027224 */ /* 0x000fe400078e0008 */
[----:B------:R-:W-:Y:S01]  /*402c0*/  IMAD.MOV.U32 R3, RZ, RZ, R9 ;  /* 0x000000ffff037224 */ /* 0x000fe200078e0009 */
[----:B----4-:R-:W-:Y:S01]  /*402d0*/  F2FP.F16.E4M3.UNPACK_B R8, R11 ;  /* 0x0000000bff08723e */ /* 0x010fe200020006ff */
[----:B------:R-:W-:Y:S01]  /*402e0*/  STL [R1+0x2c24], R24 ;  /* 0x002c241801007387 */ /* 0x000fe20000100800 */
[----:B0-----:R-:W-:-:S03]  /*402f0*/  IMAD.MOV.U32 R4, RZ, RZ, R20 ;  /* 0x000000ffff047224 */ /* 0x001fc600078e0014 */
[----:B------:R0:W-:Y:S04]  /*40300*/  STL.64 [R1+0x370], R20 ;  /* 0x0003701401007387 */ /* 0x0001e80000100a00 */
[----:B------:R-:W-:Y:S01]  /*40310*/  STL.64 [R1+0x378], R22 ;  /* 0x0003781601007387 */ /* 0x000fe20000100a00 */
[----:B0-----:R-:W-:Y:S02]  /*40320*/  F2FP.F16.E4M3.UNPACK_B R20, R10 ;  /* 0x0000000aff14723e */ /* 0x001fe400020006ff */
[----:B-----5:R-:W-:-:S07]  /*40330*/  F2FP.F16.E4M3.UNPACK_B R9, R5 ;  /* 0x00000005ff09723e */ /* 0x020fce00020006ff */
[----:B---3--:R-:W-:Y:S01]  /*40340*/  HMMA.16816.F32 R16, R12, R8, R16 ;  /* 0x000000080c10723c */ /* 0x008fe20000001810 */
[----:B------:R-:W-:-:S15]  /*40350*/  IMAD.MOV.U32 R25, RZ, RZ, R9 ;  /* 0x000000ffff197224 */ /* 0x000fde00078e0009 */
[----:B------:R-:W-:-:S03]  /*40360*/  NOP ;  /* 0x0000000000007918 */ /* 0x000fc60000000000 */
[----:B------:R0:W-:Y:S04]  /*40370*/  STL.64 [R1+0x70], R16 ;  /* 0x0000701001007387 */ /* 0x0001e80000100a00 */
[----:B------:R1:W-:Y:S04]  /*40380*/  STL.64 [R1+0x78], R18 ;  /* 0x0000781201007387 */ /* 0x0003e80000100a00 */
[----:B------:R-:W-:Y:S04]  /*40390*/  STL [R1+0x8], R20 ;  /* 0x0000081401007387 */ /* 0x000fe80000100800 */
[----:B------:R-:W-:Y:S04]  /*403a0*/  STL [R1+0x2c2c], R25 ;  /* 0x002c2c1901007387 */ /* 0x000fe80000100800 */
[----:B0-----:R-:W3:Y:S04]  /*403b0*/  LDL.LU.64 R16, [R1+0x3c0] ;  /* 0x0003c00001107983 */ /* 0x001ee80000300a00 */
[----:B-1----:R-:W4:Y:S01]  /*403c0*/  LDL.LU.64 R18, [R1+0x3c8] ;  /* 0x0003c80001127983 */ /* 0x002f220000300a00 */
[----:B------:R-:W-:-:S03]  /*403d0*/  IMAD.MOV.U32 R24, RZ, RZ, R8 ;  /* 0x000000ffff187224 */ /* 0x000fc600078e0008 */
[----:B------:R-:W0:Y:S01]  /*403e0*/  LDSM.16.M88.4 R8, [R27+UR5+0x4000] ;  /* 0x004000051b08783b */ /* 0x000e220008000200 */
[----:B------:R-:W-:Y:S01]  /*403f0*/  IMAD.MOV.U32 R5, RZ, RZ, R21 ;  /* 0x000000ffff057224 */ /* 0x000fe200078e0015 */
[----:B--2---:R-:W-:Y:S01]  /*40400*/  F2FP.F16.E4M3.UNPACK_B R21, R6 ;  /* 0x00000006ff15723e */ /* 0x004fe200020006ff */
[----:B0-----:R-:W-:Y:S02]  /*40410*/  IMAD.MOV.U32 R6, RZ, RZ, R8 ;  /* 0x000000ffff067224 */ /* 0x001fe400078e0008 */
[----:B------:R-:W-:Y:S01]  /*40420*/  IMAD.MOV.U32 R0, RZ, RZ, R9 ;  /* 0x000000ffff007224 */ /* 0x000fe200078e0009 */
[----:B----4-:R-:W-:Y:S04]  /*40430*/  STL.64 [R1+0x2c98], R18 ;  /* 0x002c981201007387 */ /* 0x010fe80000100a00 */
[----:B---3--:R0:W-:Y:S04]  /*40440*/  STL.64 [R1+0x2c90], R16 ;  /* 0x002c901001007387 */ /* 0x0081e80000100a00 */
[----:B0-----:R-:W2:Y:S04]  /*40450*/  LDL.LU.64 R16, [R1+0x3d0] ;  /* 0x0003d00001107983 */ /* 0x001ea80000300a00 */
[----:B------:R-:W2:Y:S04]  /*40460*/  LDL.LU.64 R18, [R1+0x3d8] ;  /* 0x0003d80001127983 */ /* 0x000ea80000300a00 */
[----:B------:R0:W-:Y:S04]  /*40470*/  STL.64 [R1+0x380], R8 ;  /* 0x0003800801007387 */ /* 0x0001e80000100a00 */
[----:B------:R-:W-:Y:S04]  /*40480*/  STL.64 [R1+0x388], R10 ;  /* 0x0003880a01007387 */ /* 0x000fe80000100a00 */
[----:B0-----:R-:W3:Y:S01]  /*40490*/  LDL.LU.64 R8, [R1+0x2ca0] ;  /* 0x002ca00001087983 */ /* 0x001ee20000300a00 */
[----:B------:R-:W-:-:S03]  /*404a0*/  IMAD.MOV.U32 R23, RZ, RZ, R21 ;  /* 0x000000ffff177224 */ /* 0x000fc600078e0015 */
[----:B------:R-:W-:Y:S04]  /*404b0*/  STL [R1+0x2c80], R6 ;  /* 0x002c800601007387 */ /* 0x000fe80000100800 */
[----:B------:R-:W-:Y:S04]  /*404c0*/  STL.64 [R1+0x2c78], R4 ;  /* 0x002c780401007387 */ /* 0x000fe80000100a00 */
[----:B------:R0:W-:Y:S01]  /*404d0*/  STL [R1+0x2c84], R23 ;  /* 0x002c841701007387 */ /* 0x0001e20000100800 */
[----:B--2---:R-:W-:-:S15]  /*404e0*/  HMMA.16816.F32 R16, R12, R20, R16 ;  /* 0x000000140c10723c */ /* 0x004fde0000001810 */
[----:B------:R-:W-:-:S04]  /*404f0*/  NOP ;  /* 0x0000000000007918 */ /* 0x000fc80000000000 */
[----:B------:R-:W-:Y:S04]  /*40500*/  STL.64 [R1+0x90], R16 ;  /* 0x0000901001007387 */ /* 0x000fe80000100a00 */
[----:B------:R-:W-:Y:S04]  /*40510*/  STL.64 [R1+0x98], R18 ;  /* 0x0000981201007387 */ /* 0x000fe80000100a00 */
[----:B------:R-:W1:Y:S04]  /*40520*/  LDSM.16.M88.4 R16, [R27+UR5+0x4800] ;  /* 0x004800051b10783b */ /* 0x000e680008000200 */
[----:B------:R-:W2:Y:S04]  /*40530*/  LDL.LU.64 R20, [R1+0x3b0] ;  /* 0x0003b00001147983 */ /* 0x000ea80000300a00 */
[----:B0-----:R-:W2:Y:S01]  /*40540*/  LDL.LU.64 R22, [R1+0x3b8] ;  /* 0x0003b80001167983 */ /* 0x001ea20000300a00 */
[----:B---3--:R-:W-:-:S02]  /*40550*/  F2FP.F16.E4M3.UNPACK_B R10, R9 ;  /* 0x00000009ff0a723e */ /* 0x008fc400020006ff */
[----:B------:R-:W-:Y:S01]  /*40560*/  F2FP.F16.E4M3.UNPACK_B R11, R8 ;  /* 0x00000008ff0b723e */ /* 0x000fe200020006ff */
[----:B-1----:R-:W-:Y:S04]  /*40570*/  STL.64 [R1+0x390], R16 ;  /* 0x0003901001007387 */ /* 0x002fe80000100a00 */
[----:B------:R0:W-:Y:S01]  /*40580*/  STL.64 [R1+0x398], R18 ;  /* 0x0003981201007387 */ /* 0x0001e20000100a00 */
[----:B------:R-:W-:Y:S02]  /*40590*/  IMAD.MOV.U32 R8, RZ, RZ, R16 ;  /* 0x000000ffff087224 */ /* 0x000fe400078e0010 */
[----:B------:R-:W-:Y:S01]  /*405a0*/  IMAD.MOV.U32 R9, RZ, RZ, R17 ;  /* 0x000000ffff097224 */ /* 0x000fe200078e0011 */
[----:B0-----:R-:W3:Y:S04]  /*405b0*/  LDL.LU.64 R18, [R1+0x2c98] ;  /* 0x002c980001127983 */ /* 0x001ee80000300a00 */
[----:B------:R-:W3:Y:S01]  /*405c0*/  LDL.LU.64 R16, [R1+0x2c90] ;  /* 0x002c900001107983 */ /* 0x000ee20000300a00 */
[----:B------:R-:W-:-:S03]  /*405d0*/  F2FP.F16.E4M3.UNPACK_B R29, R7 ;  /* 0x00000007ff1d723e */ /* 0x000fc600020006ff */
[----:B------:R-:W0:Y:S04]  /*405e0*/  LDSM.16.M88.4 R4, [R27+UR5+0x5000] ;  /* 0x005000051b04783b */ /* 0x000e280008000200 */
[----:B------:R1:W-:Y:S01]  /*405f0*/  STL [R1+0x4], R11 ;  /* 0x0000040b01007387 */ /* 0x0003e20000100800 */
[----:B------:R-:W-:Y:S01]  /*40600*/  IMAD.MOV.U32 R25, RZ, RZ, R10 ;  /* 0x000000ffff197224 */ /* 0x000fe200078e000a */
[----:B------:R-:W-:Y:S01]  /*40610*/  F2FP.F16.E4M3.UNPACK_B R28, R26 ;  /* 0x0000001aff1c723e */ /* 0x000fe200020006ff */
[----:B---3--:R-:W-:Y:S01]  /*40620*/  HMMA.16816.F32 R16, R12, R10, R16 ;  /* 0x0000000a0c10723c */ /* 0x008fe20000001810 */
[----:B0-----:R-:W-:Y:S02]  /*40630*/  IMAD.MOV.U32 R10, RZ, RZ, R4 ;  /* 0x000000ffff0a7224 */ /* 0x001fe400078e0004 */
[----:B-1----:R-:W-:-:S15]  /*40640*/  IMAD.MOV.U32 R11, RZ, RZ, R5 ;  /* 0x000000ffff0b7224 */ /* 0x002fde00078e0005 */
[----:B------:R-:W-:Y:S01]  /*40650*/  NOP ;  /* 0x0000000000007918 */ /* 0x000fe20000000000 */
[----:B------:R0:W-:Y:S04]  /*40660*/  STL.64 [R1+0xb0], R16 ;  /* 0x0000b01001007387 */ /* 0x0001e80000100a00 */
[----:B------:R-:W-:Y:S04]  /*40670*/  STL.64 [R1+0xb8], R18 ;  /* 0x0000b81201007387 */ /* 0x000fe80000100a00 */
[----:B0-----:R-:W3:Y:S04]  /*40680*/  LDL.LU.64 R16, [R1+0x2c88] ;  /* 0x002c880001107983 */ /* 0x001ee80000300a00 */
[----:B------:R0:W-:Y:S04]  /*40690*/  STL.64 [R1+0x3a0], R4 ;  /* 0x0003a00401007387 */ /* 0x0001e80000100a00 */
[----:B------:R1:W-:Y:S04]  /*406a0*/  STL.64 [R1+0x3a8], R6 ;  /* 0x0003a80601007387 */ /* 0x0003e80000100a00 */
[----:B0-----:R-:W4:Y:S04]  /*406b0*/  LDL.LU.64 R4, [R1+0x4a0] ;  /* 0x0004a00001047983 */ /* 0x001f280000300a00 */
[----:B-1----:R-:W4:Y:S04]  /*406c0*/  LDL.LU.64 R6, [R1+0x4a8] ;  /* 0x0004a80001067983 */ /* 0x002f280000300a00 */
[----:B------:R-:W-:Y:S04]  /*406d0*/  STL.64 [R1+0x2c70], R10 ;  /* 0x002c700a01007387 */ /* 0x000fe80000100a00 */
[----:B------:R2:W-:Y:S04]  /*406e0*/  STL.64 [R1+0x2c68], R8 ;  /* 0x002c680801007387 */ /* 0x0005e80000100a00 */
[----:B------:R0:W-:Y:S01]  /*406f0*/  STL [R1+0x2c18], R28 ;  /* 0x002c181c01007387 */ /* 0x0001e20000100800 */
[----:B--2---:R-:W-:Y:S03]  /*40700*/  HMMA.16816.F32 R8, R12, R28, R20 ;  /* 0x0000001c0c08723c */ /* 0x004fe60000001814 */
[----:B0-----:R-:W2:-:S15]  /*40710*/  LDL R28, [R1+0x400] ;  /* 0x00040000011c7983 */ /* 0x001e9e0000100800 */
[----:B------:R-:W-:Y:S01]  /*40720*/  NOP ;  /* 0x0000000000007918 */ /* 0x000fe20000000000 */
[----:B------:R0:W-:Y:S04]  /*40730*/  STL.64 [R1+0xd0], R8 ;  /* 0x0000d00801007387 */ /* 0x0001e80000100a00 */
[----:B------:R1:W-:Y:S04]  /*40740*/  STL.64 [R1+0xd8], R10 ;  /* 0x0000d80a01007387 */ /* 0x0003e80000100a00 */
[----:B------:R-:W-:Y:S04]  /*40750*/  STL [R1+0x2c00], R29 ;  /* 0x002c001d01007387 */ /* 0x000fe80000100800 */
[----:B0-----:R-:W5:Y:S04]  /*40760*/  LDL.LU.64 R8, [R1+0x4c0] ;  /* 0x0004c00001087983 */ /* 0x001f680000300a00 */
[----:B-1----:R-:W5:Y:S01]  /*40770*/  LDL.LU.64 R10, [R1+0x4c8] ;  /* 0x0004c800010a7983 */ /* 0x002f620000300a00 */
[----:B---3--:R-:W-:-:S02]  /*40780*/  F2FP.F16.E4M3.UNPACK_B R26, R17 ;  /* 0x00000011ff1a723e */ /* 0x008fc400020006ff */
[----:B------:R-:W-:Y:S01]  /*40790*/  F2FP.F16.E4M3.UNPACK_B R27, R16 ;  /* 0x00000010ff1b723e */ /* 0x000fe200020006ff */
[----:B--2---:R-:W0:Y:S06]  /*407a0*/  LDSM.16.M88.4 R20, [R28+UR5+0x5800] ;  /* 0x005800051c14783b */ /* 0x004e2c0008000200 */
[----:B----4-:R-:W-:Y:S01]  /*407b0*/  HMMA.16816.F32 R4, R12, R26, R4 ;  /* 0x0000001a0c04723c */ /* 0x010fe20000001804 */
[----:B0-----:R-:W-:Y:S04]  /*407c0*/  STL.64 [R1+0x3b0], R20 ;  /* 0x0003b01401007387 */ /* 0x001fe80000100a00 */
[----:B------:R0:W-:Y:S04]  /*407d0*/  STL.64 [R1+0x3b8], R22 ;  /* 0x0003b81601007387 */ /* 0x0001e80000100a00 */
[----:B0-----:R-:W2:Y:S10]  /*407e0*/  LDL.LU R23, [R1+0x2c84] ;  /* 0x002c840001177983 */ /* 0x001eb40000300800 */
[----:B------:R-:W-:Y:S04]  /*407f0*/  STL.64 [R1+0xf0], R4 ;  /* 0x0000f00401007387 */ /* 0x000fe80000100a00 */
[----:B------:R0:W-:Y:S04]  /*40800*/  STL.64 [R1+0xf8], R6 ;  /* 0x0000f80601007387 */ /* 0x0001e80000100a00 */
[----:B0-----:R-:W3:Y:S04]  /*40810*/  LDL.LU R6, [R1+0x2c80] ;  /* 0x002c800001067983 */ /* 0x001ee80000300800 */
[----:B------:R-:W4:Y:S04]  /*40820*/  LDL.LU.64 R4, [R1+0x2c78] ;  /* 0x002c780001047983 */ /* 0x000f280000300a00 */
[----:B------:R-:W-:Y:S04]  /*40830*/  STL [R1+0x2c20], R26 ;  /* 0x002c201a01007387 */ /* 0x000fe80000100800 */
[----:B------:R-:W-:Y:S04]  /*40840*/  STL [R1+0x2c1c], R27 ;  /* 0x002c1c1b01007387 */ /* 0x000fe80000100800 */
[----:B------:R-:W-:Y:S04]  /*40850*/  STL.64 [R1+0x2c30], R24 ;  /* 0x002c301801007387 */ /* 0x000fe80000100a00 */
[----:B------:R-:W0:Y:S01]  /*40860*/  LDSM.16.M88.4 R24, [R28+UR5+0x6000] ;  /* 0x006000051c18783b */ /* 0x000e220008000200 */
[----:B------:R-:W-:-:S02]  /*40870*/  IMAD.MOV.U32 R16, RZ, RZ, R20 ;  /* 0x000000ffff107224 */ /* 0x000fc400078e0014 */
[----:B------:R-:W-:Y:S02]  /*40880*/  IMAD.MOV.U32 R17, RZ, RZ, R21 ;  /* 0x000000ffff117224 */ /* 0x000fe400078e0015 */
[----:B0-----:R-:W-:Y:S02]  /*40890*/  IMAD.MOV.U32 R18, RZ, RZ, R24 ;  /* 0x000000ffff127224 */ /* 0x001fe400078e0018 */
[----:B------:R-:W-:Y:S01]  /*408a0*/  IMAD.MOV.U32 R19, RZ, RZ, R25 ;  /* 0x000000ffff137224 */ /* 0x000fe200078e0019 */
[----:B------:R-:W-:Y:S04]  /*408b0*/  STL.64 [R1+0x3c0], R24 ;  /* 0x0003c01801007387 */ /* 0x000fe80000100a00 */
[----:B------:R-:W-:Y:S04]  /*408c0*/  STL.64 [R1+0x3c8], R26 ;  /* 0x0003c81a01007387 */ /* 0x000fe80000100a00 */
[----:B------:R-:W-:Y:S04]  /*408d0*/  STL.64 [R1+0x2c50], R18 ;  /* 0x002c501201007387 */ /* 0x000fe80000100a00 */
[----:B------:R0:W-:Y:S04]  /*408e0*/  STL.64 [R1+0x2c48], R16 ;  /* 0x002c481001007387 */ /* 0x0001e80000100a00 */
[----:B0-----:R-:W2:Y:S04]  /*408f0*/  LDL.LU.64 R16, [R1+0x4e0] ;  /* 0x0004e00001107983 */ /* 0x001ea80000300a00 */
[----:B------:R-:W2:Y:S01]  /*40900*/  LDL.LU.64 R18, [R1+0x4e8] ;  /* 0x0004e80001127983 */ /* 0x000ea20000300a00 */
[----:B------:R-:W-:-:S02]  /*40910*/  F2FP.F16.E4M3.UNPACK_B R2, R2 ;  /* 0x00000002ff02723e */ /* 0x000fc400020006ff */
[----:B------:R-:W-:Y:S01]  /*40920*/  F2FP.F16.E4M3.UNPACK_B R3, R3 ;  /* 0x00000003ff03723e */ /* 0x000fe200020006ff */
[----:B------:R-:W3:Y:S06]  /*40930*/  LDL.LU.64 R24, [R1+0x4f0] ;  /* 0x0004f00001187983 */ /* 0x000eec0000300a00 */
[----:B-----5:R-:W-:-:S15]  /*40940*/  HMMA.16816.F32 R8, R12, R2, R8 ;  /* 0x000000020c08723c */ /* 0x020fde0000001808 */
[----:B------:R-:W-:-:S04]  /*40950*/  NOP ;  /* 0x0000000000007918 */ /* 0x000fc80000000000 */
[----:B------:R-:W-:Y:S04]  /*40960*/  STL.64 [R1+0x120], R8 ;  /* 0x0001200801007387 */ /* 0x000fe80000100a00 */
[----:B------:R-:W-:Y:S04]  /*40970*/  STL.64 [R1+0x128], R10 ;  /* 0x0001280a01007387 */ /* 0x000fe80000100a00 */
[----:B------:R-:W0:Y:S04]  /*40980*/  LDSM.16.M88.4 R8, [R28+UR5+0x6800] ;  /* 0x006800051c08783b */ /* 0x000e280008000200 */
[----:B------:R-:W5:Y:S04]  /*40990*/  LDL.LU.64 R26, [R1+0x4f8] ;  /* 0x0004f800011a7983 */ /* 0x000f680000300a00 */
[----:B0-----:R-:W-:Y:S04]  /*409a0*/  STL.64 [R1+0x3d0], R8 ;  /* 0x0003d00801007387 */ /* 0x001fe80000100a00 */
[----:B------:R0:W-:Y:S01]  /*409b0*/  STL.64 [R1+0x3d8], R10 ;  /* 0x0003d80a01007387 */ /* 0x0001e20000100a00 */
[----:B------:R-:W-:-:S02]  /*409c0*/  IMAD.MOV.U32 R20, RZ, RZ, R8 ;  /* 0x000000ffff147224 */ /* 0x000fc400078e0008 */
[----:B------:R-:W-:Y:S01]  /*409d0*/  IMAD.MOV.U32 R21, RZ, RZ, R9 ;  /* 0x000000ffff157224 */ /* 0x000fe200078e0009 */
[----:B0-----:R-:W5:Y:S04]  /*409e0*/  LDL.LU.64 R10, [R1+0x2c70] ;  /* 0x002c7000010a7983 */ /* 0x001f680000300a00 */
[----:B------:R-:W5:Y:S01]  /*409f0*/  LDL.LU.64 R8, [R1+0x2c68] ;  /* 0x002c680001087983 */ /* 0x000f620000300a00 */
[----:B----4-:R-:W-:Y:S02]  /*40a00*/  F2FP.F16.E4M3.UNPACK_B R4, R4 ;  /* 0x00000004ff04723e */ /* 0x010fe400020006ff */
[----:B------:R-:W-:-:S07]  /*40a10*/  F2FP.F16.E4M3.UNPACK_B R5, R5 ;  /* 0x00000005ff05723e */ /* 0x000fce00020006ff */
[----:B--2---:R-:W-:-:S15]  /*40a20*/  HMMA.16816.F32 R16, R12, R4, R16 ;  /* 0x000000040c10723c */ /* 0x004fde0000001810 */
[----:B------:R-:W-:-:S04]  /*40a30*/  NOP ;  /* 0x0000000000007918 */ /* 0x000fc80000000000 */
[----:B------:R0:W-:Y:S04]  /*40a40*/  STL.64 [R1+0x140], R16 ;  /* 0x0001401001007387 */ /* 0x0001e80000100a00 */
[----:B------:R1:W-:Y:S04]  /*40a50*/  STL.64 [R1+0x148], R18 ;  /* 0x0001481201007387 */ /* 0x0003e80000100a00 */
[----:B0-----:R-:W2:Y:S04]  /*40a60*/  LDL.LU.64 R16, [R1+0x550] ;  /* 0x0005500001107983 */ /* 0x001ea80000300a00 */
[----:B-1----:R-:W4:Y:S01]  /*40a70*/  LDL.LU.64 R18, [R1+0x558] ;  /* 0x0005580001127983 */ /* 0x002f220000300a00 */
[----:B---3--:R-:W-:-:S02]  /*40a80*/  F2FP.F16.E4M3.UNPACK_B R6, R6 ;  /* 0x00000006ff06723e */ /* 0x008fc400020006ff */
[----:B------:R-:W-:Y:S01]  /*40a90*/  F2FP.F16.E4M3.UNPACK_B R7, R0 ;  /* 0x00000000ff07723e */ /* 0x000fe200020006ff */
[----:B----4-:R-:W-:Y:S04]  /*40aa0*/  STL.64 [R1+0x2c60], R18 ;  /* 0x002c601201007387 */ /* 0x010fe80000100a00 */
[----:B--2---:R-:W-:Y:S04]  /*40ab0*/  STL.64 [R1+0x2c58], R16 ;  /* 0x002c581001007387 */ /* 0x004fe80000100a00 */
[----:B------:R-:W0:Y:S04]  /*40ac0*/  LDSM.16.M88.4 R16, [R28+UR5+0x7000] ;  /* 0x007000051c10783b */ /* 0x000e280008000200 */
[----:B0-----:R-:W-:Y:S01]  /*40ad0*/  STL.64 [R1+0x3e0], R16 ;  /* 0x0003e01001007387 */ /* 0x001fe20000100a00 */
[----:B------:R-:W-:-:S03]  /*40ae0*/  IMAD.MOV.U32 R22, RZ, RZ, R16 ;  /* 0x000000ffff167224 */ /* 0x000fc600078e0010 */
[----:B------:R5:W-:Y:S01]  /*40af0*/  STL.64 [R1+0x3e8], R18 ;  /* 0x0003e81201007387 */ /* 0x000be20000100a00 */
[----:B------:R-:W-:Y:S02]  /*40b00*/  IMAD.MOV.U32 R0, RZ, RZ, R17 ;  /* 0x000000ffff007224 */ /* 0x000fe400078e0011 */
[----:B-----5:R-:W-:Y:S01]  /*40b10*/  HMMA.16816.F32 R16, R12, R6, R24 ;  /* 0x000000060c10723c */ /* 0x020fe20000001818 */
[----:B------:R-:W-:Y:S04]  /*40b20*/  STL.64 [R1+0x2c40], R22 ;  /* 0x002c401601007387 */ /* 0x000fe80000100a00 */
[----:B------:R0:W-:Y:S04]  /*40b30*/  STL.64 [R1+0x2c38], R20 ;  /* 0x002c381401007387 */ /* 0x0001e80000100a00 */
[----:B0-----:R-:W2:Y:S04]  /*40b40*/  LDL.LU.64 R20, [R1+0x540] ;  /* 0x0005400001147983 */ /* 0x001ea80000300a00 */
[----:B------:R-:W2:Y:S04]  /*40b50*/  LDL.LU.64 R22, [R1+0x548] ;  /* 0x0005480001167983 */ /* 0x000ea80000300a00 */
[----:B------:R-:W3:Y:S04]  /*40b60*/  LDL.LU.64 R24, [R1+0x530] ;  /* 0x0005300001187983 */ /* 0x000ee80000300a00 */
[----:B------:R-:W3:Y:S04]  /*40b70*/  LDL.LU.64 R26, [R1+0x538] ;  /* 0x00053800011a7983 */ /* 0x000ee80000300a00 */
[----:B------:R-:W-:Y:S04]  /*40b80*/  STL.64 [R1+0x160], R16 ;  /* 0x0001601001007387 */ /* 0x000fe80000100a00 */
[----:B------:R-:W-:Y:S04]  /*40b90*/  STL.64 [R1+0x168], R18 ;  /* 0x0001681201007387 */ /* 0x000fe80000100a00 */
[----:B------:R-:W0:Y:S04]  /*40ba0*/  LDSM.16.M88.4 R16, [R28+UR5+0x7800] ;  /* 0x007800051c10783b */ /* 0x000e280008000200 */
[----:B------:R-:W-:Y:S04]  /*40bb0*/  STL.64 [R1+0x2bb0], R6 ;  /* 0x002bb00601007387 */ /* 0x000fe80000100a00 */
[----:B------:R1:W-:Y:S04]  /*40bc0*/  STL.64 [R1+0x2ba8], R4 ;  /* 0x002ba80401007387 */ /* 0x0003e80000100a00 */
[----:B0-----:R-:W-:Y:S04]  /*40bd0*/  STL.64 [R1+0x3f0], R16 ;  /* 0x0003f01001007387 */ /* 0x001fe80000100a00 */
[----:B------:R0:W-:Y:S01]  /*40be0*/  STL.64 [R1+0x3f8], R18 ;  /* 0x0003f81201007387 */ /* 0x0001e20000100a00 */
[----:B-1----:R-:W-:-:S02]  /*40bf0*/  IMAD.MOV.U32 R5, RZ, RZ, R16 ;  /* 0x000000ffff057224 */ /* 0x002fc400078e0010 */
[----:B------:R-:W-:Y:S01]  /*40c00*/  IMAD.MOV.U32 R4, RZ, RZ, R17 ;  /* 0x000000ffff047224 */ /* 0x000fe200078e0011 */
[----:B0-----:R-:W4:Y:S04]  /*40c10*/  LDL.LU.64 R18, [R1+0x2c60] ;  /* 0x002c600001127983 */ /* 0x001f280000300a00 */
[----:B------:R-:W4:Y:S01]  /*40c20*/  LDL.LU.64 R16, [R1+0x2c58] ;  /* 0x002c580001107983 */ /* 0x000f220000300a00 */
[----:B------:R-:W-:Y:S02]  /*40c30*/  F2FP.F16.E4M3.UNPACK_B R8, R8 ;  /* 0x00000008ff08723e */ /* 0x000fe400020006ff */
[----:B------:R-:W-:Y:S02]  /*40c40*/  F2FP.F16.E4M3.UNPACK_B R9, R9 ;  /* 0x00000009ff09723e */ /* 0x000fe400020006ff */
[----:B------:R-:W-:-:S05]  /*40c50*/  F2FP.F16.E4M3.UNPACK_B R10, R10 ;  /* 0x0000000aff0a723e */ /* 0x000fca00020006ff */
[----:B----4-:R-:W-:-:S15]  /*40c60*/  HMMA.16816.F32 R16, R12, R8, R16 ;  /* 0x000000080c10723c */ /* 0x010fde0000001810 */
[----:B------:R-:W-:-:S04]  /*40c70*/  NOP ;  /* 0x0000000000007918 */ /* 0x000fc80000000000 */
[----:B------:R-:W-:Y:S04]  /*40c80*/  STL.64 [R1+0x180], R16 ;  /* 0x0001801001007387 */ /* 0x000fe80000100a00 */
[----:B------:R0:W-:Y:S04]  /*40c90*/  STL.64 [R1+0x188], R18 ;  /* 0x0001881201007387 */ /* 0x0001e80000100a00 */
[----:B0-----:R-:W4:Y:S04]  /*40ca0*/  LDL.LU.64 R18, [R1+0x2c50] ;  /* 0x002c500001127983 */ /* 0x001f280000300a00 */
[----:B------:R-:W5:Y:S01]  /*40cb0*/  LDL.LU.64 R16, [R1+0x2c48] ;  /* 0x002c480001107983 */ /* 0x000f620000300a00 */
[----:B------:R-:W-:-:S07]  /*40cc0*/  F2FP.F16.E4M3.UNPACK_B R11, R11 ;  /* 0x0000000bff0b723e */ /* 0x000fce00020006ff */
[----:B--2---:R-:W-:-:S15]  /*40cd0*/  HMMA.16816.F32 R20, R12, R10, R20 ;  /* 0x0000000a0c14723c */ /* 0x004fde0000001814 */
[----:B------:R-:W-:-:S04]  /*40ce0*/  NOP ;  /* 0x0000000000007918 */ /* 0x000fc80000000000 */
[----:B------:R-:W-:Y:S04]  /*40cf0*/  STL.64 [R1+0x1a0], R20 ;  /* 0x0001a01401007387 */ /* 0x000fe80000100a00 */
[----:B------:R0:W-:Y:S04]  /*40d00*/  STL.64 [R1+0x1a8], R22 ;  /* 0x0001a81601007387 */ /* 0x0001e80000100a00 */
[----:B0-----:R-:W2:Y:S04]  /*40d10*/  LDL.LU.64 R22, [R1+0x2c40] ;  /* 0x002c400001167983 */ /* 0x001ea80000300a00 */
[----:B------:R-:W2:Y:S04]  /*40d20*/  LDL.LU.64 R20, [R1+0x2c38] ;  /* 0x002c380001147983 */ /* 0x000ea80000300a00 */
[----:B------:R-:W-:Y:S04]  /*40d30*/  STL.64 [R1+0x2b90], R10 ;  /* 0x002b900a01007387 */ /* 0x000fe80000100a00 */
[----:B------:R0:W-:Y:S04]  /*40d40*/  STL.64 [R1+0x2b88], R8 ;  /* 0x002b880801007387 */ /* 0x0001e80000100a00 */
[----:B0-----:R-:W2:Y:S04]  /*40d50*/  LDL.LU.64 R8, [R1+0x520] ;  /* 0x0005200001087983 */ /* 0x001ea80000300a00 */
[----:B------:R-:W2:Y:S01]  /*40d60*/  LDL.LU.64 R10, [R1+0x528] ;  /* 0x00052800010a7983 */ /* 0x000ea20000300a00 */
[----:B-----5:R-:W-:-:S02]  /*40d70*/  F2FP.F16.E4M3.UNPACK_B R16, R16 ;  /* 0x00000010ff10723e */ /* 0x020fc400020006ff */
[----:B------:R-:W-:-:S07]  /*40d80*/  F2FP.F16.E4M3.UNPACK_B R17, R17 ;  /* 0x00000011ff11723e */ /* 0x000fce00020006ff */
[----:B---3--:R-:W-:-:S15]  /*40d90*/  HMMA.16816.F32 R24, R12, R16, R24 ;  /* 0x000000100c18723c */ /* 0x008fde0000001818 */
[----:B------:R-:W-:-:S04]  /*40da0*/  NOP ;  /* 0x0000000000007918 */ /* 0x000fc80000000000 */
[----:B------:R0:W-:Y:S04]  /*40db0*/  STL.64 [R1+0x1c0], R24 ;  /* 0x0001c01801007387 */ /* 0x0001e80000100a00 */
[----:B------:R-:W-:Y:S04]  /*40dc0*/  STL.64 [R1+0x1c8], R26 ;  /* 0x0001c81a01007387 */ /* 0x000fe80000100a00 */
[----:B0-----:R-:W3:Y:S01]  /*40dd0*/  LDL.LU.64 R24, [R1+0x2c30] ;  /* 0x002c300001187983 */ /* 0x001ee20000300a00 */
[----:B----4-:R-:W-:Y:S02]  /*40de0*/  F2FP.F16.E4M3.UNPACK_B R18, R18 ;  /* 0x00000012ff12723e */ /* 0x010fe400020006ff */
[----:B------:R-:W-:-:S07]  /*40df0*/  F2FP.F16.E4M3.UNPACK_B R19, R19 ;  /* 0x00000013ff13723e */ /* 0x000fce00020006ff */
[----:B--2---:R-:W-:Y:S01]  /*40e00*/  HMMA.16816.F32 R8, R12, R18, R8 ;  /* 0x000000120c08723c */ /* 0x004fe20000001808 */
[----:B------:R3:W-:-:S15]  /*40e10*/  STL.64 [R1+0x2b70], R18 ;  /* 0x002b701201007387 */ /* 0x0007de0000100a00 */
[----:B------:R-:W-:-:S03]  /*40e20*/  NOP ;  /* 0x0000000000007918 */ /* 0x000fc60000000000 */
[----:B------:R-:W-:Y:S04]  /*40e30*/  STL.64 [R1+0x1e0], R8 ;  /* 0x0001e00801007387 */ /* 0x000fe80000100a00 */
[----:B------:R-:W-:Y:S01]  /*40e40*/  STL.64 [R1+0x1e8], R10 ;  /* 0x0001e80a01007387 */ /* 0x000fe20000100a00 */
[----:B---3--:R-:W-:-:S03]  /*40e50*/  IMAD.MOV.U32 R18, RZ, RZ, R25 ;  /* 0x000000ffff127224 */ /* 0x008fc600078e0019 */
[----:B------:R-:W2:Y:S04]  /*40e60*/  LDL.LU R25, [R1+0x2c2c] ;  /* 0x002c2c0001197983 */ /* 0x000ea80000300800 */
[----:B------:R-:W3:Y:S04]  /*40e70*/  LDL.LU R19, [R1+0x4] ;  /* 0x0000040001137983 */ /* 0x000ee80000300800 */
[----:B------:R0:W-:Y:S04]  /*40e80*/  STL.64 [R1+0x2b68], R16 ;  /* 0x002b681001007387 */ /* 0x0001e80000100a00 */
[----:B0-----:R-:W4:Y:S01]  /*40e90*/  LDL.LU R16, [R1+0x8] ;  /* 0x0000080001107983 */ /* 0x001f220000300800 */
[----:B------:R-:W-:-:S03]  /*40ea0*/  IMAD.MOV.U32 R17, RZ, RZ, R23 ;  /* 0x000000ffff117224 */ /* 0x000fc600078e0017 */
[----:B------:R-:W5:Y:S04]  /*40eb0*/  LDL.LU R23, [R1+0x2c28] ;  /* 0x002c280001177983 */ /* 0x000f680000300800 */
[----:B---3--:R0:W-:Y:S02]  /*40ec0*/  STL.64 [R1+0x2bb8], R18 ;  /* 0x002bb81201007387 */ /* 0x0081e40000100a00 */
[----:B0-----:R-:W-:Y:S02]  /*40ed0*/  IMAD.MOV.U32 R18, RZ, RZ, R24 ;  /* 0x000000ffff127224 */ /* 0x001fe400078e0018 */
[----:B--2---:R-:W-:Y:S01]  /*40ee0*/  IMAD.MOV.U32 R19, RZ, RZ, R25 ;  /* 0x000000ffff137224 */ /* 0x004fe200078e0019 */
[----:B------:R-:W2:Y:S04]  /*40ef0*/  LDL.LU R24, [R1+0x2c24] ;  /* 0x002c240001187983 */ /* 0x000ea80000300800 */
[----:B------:R-:W3:Y:S04]  /*40f00*/  LDL.LU.64 R8, [R1+0x500] ;  /* 0x0005000001087983 */ /* 0x000ee80000300a00 */
[----:B------:R-:W3:Y:S04]  /*40f10*/  LDL.LU.64 R10, [R1+0x508] ;  /* 0x00050800010a7983 */ /* 0x000ee80000300a00 */
[----:B----4-:R0:W-:Y:S04]  /*40f20*/  STL.64 [R1+0x2bd0], R16 ;  /* 0x002bd01001007387 */ /* 0x0101e80000100a00 */
[----:B------:R1:W-:Y:S04]  /*40f30*/  STL.64 [R1+0x2be8], R18 ;  /* 0x002be81201007387 */ /* 0x0003e80000100a00 */
[----:B0-----:R-:W4:Y:S04]  /*40f40*/  LDL.LU.64 R16, [R1+0x510] ;  /* 0x0005100001107983 */ /* 0x001f280000300a00 */
[----:B-1----:R-:W4:Y:S01]  /*40f50*/  LDL.LU.64 R18, [R1+0x518] ;  /* 0x0005180001127983 */ /* 0x002f220000300a00 */
[----:B------:R-:W-:-:S02]  /*40f60*/  F2FP.F16.E4M3.UNPACK_B R20, R20 ;  /* 0x00000014ff14723e */ /* 0x000fc400020006ff */
[----:B------:R-:W-:Y:S02]  /*40f70*/  F2FP.F16.E4M3.UNPACK_B R21, R21 ;  /* 0x00000015ff15723e */ /* 0x000fe400020006ff */
[----:B------:R-:W-:-:S05]  /*40f80*/  F2FP.F16.E4M3.UNPACK_B R22, R22 ;  /* 0x00000016ff16723e */ /* 0x000fca00020006ff */
[----:B----4-:R-:W-:-:S15]  /*40f90*/  HMMA.16816.F32 R16, R12, R20, R16 ;  /* 0x000000140c10723c */ /* 0x010fde0000001810 */
[----:B------:R-:W-:-:S04]  /*40fa0*/  NOP ;  /* 0x0000000000007918 */ /* 0x000fc80000000000 */
[----:B------:R5:W-:Y:S02]  /*40fb0*/  STL.64 [R1+0x210], R16 ;  /* 0x0002101001007387 */ /* 0x000be40000100a00 */
[----:B-----5:R-:W-:Y:S01]  /*40fc0*/  IMAD.MOV.U32 R17, RZ, RZ, R23 ;  /* 0x000000ffff117224 */ /* 0x020fe200078e0017 */
[----:B------:R-:W-:-:S07]  /*40fd0*/  F2FP.F16.E4M3.UNPACK_B R23, R0 ;  /* 0x00000000ff17723e */ /* 0x000fce00020006ff */
[----:B---3--:R-:W-:Y:S01]  /*40fe0*/  HMMA.16816.F32 R8, R12, R22, R8 ;  /* 0x000000160c08723c */ /* 0x008fe20000001808 */
[----:B------:R0:W-:Y:S04]  /*40ff0*/  STL.64 [R1+0x218], R18 ;  /* 0x0002181201007387 */ /* 0x0001e80000100a00 */
[----:B------:R-:W3:Y:S04]  /*41000*/  LDL.LU R7, [R1+0x40c] ;  /* 0x00040c0001077983 */ /* 0x000ee80000300800 */
[----:B------:R-:W3:Y:S04]  /*41010*/  LDL.LU R0, [R1+0x408] ;  /* 0x0004080001007983 */ /* 0x000ee80000300800 */
[----:B------:R-:W4:Y:S04]  /*41020*/  LDL.LU R26, [R1+0x57c] ;  /* 0x00057c00011a7983 */ /* 0x000f280000300800 */
[----:B------:R-:W4:Y:S04]  /*41030*/  LDL.LU R29, [R1+0x578] ;  /* 0x00057800011d7983 */ /* 0x000f280000300800 */
[----:B------:R-:W5:Y:S04]  /*41040*/  LDL.LU R27, [R1+0x574] ;  /* 0x00057400011b7983 */ /* 0x000f680000300800 */
[----:B0-----:R-:W5:Y:S04]  /*41050*/  LDL.LU R19, [R1+0x570] ;  /* 0x0005700001137983 */ /* 0x001f680000300800 */
[----:B------:R-:W2:Y:S04]  /*41060*/  LDL.LU R28, [R1+0x584] ;  /* 0x00058400011c7983 */ /* 0x000ea80000300800 */
[----:B------:R-:W2:Y:S04]  /*41070*/  LDL.LU R18, [R1+0x580] ;  /* 0x0005800001127983 */ /* 0x000ea80000300800 */
[----:B------:R-:W-:Y:S04]  /*41080*/  STL.64 [R1+0x2b50], R22 ;  /* 0x002b501601007387 */ /* 0x000fe80000100a00 */
[----:B------:R0:W-:Y:S04]  /*41090*/  STL.64 [R1+0x2b48], R20 ;  /* 0x002b481401007387 */ /* 0x0001e80000100a00 */
[----:B------:R-:W-:Y:S04]  /*410a0*/  STL.64 [R1+0x220], R8 ;  /* 0x0002200801007387 */ /* 0x000fe80000100a00 */
[----:B------:R-:W-:Y:S04]  /*410b0*/  STL.64 [R1+0x228], R10 ;  /* 0x0002280a01007387 */ /* 0x000fe80000100a00 */
[----:B0-----:R-:W2:Y:S04]  /*410c0*/  LDL.LU.64 R20, [R1+0x480] ;  /* 0x0004800001147983 */ /* 0x001ea80000300a00 */
[----:B------:R-:W2:Y:S04]  /*410d0*/  LDL.LU.64 R22, [R1+0x488] ;  /* 0x0004880001167983 */ /* 0x000ea80000300a00 */
[----:B--2---:R-:W-:Y:S04]  /*410e0*/  STL.64 [R1+0x2bc8], R22 ;  /* 0x002bc81601007387 */ /* 0x004fe80000100a00 */
[----:B------:R0:W-:Y:S04]  /*410f0*/  STL.64 [R1+0x2bc0], R20 ;  /* 0x002bc01401007387 */ /* 0x0001e80000100a00 */
        /* <DEDUP_REMOVED lines=9> */
[----:B------:R-:W2:Y:S01]  /*41190*/  LDL.LU.64 R22, [R1+0x4d8] ;  /* 0x0004d80001167983 */ /* 0x000ea20000300a00 */
[----:B------:R-:W-:Y:S01]  /*411a0*/  IMAD.MOV.U32 R16, RZ, RZ, R24 ;  /* 0x000000ffff107224 */ /* 0x000fe200078e0018 */
[----:B------:R-:W-:-:S02]  /*411b0*/  F2FP.F16.E4M3.UNPACK_B R24, R5 ;  /* 0x00000005ff18723e */ /* 0x000fc400020006ff */
[----:B------:R-:W-:Y:S01]  /*411c0*/  F2FP.F16.E4M3.UNPACK_B R25, R4 ;  /* 0x00000004ff19723e */ /* 0x000fe200020006ff */
[----:B--2---:R-:W-:Y:S04]  /*411d0*/  STL.64 [R1+0x2c10], R22 ;  /* 0x002c101601007387 */ /* 0x004fe80000100a00 */
[----:B------:R0:W-:Y:S04]  /*411e0*/  STL.64 [R1+0x2c08], R20 ;  /* 0x002c081401007387 */ /* 0x0001e80000100a00 */
[----:B0-----:R-:W2:Y:S04]  /*411f0*/  LDL.LU.64 R20, [R1+0x560] ;  /* 0x0005600001147983 */ /* 0x001ea80000300a00 */
[----:B------:R-:W2:Y:S04]  /*41200*/  LDL.LU.64 R22, [R1+0x568] ;  /* 0x0005680001167983 */ /* 0x000ea80000300a00 */
[----:B------:R-:W2:Y:S04]  /*41210*/  LDL.LU.64 R8, [R1+0x470] ;  /* 0x0004700001087983 */ /* 0x000ea80000300a00 */
[----:B------:R-:W2:Y:S01]  /*41220*/  LDL.LU.64 R10, [R1+0x478] ;  /* 0x00047800010a7983 */ /* 0x000ea20000300a00 */
[----:B---3--:R-:W-:-:S03]  /*41230*/  IMAD R0, R0, 0x100, R7 ;  /* 0x0000010000007824 */ /* 0x008fc600078e0207 */
[----:B------:R-:W3:Y:S04]  /*41240*/  LDL.LU.64 R4, [R1+0x460] ;  /* 0x0004600001047983 */ /* 0x000ee80000300a00 */
[----:B------:R-:W3:Y:S01]  /*41250*/  LDL.LU.64 R6, [R1+0x468] ;  /* 0x0004680001067983 */ /* 0x000ee20000300a00 */
[----:B----4-:R-:W-:Y:S02]  /*41260*/  IMAD R29, R29, 0x100, R26 ;  /* 0x000001001d1d7824 */ /* 0x010fe400078e021a */
[----:B-----5:R-:W-:Y:S01]  /*41270*/  IMAD R19, R19, 0x100, R27 ;  /* 0x0000010013137824 */ /* 0x020fe200078e021b */
[----:B------:R-:W3:Y:S04]  /*41280*/  LDL.LU R26, [R1+0x2c20] ;  /* 0x002c2000011a7983 */ /* 0x000ee80000300800 */
[----:B------:R-:W3:Y:S01]  /*41290*/  LDL.LU R27, [R1+0x2c1c] ;  /* 0x002c1c00011b7983 */ /* 0x000ee20000300800 */
[----:B------:R-:W-:-:S03]  /*412a0*/  IMAD R18, R18, 0x100, R28 ;  /* 0x0000010012127824 */ /* 0x000fc600078e021c */
[----:B------:R-:W4:Y:S01]  /*412b0*/  LDL.LU R28, [R1+0x2c18] ;  /* 0x002c1800011c7983 */ /* 0x000f220000300800 */
[----:B--2---:R-:W-:Y:S03]  /*412c0*/  HMMA.16816.F32 R12, R12, R24, R20 ;  /* 0x000000180c0c723c */ /* 0x004fe60000001814 */
[----:B------:R-:W2:Y:S04]  /*412d0*/  LDL.LU.64 R22, [R1+0x2c10] ;  /* 0x002c100001167983 */ /* 0x000ea80000300a00 */
[----:B------:R-:W2:-:S12]  /*412e0*/  LDL.LU.64 R20, [R1+0x2c08] ;  /* 0x002c080001147983 */ /* 0x000e980000300a00 */
[----:B------:R0:W-:Y:S04]  /*412f0*/  STL.64 [R1+0x200], R12 ;  /* 0x0002000c01007387 */ /* 0x0001e80000100a00 */
[----:B------:R1:W-:Y:S01]  /*41300*/  STL.64 [R1+0x208], R14 ;  /* 0x0002080e01007387 */ /* 0x0003e20000100a00 */
[----:B0-----:R-:W-:Y:S02]  /*41310*/  F2FP.F16.E4M3.UNPACK_B R12, R0 ;  /* 0x00000000ff0c723e */ /* 0x001fe400020006ff */
[----:B-1----:R-:W-:Y:S02]  /*41320*/  F2FP.F16.E4M3.UNPACK_B R14, R29 ;  /* 0x0000001dff0e723e */ /* 0x002fe400020006ff */
[----:B------:R-:W-:Y:S02]  /*41330*/  F2FP.F16.E4M3.UNPACK_B R13, R19 ;  /* 0x00000013ff0d723e */ /* 0x000fe400020006ff */
[----:B------:R-:W-:Y:S01]  /*41340*/  F2FP.F16.E4M3.UNPACK_B R15, R18 ;  /* 0x00000012ff0f723e */ /* 0x000fe200020006ff */
[----:B------:R-:W5:Y:S04]  /*41350*/  LDL.LU R0, [R1+0x660] ;  /* 0x0006600001007983 */ /* 0x000f680000300800 */
[----:B------:R-:W4:Y:S02]  /*41360*/  LDL.LU R29, [R1+0x2c00] ;  /* 0x002c0000011d7983 */ /* 0x000f240000300800 */
[----:B--2---:R-:W-:Y:S02]  /*41370*/  HMMA.16816.F32 R16, R12, R16, R20 ;  /* 0x000000100c10723c */ /* 0x004fe40000001814 */
[----:B------:R-:W2:Y:S04]  /*41380*/  LDL.LU.64 R22, [R1+0x2bf8] ;  /* 0x002bf80001167983 */ /* 0x000ea80000300a00 */
[----:B------:R-:W2:-:S13]  /*41390*/  LDL.LU.64 R20, [R1+0x2bf0] ;  /* 0x002bf00001147983 */ /* 0x000e9a0000300a00 */
[----:B------:R-:W-:Y:S04]  /*413a0*/  STL.64 [R1+0x1f0], R16 ;  /* 0x0001f01001007387 */ /* 0x000fe80000100a00 */
[----:B------:R0:W-:Y:S04]  /*413b0*/  STL.64 [R1+0x1f8], R18 ;  /* 0x0001f81201007387 */ /* 0x0001e80000100a00 */
[----:B0-----:R-:W2:Y:S02]  /*413c0*/  LDL.LU.64 R18, [R1+0x2be8] ;  /* 0x002be80001127983 */ /* 0x001ea40000300a00 */
[----:B--2---:R-:W-:Y:S02]  /*413d0*/  HMMA.16816.F32 R16, R12, R18, R20 ;  /* 0x000000120c10723c */ /* 0x004fe40000001814 */
[----:B------:R-:W2:Y:S04]  /*413e0*/  LDL.LU.64 R22, [R1+0x2be0] ;  /* 0x002be00001167983 */ /* 0x000ea80000300a00 */
[----:B------:R-:W2:-:S13]  /*413f0*/  LDL.LU.64 R20, [R1+0x2bd8] ;  /* 0x002bd80001147983 */ /* 0x000e9a0000300a00 */
[----:B------:R0:W-:Y:S04]  /*41400*/  STL.64 [R1+0x1d0], R16 ;  /* 0x0001d01001007387 */ /* 0x0001e80000100a00 */
[----:B------:R2:W-:Y:S04]  /*41410*/  STL.64 [R1+0x1d8], R18 ;  /* 0x0001d81201007387 */ /* 0x0005e80000100a00 */
[----:B0-----:R-:W2:Y:S02]  /*41420*/  LDL.LU.64 R16, [R1+0x2bd0] ;  /* 0x002bd00001107983 */ /* 0x001ea40000300a00 */
[----:B--2---:R-:W-:Y:S02]  /*41430*/  HMMA.16816.F32 R16, R12, R16, R20 ;  /* 0x000000100c10723c */ /* 0x004fe40000001814 */
[----:B------:R-:W2:Y:S04]  /*41440*/  LDL.LU.64 R22, [R1+0x2bc8] ;  /* 0x002bc80001167983 */ /* 0x000ea80000300a00 */
[----:B------:R-:W2:-:S13]  /*41450*/  LDL.LU.64 R20, [R1+0x2bc0] ;  /* 0x002bc00001147983 */ /* 0x000e9a0000300a00 */
[----:B------:R-:W-:Y:S04]  /*41460*/  STL.64 [R1+0x1b0], R16 ;  /* 0x0001b01001007387 */ /* 0x000fe80000100a00 */
[----:B------:R0:W-:Y:S04]  /*41470*/  STL.64 [R1+0x1b8], R18 ;  /* 0x0001b81201007387 */ /* 0x0001e80000100a00 */
[----:B0-----:R-:W2:Y:S01]  /*41480*/  LDL.LU.64 R18, [R1+0x2bb8] ;  /* 0x002bb80001127983 */ /* 0x001ea20000300a00 */
[C---:B----4-:R-:W-:Y:S03]  /*41490*/  HMMA.16816.F32 R8, R12.reuse, R28, R8 ;  /* 0x0000001c0c08723c */ /* 0x050fe60000001808 */
[----:B------:R-:W4:Y:S05]  /*414a0*/  LDL.LU R28, [R1+0x694] ;  /* 0x00069400011c7983 */ /* 0x000f2a0000300800 */
[----:B--2---:R-:W-:-:S15]  /*414b0*/  HMMA.16816.F32 R16, R12, R18, R20 ;  /* 0x000000120c10723c */ /* 0x004fde0000001814 */
[----:B------:R-:W-:-:S04]  /*414c0*/  NOP ;  /* 0x0000000000007918 */ /* 0x000fc80000000000 */
[----:B------:R-:W-:Y:S04]  /*414d0*/  STL.64 [R1+0x190], R16 ;  /* 0x0001901001007387 */ /* 0x000fe80000100a00 */
[----:B------:R-:W-:Y:S04]  /*414e0*/  STL.64 [R1+0x198], R18 ;  /* 0x0001981201007387 */ /* 0x000fe80000100a00 */
[----:B------:R-:W4:Y:S04]  /*414f0*/  LDL.LU R29, [R1+0x68c] ;  /* 0x00068c00011d7983 */ /* 0x000f280000300800 */
[----:B------:R-:W-:Y:S04]  /*41500*/  STL.64 [R1+0x170], R8 ;  /* 0x0001700801007387 */ /* 0x000fe80000100a00 */
[----:B------:R3:W-:Y:S02]  /*41510*/  STL.64 [R1+0x178], R10 ;  /* 0x0001780a01007387 */ /* 0x0007e40000100a00 */
[----:B---3--:R-:W-:Y:S02]  /*41520*/  HMMA.16816.F32 R8, R12, R26, R4 ;  /* 0x0000001a0c08723c */ /* 0x008fe40000001804 */
[----:B------:R-:W2:Y:S04]  /*41530*/  LDL.LU.64 R4, [R1+0x450] ;  /* 0x0004500001047983 */ /* 0x000ea80000300a00 */
[----:B------:R-:W2:-:S13]  /*41540*/  LDL.LU.64 R6, [R1+0x458] ;  /* 0x0004580001067983 */ /* 0x000e9a0000300a00 */
[----:B------:R0:W-:Y:S04]  /*41550*/  STL.64 [R1+0x150], R8 ;  /* 0x0001500801007387 */ /* 0x0001e80000100a00 */
[----:B------:R1:W-:Y:S04]  /*41560*/  STL.64 [R1+0x158], R10 ;  /* 0x0001580a01007387 */ /* 0x0003e80000100a00 */
[----:B0-----:R-:W3:Y:S04]  /*41570*/  LDL.LU.64 R8, [R1+0x430] ;  /* 0x0004300001087983 */ /* 0x001ee80000300a00 */
[----:B-1----:R-:W2:Y:S04]  /*41580*/  LDL.LU.64 R10, [R1+0x438] ;  /* 0x00043800010a7983 */ /* 0x002ea80000300a00 */
[----:B--2---:R-:W-:Y:S04]  /*41590*/  STL.64 [R1+0x2ba0], R10 ;  /* 0x002ba00a01007387 */ /* 0x004fe80000100a00 */
[----:B---3--:R0:W-:Y:S04]  /*415a0*/  STL.64 [R1+0x2b98], R8 ;  /* 0x002b980801007387 */ /* 0x0081e80000100a00 */
[----:B0-----:R-:W2:Y:S04]  /*415b0*/  LDL.LU.64 R8, [R1+0x440] ;  /* 0x0004400001087983 */ /* 0x001ea80000300a00 */
[----:B------:R-:W2:Y:S04]  /*415c0*/  LDL.LU.64 R10, [R1+0x448] ;  /* 0x00044800010a7983 */ /* 0x000ea80000300a00 */
[----:B------:R-:W3:Y:S04]  /*415d0*/  LDL.LU.64 R16, [R1+0x410] ;  /* 0x0004100001107983 */ /* 0x000ee80000300a00 */
[----:B------:R-:W2:Y:S04]  /*415e0*/  LDL.LU.64 R18, [R1+0x418] ;  /* 0x0004180001127983 */ /* 0x000ea80000300a00 */
[----:B--2---:R-:W-:Y:S04]  /*415f0*/  STL.64 [R1+0x2b80], R18 ;  /* 0x002b801201007387 */ /* 0x004fe80000100a00 */
[----:B---3--:R0:W-:Y:S04]  /*41600*/  STL.64 [R1+0x2b78], R16 ;  /* 0x002b781001007387 */ /* 0x0081e80000100a00 */
[----:B0-----:R-:W2:Y:S04]  /*41610*/  LDL.LU.64 R16, [R1+0x420] ;  /* 0x0004200001107983 */ /* 0x001ea80000300a00 */
[----:B------:R-:W2:Y:S04]  /*41620*/  LDL.LU.64 R18, [R1+0x428] ;  /* 0x0004280001127983 */ /* 0x000ea80000300a00 */
[----:B------:R-:W3:Y:S04]  /*41630*/  LDL.LU.64 R20, [R1+0x260] ;  /* 0x0002600001147983 */ /* 0x000ee80000300a00 */
[----:B------:R-:W2:Y:S01]  /*41640*/  LDL.LU.64 R22, [R1+0x268] ;  /* 0x0002680001167983 */ /* 0x000ea20000300a00 */
[C---:B------:R-:W-:Y:S03]  /*41650*/  HMMA.16816.F32 R4, R12.reuse, R2, R4 ;  /* 0x000000020c04723c */ /* 0x040fe60000001804 */
[----:B--2---:R-:W-:Y:S04]  /*41660*/  STL.64 [R1+0x2b60], R22 ;  /* 0x002b601601007387 */ /* 0x004fe80000100a00 */
[----:B---3--:R0:W-:Y:S04]  /*41670*/  STL.64 [R1+0x2b58], R20 ;  /* 0x002b581401007387 */ /* 0x0081e80000100a00 */
[----:B0-----:R-:W2:Y:S04]  /*41680*/  LDL.LU.64 R20, [R1+0x2f0] ;  /* 0x0002f00001147983 */ /* 0x001ea80000300a00 */
[----:B------:R-:W2:Y:S04]  /*41690*/  LDL.LU.64 R22, [R1+0x2f8] ;  /* 0x0002f80001167983 */ /* 0x000ea80000300a00 */
[----:B------:R-:W3:Y:S04]  /*416a0*/  LDL.LU R26, [R1+0x678] ;  /* 0x00067800011a7983 */ /* 0x000ee80000300800 */
[----:B------:R-:W3:Y:S04]  /*416b0*/  LDL.LU R27, [R1+0x670] ;  /* 0x00067000011b7983 */ /* 0x000ee80000300800 */
[----:B---3--:R-:W-:Y:S04]  /*416c0*/  STL.64 [R1+0x2b40], R26 ;  /* 0x002b401a01007387 */ /* 0x008fe80000100a00 */
[----:B------:R0:W-:Y:S04]  /*416d0*/  STL.64 [R1+0x2b38], R24 ;  /* 0x002b381801007387 */ /* 0x0001e80000100a00 */
[----:B0-----:R-:W3:Y:S04]  /*416e0*/  LDL.LU.64 R24, [R1+0x250] ;  /* 0x0002500001187983 */ /* 0x001ee80000300a00 */
[----:B------:R-:W3:Y:S04]  /*416f0*/  LDL.LU.64 R26, [R1+0x258] ;  /* 0x00025800011a7983 */ /* 0x000ee80000300a00 */
[----:B------:R-:W-:Y:S04]  /*41700*/  STL.64 [R1+0x130], R4 ;  /* 0x0001300401007387 */ /* 0x000fe80000100a00 */
[----:B------:R0:W-:Y:S04]  /*41710*/  STL.64 [R1+0x138], R6 ;  /* 0x0001380601007387 */ /* 0x0001e80000100a00 */
[----:B0-----:R-:W2:Y:S04]  /*41720*/  LDL.LU.64 R6, [R1+0x2bb0] ;  /* 0x002bb00001067983 */ /* 0x001ea80000300a00 */
[----:B------:R-:W2:Y:S04]  /*41730*/  LDL.LU.64 R4, [R1+0x2ba8] ;  /* 0x002ba80001047983 */ /* 0x000ea80000300a00 */
[----:B------:R-:W3:Y:S04]  /*41740*/  LDL.LU R2, [R1+0x680] ;  /* 0x0006800001027983 */ /* 0x000ee80000300800 */
[----:B------:R-:W3:Y:S01]  /*41750*/  LDL.LU R3, [R1+0x67c] ;  /* 0x00067c0001037983 */ /* 0x000ee20000300800 */
[----:B--2---:R-:W-:-:S15]  /*41760*/  HMMA.16816.F32 R8, R12, R4, R8 ;  /* 0x000000040c08723c */ /* 0x004fde0000001808 */
[----:B------:R-:W-:-:S04]  /*41770*/  NOP ;  /* 0x0000000000007918 */ /* 0x000fc80000000000 */
[----:B------:R-:W-:Y:S04]  /*41780*/  STL.64 [R1+0x110], R8 ;  /* 0x0001100801007387 */ /* 0x000fe80000100a00 */
[----:B------:R0:W-:Y:S04]  /*41790*/  STL.64 [R1+0x118], R10 ;  /* 0x0001180a01007387 */ /* 0x0001e80000100a00 */
[----:B0-----:R-:W2:Y:S04]  /*417a0*/  LDL.LU.64 R10, [R1+0x2ba0] ;  /* 0x002ba000010a7983 */ /* 0x001ea80000300a00 */
[----:B------:R-:W2:Y:S04]  /*417b0*/  LDL.LU.64 R8, [R1+0x2b98] ;  /* 0x002b980001087983 */ /* 0x000ea80000300a00 */
[----:B------:R-:W5:Y:S01]  /*417c0*/  LDL.LU R5, [R1+0x664] ;  /* 0x0006640001057983 */ /* 0x000f620000300800 */
[----:B--2---:R-:W-:-:S15]  /*417d0*/  HMMA.16816.F32 R8, R12, R6, R8 ;  /* 0x000000060c08723c */ /* 0x004fde0000001808 */
[----:B------:R-:W-:-:S04]  /*417e0*/  NOP ;  /* 0x0000000000007918 */ /* 0x000fc80000000000 */
[----:B------:R-:W-:Y:S04]  /*417f0*/  STL.64 [R1+0xe0], R8 ;  /* 0x0000e00801007387 */ /* 0x000fe80000100a00 */
[----:B------:R0:W-:Y:S04]  /*41800*/  STL.64 [R1+0xe8], R10 ;  /* 0x0000e80a01007387 */ /* 0x0001e80000100a00 */
[----:B0-----:R-:W2:Y:S04]  /*41810*/  LDL.LU.64 R10, [R1+0x2b90] ;  /* 0x002b9000010a7983 */ /* 0x001ea80000300a00 */
[----:B------:R-:W2:Y:S02]  /*41820*/  LDL.LU.64 R8, [R1+0x2b88] ;  /* 0x002b880001087983 */ /* 0x000ea40000300a00 */
[----:B--2---:R-:W-:-:S15]  /*41830*/  HMMA.16816.F32 R16, R12, R8, R16 ;  /* 0x000000080c10723c */ /* 0x004fde0000001810 */
[----:B------:R-:W-:-:S04]  /*41840*/  NOP ;  /* 0x0000000000007918 */ /* 0x000fc80000000000 */
[----:B------:R-:W-:Y:S04]  /*41850*/  STL.64 [R1+0xc0], R16 ;  /* 0x0000c01001007387 */ /* 0x000fe80000100a00 */
[----:B------:R0:W-:Y:S04]  /*41860*/  STL.64 [R1+0xc8], R18 ;  /* 0x0000c81201007387 */ /* 0x0001e80000100a00 */
[----:B0-----:R-:W2:Y:S04]  /*41870*/  LDL.LU.64 R18, [R1+0x2b80] ;  /* 0x002b800001127983 */ /* 0x001ea80000300a00 */
[----:B------:R-:W2:Y:S02]  /*41880*/  LDL.LU.64 R16, [R1+0x2b78] ;  /* 0x002b780001107983 */ /* 0x000ea40000300a00 */
[----:B--2---:R-:W-:Y:S02]  /*41890*/  HMMA.16816.F32 R8, R12, R10, R16 ;  /* 0x0000000a0c08723c */ /* 0x004fe40000001810 */
[----:B------:R-:W2:Y:S04]  /*418a0*/  LDL.LU.64 R18, [R1+0x2b70] ;  /* 0x002b700001127983 */ /* 0x000ea80000300a00 */
[----:B------:R-:W2:-:S13]  /*418b0*/  LDL.LU.64 R16, [R1+0x2b68] ;  /* 0x002b680001107983 */ /* 0x000e9a0000300a00 */
[----:B------:R0:W-:Y:S04]  /*418c0*/  STL.64 [R1+0xa0], R8 ;  /* 0x0000a00801007387 */ /* 0x0001e80000100a00 */
[----:B------:R1:W-:Y:S04]  /*418d0*/  STL.64 [R1+0xa8], R10 ;  /* 0x0000a80a01007387 */ /* 0x0003e80000100a00 */
[----:B0-----:R-:W3:Y:S04]  /*418e0*/  LDL.LU.64 R8, [R1+0x230] ;  /* 0x0002300001087983 */ /* 0x001ee80000300a00 */
[----:B-1----:R-:W3:Y:S01]  /*418f0*/  LDL.LU.64 R10, [R1+0x238] ;  /* 0x00023800010a7983 */ /* 0x002ee20000300a00 */
        /* <DEDUP_REMOVED lines=8> */
[----:B------:R-:W3:-:S13]  /*41980*/  LDL.LU.64 R20, [R1+0x2b48] ;  /* 0x002b480001147983 */ /* 0x000eda0000300a00 */
[----:B------:R0:W-:Y:S04]  /*41990*/  STL.64 [R1+0x60], R16 ;  /* 0x0000601001007387 */ /* 0x0001e80000100a00 */
[----:B------:R1:W-:Y:S04]  /*419a0*/  STL.64 [R1+0x68], R18 ;  /* 0x0000681201007387 */ /* 0x0003e80000100a00 */
[----:B0-----:R-:W2:Y:S04]  /*419b0*/  LDL.LU.64 R16, [R1+0x240] ;  /* 0x0002400001107983 */ /* 0x001ea80000300a00 */
[----:B-1----:R-:W2:Y:S01]  /*419c0*/  LDL.LU.64 R18, [R1+0x248] ;  /* 0x0002480001127983 */ /* 0x002ea20000300a00 */
[----:B---3--:R-:W-:-:S15]  /*419d0*/  HMMA.16816.F32 R24, R12, R20, R24 ;  /* 0x000000140c18723c */ /* 0x008fde0000001818 */
[----:B------:R-:W-:-:S04]  /*419e0*/  NOP ;  /* 0x0000000000007918 */ /* 0x000fc80000000000 */
[----:B------:R-:W-:Y:S04]  /*419f0*/  STL.64 [R1+0x40], R24 ;  /* 0x0000401801007387 */ /* 0x000fe80000100a00 */
[----:B------:R0:W-:Y:S04]  /*41a00*/  STL.64 [R1+0x48], R26 ;  /* 0x0000481a01007387 */ /* 0x0001e80000100a00 */
[----:B0-----:R-:W3:Y:S04]  /*41a10*/  LDL.LU.64 R26, [R1+0x2b40] ;  /* 0x002b4000011a7983 */ /* 0x001ee80000300a00 */
[----:B------:R-:W3:Y:S01]  /*41a20*/  LDL.LU.64 R24, [R1+0x2b38] ;  /* 0x002b380001187983 */ /* 0x000ee20000300a00 */
[----:B--2---:R-:W-:-:S15]  /*41a30*/  HMMA.16816.F32 R16, R12, R22, R16 ;  /* 0x000000160c10723c */ /* 0x004fde0000001810 */
[----:B------:R-:W-:-:S04]  /*41a40*/  NOP ;  /* 0x0000000000007918 */ /* 0x000fc80000000000 */
[----:B------:R0:W-:Y:S04]  /*41a50*/  STL.64 [R1+0x30], R16 ;  /* 0x0000301001007387 */ /* 0x0001e80000100a00 */
[----:B------:R1:W-:Y:S04]  /*41a60*/  STL.64 [R1+0x38], R18 ;  /* 0x0000381201007387 */ /* 0x0003e80000100a00 */
[----:B0-----:R-:W2:Y:S01]  /*41a70*/  LDL.LU R16, [R1+0x160] ;  /* 0x0001600001107983 */ /* 0x001ea20000300800 */
[----:B---3--:R-:W-:-:S15]  /*41a80*/  HMMA.16816.F32 R8, R12, R24, R8 ;  /* 0x000000180c08723c */ /* 0x008fde0000001808 */
[----:B------:R-:W-:-:S04]  /*41a90*/  NOP ;  /* 0x0000000000007918 */ /* 0x000fc80000000000 */
[----:B------:R-:W-:Y:S04]  /*41aa0*/  STL.64 [R1+0x20], R8 ;  /* 0x0000200801007387 */ /* 0x000fe80000100a00 */
[----:B------:R-:W-:Y:S04]  /*41ab0*/  STL.64 [R1+0x28], R10 ;  /* 0x0000280a01007387 */ /* 0x000fe80000100a00 */
[----:B------:R-:W2:Y:S04]  /*41ac0*/  LDL.LU R17, [R1+0x164] ;  /* 0x0001640001117983 */ /* 0x000ea80000300800 */
[----:B-1----:R-:W3:Y:S04]  /*41ad0*/  LDL.LU R18, [R1+0x168] ;  /* 0x0001680001127983 */ /* 0x002ee80000300800 */
[----:B------:R-:W3:Y:S04]  /*41ae0*/  LDL.LU R19, [R1+0x16c] ;  /* 0x00016c0001137983 */ /* 0x000ee80000300800 */
[----:B---3--:R-:W-:Y:S04]  /*41af0*/  STL.64 [R1+0x2ab0], R18 ;  /* 0x002ab01201007387 */ /* 0x008fe80000100a00 */
[----:B--2---:R0:W-:Y:S04]  /*41b00*/  STL.64 [R1+0x2aa8], R16 ;  /* 0x002aa81001007387 */ /* 0x0041e80000100a00 */
[----:B------:R-:W2:Y:S04]  /*41b10*/  LDL.LU R20, [R1+0x140] ;  /* 0x0001400001147983 */ /* 0x000ea80000300800 */
[----:B------:R-:W2:Y:S04]  /*41b20*/  LDL.LU R21, [R1+0x144] ;  /* 0x0001440001157983 */ /* 0x000ea80000300800 */
[----:B------:R-:W3:Y:S04]  /*41b30*/  LDL.LU R22, [R1+0x148] ;  /* 0x0001480001167983 */ /* 0x000ee80000300800 */
[----:B------:R-:W3:Y:S04]  /*41b40*/  LDL.LU R23, [R1+0x14c] ;  /* 0x00014c0001177983 */ /* 0x000ee80000300800 */
[----:B---3--:R-:W-:Y:S04]  /*41b50*/  STL.64 [R1+0x2ac0], R22 ;  /* 0x002ac01601007387 */ /* 0x008fe80000100a00 */
[----:B--2---:R-:W-:Y:S04]  /*41b60*/  STL.64 [R1+0x2ab8], R20 ;  /* 0x002ab81401007387 */ /* 0x004fe80000100a00 */
[----:B0-----:R-:W2:Y:S04]  /*41b70*/  LDL.LU R16, [R1+0x120] ;  /* 0x0001200001107983 */ /* 0x001ea80000300800 */
[----:B------:R-:W2:Y:S04]  /*41b80*/  LDL.LU R17, [R1+0x124] ;  /* 0x0001240001117983 */ /* 0x000ea80000300800 */
[----:B------:R-:W3:Y:S04]  /*41b90*/  LDL.LU R18, [R1+0x128] ;  /* 0x0001280001127983 */ /* 0x000ee80000300800 */
[----:B------:R-:W3:Y:S04]  /*41ba0*/  LDL.LU R19, [R1+0x12c] ;  /* 0x00012c0001137983 */ /* 0x000ee80000300800 */
[----:B---3--:R-:W-:Y:S04]  /*41bb0*/  STL.64 [R1+0x2ad0], R18 ;  /* 0x002ad01201007387 */ /* 0x008fe80000100a00 */
[----:B--2---:R0:W-:Y:S04]  /*41bc0*/  STL.64 [R1+0x2ac8], R16 ;  /* 0x002ac81001007387 */ /* 0x0041e80000100a00 */
        /* <DEDUP_REMOVED lines=10> */
[----:B---3--:R0:W-:Y:S04]  /*41c70*/  STL.64 [R1+0x2af0], R18 ;  /* 0x002af01201007387 */ /* 0x0081e80000100a00 */
[----:B0-----:R-:W3:Y:S04]  /*41c80*/  LDL.LU R18, [R1+0x324] ;  /* 0x0003240001127983 */ /* 0x001ee80000300800 */
[----:B------:R-:W3:Y:S04]  /*41c90*/  LDL.LU R19, [R1+0x340] ;  /* 0x0003400001137983 */ /* 0x000ee80000300800 */
[----:B--2---:R0:W-:Y:S04]  /*41ca0*/  STL.64 [R1+0x2ae8], R16 ;  /* 0x002ae81001007387 */ /* 0x0041e80000100a00 */
[----:B0-----:R-:W2:Y:S04]  /*41cb0*/  LDL.LU R16, [R1+0x314] ;  /* 0x0003140001107983 */ /* 0x001ea80000300800 */
[----:B------:R-:W2:Y:S01]  /*41cc0*/  LDL.LU R17, [R1+0x320] ;  /* 0x0003200001117983 */ /* 0x000ea20000300800 */
[----:B----4-:R-:W-:-:S02]  /*41cd0*/  IMAD R4, R29, 0x100, R28 ;  /* 0x000001001d047824 */ /* 0x010fc400078e021c */
[----:B------:R-:W-:Y:S02]  /*41ce0*/  IMAD R2, R3, 0x100, R2 ;  /* 0x0000010003027824 */ /* 0x000fe400078e0202 */
[----:B------:R-:W-:Y:S01]  /*41cf0*/  IMAD R3, R27, 0x100, R26 ;  /* 0x000001001b037824 */ /* 0x000fe200078e021a */
[----:B---3--:R0:W-:Y:S04]  /*41d00*/  STL.64 [R1+0x2b20], R18 ;  /* 0x002b201201007387 */ /* 0x0081e80000100a00 */
[----:B0-----:R-:W3:Y:S04]  /*41d10*/  LDL.LU R18, [R1+0x304] ;  /* 0x0003040001127983 */ /* 0x001ee80000300800 */
[----:B------:R-:W4:Y:S04]  /*41d20*/  LDL.LU R19, [R1+0x310] ;  /* 0x0003100001137983 */ /* 0x000f280000300800 */
[----:B--2---:R0:W-:Y:S04]  /*41d30*/  STL.64 [R1+0x2b18], R16 ;  /* 0x002b181001007387 */ /* 0x0041e80000100a00 */
[----:B0-----:R-:W2:Y:S04]  /*41d40*/  LDL.LU R17, [R1+0x300] ;  /* 0x0003000001117983 */ /* 0x001ea80000300800 */
[----:B------:R-:W2:Y:S04]  /*41d50*/  LDL.LU R24, [R1+0x344] ;  /* 0x0003440001187983 */ /* 0x000ea80000300800 */
[----:B------:R-:W2:Y:S04]  /*41d60*/  LDL.LU R28, [R1+0x330] ;  /* 0x00033000011c7983 */ /* 0x000ea80000300800 */
[----:B------:R-:W2:Y:S04]  /*41d70*/  LDL.LU R29, [R1+0x334] ;  /* 0x00033400011d7983 */ /* 0x000ea80000300800 */
[----:B------:R-:W2:Y:S04]  /*41d80*/  LDL.LU R26, [R1+0x350] ;  /* 0x00035000011a7983 */ /* 0x000ea80000300800 */
[----:B------:R-:W2:Y:S04]  /*41d90*/  LDL.LU R27, [R1+0x354] ;  /* 0x00035400011b7983 */ /* 0x000ea80000300800 */
[----:B------:R-:W3:Y:S04]  /*41da0*/  LDL.LU R25, [R1+0x360] ;  /* 0x0003600001197983 */ /* 0x000ee80000300800 */
[----:B--2---:R-:W-:Y:S04]  /*41db0*/  STL.64 [R1+0x2b00], R26 ;  /* 0x002b001a01007387 */ /* 0x004fe80000100a00 */
[----:B---3--:R0:W-:Y:S04]  /*41dc0*/  STL.64 [R1+0x2af8], R24 ;  /* 0x002af81801007387 */ /* 0x0081e80000100a00 */
        /* <DEDUP_REMOVED lines=9> */
[----:B------:R-:W3:Y:S01]  /*41e60*/  LDL.LU R27, [R1+0x7c] ;  /* 0x00007c00011b7983 */ /* 0x000ee20000300800 */
[----:B-----5:R-:W-:Y:S01]  /*41e70*/  IMAD R0, R0, 0x100, R5 ;  /* 0x0000010000007824 */ /* 0x020fe200078e0205 */
[----:B------:R-:W-:-:S02]  /*41e80*/  F2FP.F16.E4M3.UNPACK_B R16, R17.H1 ;  /* 0x00000011ff10723e */ /* 0x000fc400030006ff */
[----:B---3--:R-:W-:Y:S04]  /*41e90*/  STL.64 [R1+0x2b30], R26 ;  /* 0x002b301a01007387 */ /* 0x008fe80000100a00 */
[----:B--2---:R0:W-:Y:S04]  /*41ea0*/  STL.64 [R1+0x2b28], R24 ;  /* 0x002b281801007387 */ /* 0x0041e80000100a00 */
[----:B0-----:R-:W2:Y:S04]  /*41eb0*/  LDL.LU R24, [R1+0x50] ;  /* 0x0000500001187983 */ /* 0x001ea80000300800 */
[----:B------:R-:W2:Y:S04]  /*41ec0*/  LDL.LU R25, [R1+0x54] ;  /* 0x0000540001197983 */ /* 0x000ea80000300800 */
[----:B------:R-:W2:Y:S04]  /*41ed0*/  LDL.LU R26, [R1+0x58] ;  /* 0x00005800011a7983 */ /* 0x000ea80000300800 */
[----:B------:R-:W2:Y:S04]  /*41ee0*/  LDL.LU R27, [R1+0x5c] ;  /* 0x00005c00011b7983 */ /* 0x000ea80000300800 */
[----:B------:R-:W3:Y:S04]  /*41ef0*/  LDL.LU R20, [R1+0xf0] ;  /* 0x0000f00001147983 */ /* 0x000ee80000300800 */
[----:B------:R-:W3:Y:S04]  /*41f00*/  LDL.LU R21, [R1+0xf4] ;  /* 0x0000f40001157983 */ /* 0x000ee80000300800 */
[----:B------:R-:W3:Y:S04]  /*41f10*/  LDL.LU R22, [R1+0xf8] ;  /* 0x0000f80001167983 */ /* 0x000ee80000300800 */
[----:B------:R-:W3:Y:S04]  /*41f20*/  LDL.LU R23, [R1+0xfc] ;  /* 0x0000fc0001177983 */ /* 0x000ee80000300800 */
[----:B------:R-:W5:Y:S04]  /*41f30*/  LDL.LU R10, [R1+0x364] ;  /* 0x00036400010a7983 */ /* 0x000f680000300800 */
[----:B------:R-:W3:Y:S01]  /*41f40*/  LDL.LU R11, [R1+0x370] ;  /* 0x00037000010b7983 */ /* 0x000ee20000300800 */
[----:B------:R-:W-:-:S02]  /*41f50*/  F2FP.F16.E4M3.UNPACK_B R12, R0 ;  /* 0x00000000ff0c723e */ /* 0x000fc400020006ff */
[----:B------:R-:W-:Y:S02]  /*41f60*/  F2FP.F16.E4M3.UNPACK_B R14, R2 ;  /* 0x00000002ff0e723e */ /* 0x000fe400020006ff */
[----:B------:R-:W-:Y:S02]  /*41f70*/  F2FP.F16.E4M3.UNPACK_B R13, R3 ;  /* 0x00000003ff0d723e */ /* 0x000fe400020006ff */
[----:B------:R-:W-:Y:S02]  /*41f80*/  F2FP.F16.E4M3.UNPACK_B R15, R4 ;  /* 0x00000004ff0f723e */ /* 0x000fe400020006ff */
[----:B------:R-:W-:Y:S01]  /*41f90*/  F2FP.F16.E4M3.UNPACK_B R17, R18.H1 ;  /* 0x00000012ff11723e */ /* 0x000fe200030006ff */
[----:B------:R-:W3:Y:S04]  /*41fa0*/  LDL.LU R5, [R1+0x374] ;  /* 0x0003740001057983 */ /* 0x000ee80000300800 */
[----:B------:R-:W3:Y:S04]  /*41fb0*/  LDL.LU R6, [R1+0x380] ;  /* 0x0003800001067983 */ /* 0x000ee80000300800 */
[----:B------:R-:W3:Y:S04]  /*41fc0*/  LDL.LU R7, [R1+0x384] ;  /* 0x0003840001077983 */ /* 0x000ee80000300800 */
[----:B------:R-:W3:Y:S04]  /*41fd0*/  LDL.LU R8, [R1+0x390] ;  /* 0x0003900001087983 */ /* 0x000ee80000300800 */
[----:B------:R-:W3:Y:S01]  /*41fe0*/  LDL.LU R9, [R1+0x394] ;  /* 0x0003940001097983 */ /* 0x000ee20000300800 */
[----:B----4-:R-:W-:-:S03]  /*41ff0*/  F2FP.F16.E4M3.UNPACK_B R2, R19.H1 ;  /* 0x00000013ff02723e */ /* 0x010fc600030006ff */
[----:B------:R2:W-:Y:S02]  /*42000*/  STL.64 [R1+0x18], R16 ;  /* 0x0000181001007387 */ /* 0x0005e40000100a00 */
[----:B--2---:R-:W-:Y:S02]  /*42010*/  HMMA.16816.F32 R16, R12, R16, R24 ;  /* 0x000000100c10723c */ /* 0x004fe40000001818 */
[----:B------:R-:W2:Y:S04]  /*42020*/  LDL.LU.64 R26, [R1+0x2b30] ;  /* 0x002b3000011a7983 */ /* 0x000ea80000300a00 */
[----:B------:R-:W2:-:S13]  /*42030*/  LDL.LU.64 R24, [R1+0x2b28] ;  /* 0x002b280001187983 */ /* 0x000e9a0000300a00 */
[----:B------:R-:W-:Y:S04]  /*42040*/  STL.64 [R1+0x100], R16 ;  /* 0x0001001001007387 */ /* 0x000fe80000100a00 */
[----:B------:R0:W-:Y:S04]  /*42050*/  STL.64 [R1+0x108], R18 ;  /* 0x0001081201007387 */ /* 0x0001e80000100a00 */
[----:B0-----:R-:W4:Y:S04]  /*42060*/  LDL.LU.64 R18, [R1+0x2b20] ;  /* 0x002b200001127983 */ /* 0x001f280000300a00 */
[----:B------:R-:W2:Y:S02]  /*42070*/  LDL.LU.64 R16, [R1+0x2b18] ;  /* 0x002b180001107983 */ /* 0x000ea40000300a00 */
[----:B--2---:R-:W-:-:S07]  /*42080*/  F2FP.F16.E4M3.UNPACK_B R3, R16.H1 ;  /* 0x00000010ff03723e */ /* 0x004fce00030006ff */
[----:B------:R-:W-:Y:S01]  /*42090*/  HMMA.16816.F32 R24, R12, R2, R24 ;  /* 0x000000020c18723c */ /* 0x000fe20000001818 */
[----:B------:R-:W-:-:S15]  /*420a0*/  STL.64 [R1+0x10], R2 ;  /* 0x0000100201007387 */ /* 0x000fde0000100a00 */
[----:B------:R-:W-:-:S03]  /*420b0*/  NOP ;  /* 0x0000000000007918 */ /* 0x000fc60000000000 */
[----:B------:R-:W-:Y:S04]  /*420c0*/  STL.64 [R1+0x70], R24 ;  /* 0x0000701801007387 */ /* 0x000fe80000100a00 */
[----:B------:R0:W-:Y:S04]  /*420d0*/  STL.64 [R1+0x78], R26 ;  /* 0x0000781a01007387 */ /* 0x0001e80000100a00 */
[----:B0-----:R-:W2:Y:S04]  /*420e0*/  LDL.LU.64 R26, [R1+0x2b10] ;  /* 0x002b1000011a7983 */ /* 0x001ea80000300a00 */
[----:B------:R-:W2:Y:S01]  /*420f0*/  LDL.LU.64 R24, [R1+0x2b08] ;  /* 0x002b080001187983 */ /* 0x000ea20000300a00 */
[----:B------:R-:W-:-:S02]  /*42100*/  F2FP.F16.E4M3.UNPACK_B R16, R17.H1 ;  /* 0x00000011ff10723e */ /* 0x000fc400030006ff */
[----:B----4-:R-:W-:Y:S02]  /*42110*/  F2FP.F16.E4M3.UNPACK_B R17, R18.H1 ;  /* 0x00000012ff11723e */ /* 0x010fe400030006ff */
[----:B------:R-:W-:-:S03]  /*42120*/  F2FP.F16.E4M3.UNPACK_B R2, R19.H1 ;  /* 0x00000013ff02723e */ /* 0x000fc600030006ff */
[----:B------:R2:W-:Y:S02]  /*42130*/  STL.64 [R1+0x8], R16 ;  /* 0x0000081001007387 */ /* 0x0005e40000100a00 */
[----:B--2---:R-:W-:Y:S02]  /*42140*/  HMMA.16816.F32 R16, R12, R16, R24 ;  /* 0x000000100c10723c */ /* 0x004fe40000001818 */
[----:B------:R-:W2:Y:S04]  /*42150*/  LDL.LU.64 R26, [R1+0x2b00] ;  /* 0x002b0000011a7983 */ /* 0x000ea80000300a00 */
[----:B------:R-:W4:-:S13]  /*42160*/  LDL.LU.64 R24, [R1+0x2af8] ;  /* 0x002af80001187983 */ /* 0x000f1a0000300a00 */
[----:B------:R-:W-:Y:S04]  /*42170*/  STL.64 [R1+0x230], R16 ;  /* 0x0002301001007387 */ /* 0x000fe80000100a00 */
[----:B------:R0:W-:Y:S04]  /*42180*/  STL.64 [R1+0x238], R18 ;  /* 0x0002381201007387 */ /* 0x0001e80000100a00 */
[----:B0-----:R-:W2:Y:S04]  /*42190*/  LDL.LU.64 R18, [R1+0x2af0] ;  /* 0x002af00001127983 */ /* 0x001ea80000300a00 */
[----:B------:R-:W2:Y:S01]  /*421a0*/  LDL.LU.64 R16, [R1+0x2ae8] ;  /* 0x002ae80001107983 */ /* 0x000ea20000300a00 */
[----:B----4-:R-:W-:-:S05]  /*421b0*/  F2FP.F16.E4M3.UNPACK_B R3, R24.H1 ;  /* 0x00000018ff03723e */ /* 0x010fca00030006ff */
[----:B------:R-:W-:Y:S02]  /*421c0*/  STL.64 [R1], R2 ;  /* 0x0000000201007387 */ /* 0x000fe40000100a00 */
[----:B--2---:R-:W-:-:S15]  /*421d0*/  HMMA.16816.F32 R16, R12, R2, R16 ;  /* 0x000000020c10723c */ /* 0x004fde0000001810 */
[----:B------:R-:W-:-:S04]  /*421e0*/  NOP ;  /* 0x0000000000007918 */ /* 0x000fc80000000000 */
[----:B------:R-:W-:Y:S04]  /*421f0*/  STL.64 [R1+0x240], R16 ;  /* 0x0002401001007387 */ /* 0x000fe80000100a00 */
[----:B------:R0:W-:Y:S04]  /*42200*/  STL.64 [R1+0x248], R18 ;  /* 0x0002481201007387 */ /* 0x0001e80000100a00 */
[----:B0-----:R-:W2:Y:S04]  /*42210*/  LDL.LU.64 R18, [R1+0x2ae0] ;  /* 0x002ae00001127983 */ /* 0x001ea80000300a00 */
[----:B------:R-:W2:Y:S01]  /*42220*/  LDL.LU.64 R16, [R1+0x2ad8] ;  /* 0x002ad80001107983 */ /* 0x000ea20000300a00 */
[----:B------:R-:W-:-:S02]  /*42230*/  F2FP.F16.E4M3.UNPACK_B R28, R28.H1 ;  /* 0x0000001cff1c723e */ /* 0x000fc400030006ff */
[----:B------:R-:W-:-:S07]  /*42240*/  F2FP.F16.E4M3.UNPACK_B R29, R29.H1 ;  /* 0x0000001dff1d723e */ /* 0x000fce00030006ff */
[----:B--2---:R-:W-:-:S15]  /*42250*/  HMMA.16816.F32 R16, R12, R28, R16 ;  /* 0x0000001c0c10723c */ /* 0x004fde0000001810 */
[----:B------:R-:W-:-:S04]  /*42260*/  NOP ;  /* 0x0000000000007918 */ /* 0x000fc80000000000 */
[----:B------:R-:W-:Y:S04]  /*42270*/  STL.64 [R1+0x250], R16 ;  /* 0x0002501001007387 */ /* 0x000fe80000100a00 */
[----:B------:R0:W-:Y:S04]  /*42280*/  STL.64 [R1+0x258], R18 ;  /* 0x0002581201007387 */ /* 0x0001e80000100a00 */
[----:B0-----:R-:W2:Y:S04]  /*42290*/  LDL.LU.64 R18, [R1+0x2ad0] ;  /* 0x002ad00001127983 */ /* 0x001ea80000300a00 */
[----:B------:R-:W2:Y:S01]  /*422a0*/  LDL.LU.64 R16, [R1+0x2ac8] ;  /* 0x002ac80001107983 */ /* 0x000ea20000300a00 */
[----:B------:R-:W-:-:S02]  /*422b0*/  F2FP.F16.E4M3.UNPACK_B R26, R26.H1 ;  /* 0x0000001aff1a723e */ /* 0x000fc400030006ff */
[----:B------:R-:W-:Y:S02]  /*422c0*/  F2FP.F16.E4M3.UNPACK_B R27, R27.H1 ;  /* 0x0000001bff1b723e */ /* 0x000fe400030006ff */
[----:B------:R-:W-:Y:S02]  /*422d0*/  F2FP.F16.E4M3.UNPACK_B R2, R25.H1 ;  /* 0x00000019ff02723e */ /* 0x000fe400030006ff */
[----:B-----5:R-:W-:-:S03]  /*422e0*/  F2FP.F16.E4M3.UNPACK_B R3, R10.H1 ;  /* 0x0000000aff03723e */ /* 0x020fc600030006ff */
[----:B---3--:R-:W-:Y:S01]  /*422f0*/  HMMA.16816.F32 R20, R12, R26, R20 ;  /* 0x0000001a0c14723c */ /* 0x008fe20000001814 */
[----:B------:R-:W-:-:S15]  /*42300*/  STL [R1+0x2a40], R29 ;  /* 0x002a401d01007387 */ /* 0x000fde0000100800 */
[----:B------:R-:W-:-:S03]  /*42310*/  NOP ;  /* 0x0000000000007918 */ /* 0x000fc60000000000 */
[----:B------:R-:W-:Y:S04]  /*42320*/  STL.64 [R1+0x260], R20 ;  /* 0x0002601401007387 */ /* 0x000fe80000100a00 */
[----:B------:R0:W-:Y:S04]  /*42330*/  STL.64 [R1+0x268], R22 ;  /* 0x0002681601007387 */ /* 0x0001e80000100a00 */
[----:B0-----:R-:W3:Y:S04]  /*42340*/  LDL.LU.64 R22, [R1+0x2ac0] ;  /* 0x002ac00001167983 */ /* 0x001ee80000300a00 */
[----:B------:R-:W3:Y:S01]  /*42350*/  LDL.LU.64 R20, [R1+0x2ab8] ;  /* 0x002ab80001147983 */ /* 0x000ee20000300a00 */
        /* <DEDUP_REMOVED lines=9> */
[----:B------:R-:W-:-:S03]  /*423f0*/  F2FP.F16.E4M3.UNPACK_B R7, R7.H1 ;  /* 0x00000007ff07723e */ /* 0x000fc600030006ff */
[----:B---3--:R-:W-:-:S15]  /*42400*/  HMMA.16816.F32 R20, R12, R4, R20 ;  /* 0x000000040c14723c */ /* 0x008fde0000001814 */
[----:B------:R-:W-:-:S04]  /*42410*/  NOP ;  /* 0x0000000000007918 */ /* 0x000fc80000000000 */
[----:B------:R-:W-:Y:S04]  /*42420*/  STL.64 [R1+0x280], R20 ;  /* 0x0002801401007387 */ /* 0x000fe80000100a00 */
[----:B------:R0:W-:Y:S04]  /*42430*/  STL.64 [R1+0x288], R22 ;  /* 0x0002881601007387 */ /* 0x0001e80000100a00 */
[----:B------:R-:W-:Y:S04]  /*42440*/  STL.64 [R1+0x29b0], R6 ;  /* 0x0029b00601007387 */ /* 0x000fe80000100a00 */
[----:B------:R-:W-:Y:S01]  /*42450*/  STL.64 [R1+0x29a8], R4 ;  /* 0x0029a80401007387 */ /* 0x000fe20000100a00 */
[----:B--2---:R-:W-:-:S15]  /*42460*/  HMMA.16816.F32 R16, R12, R6, R16 ;  /* 0x000000060c10723c */ /* 0x004fde0000001810 */
[----:B------:R-:W-:-:S04]  /*42470*/  NOP ;  /* 0x0000000000007918 */ /* 0x000fc80000000000 */
[----:B------:R-:W-:Y:S04]  /*42480*/  STL.64 [R1+0x290], R16 ;  /* 0x0002901001007387 */ /* 0x000fe80000100a00 */
[----:B------:R-:W-:Y:S04]  /*42490*/  STL.64 [R1+0x298], R18 ;  /* 0x0002981201007387 */ /* 0x000fe80000100a00 */
[----:B0-----:R-:W2:Y:S04]  /*424a0*/  LDL.LU R23, [R1+0x3e4] ;  /* 0x0003e40001177983 */ /* 0x001ea80000300800 */
[----:B------:R-:W3:Y:S04]  /*424b0*/  LDL.LU R24, [R1+0x3f0] ;  /* 0x0003f00001187983 */ /* 0x000ee80000300800 */
[----:B------:R-:W3:Y:S04]  /*424c0*/  LDL.LU R25, [R1+0x3f4] ;  /* 0x0003f40001197983 */ /* 0x000ee80000300800 */
[----:B------:R-:W-:Y:S04]  /*424d0*/  STL.64 [R1+0x2a60], R26 ;  /* 0x002a601a01007387 */ /* 0x000fe80000100a00 */
[----:B---3--:R0:W-:Y:S04]  /*424e0*/  STL.64 [R1+0x2a58], R24 ;  /* 0x002a581801007387 */ /* 0x0081e80000100a00 */
[----:B0-----:R-:W3:Y:S04]  /*424f0*/  LDL.LU R24, [R1+0x210] ;  /* 0x0002100001187983 */ /* 0x001ee80000300800 */
[----:B------:R-:W3:Y:S04]  /*42500*/  LDL.LU R25, [R1+0x214] ;  /* 0x0002140001197983 */ /* 0x000ee80000300800 */
[----:B------:R-:W4:Y:S04]  /*42510*/  LDL.LU R26, [R1+0x218] ;  /* 0x00021800011a7983 */ /* 0x000f280000300800 */
[----:B------:R-:W4:Y:S04]  /*42520*/  LDL.LU R27, [R1+0x21c] ;  /* 0x00021c00011b7983 */ /* 0x000f280000300800 */
[----:B------:R-:W5:Y:S04]  /*42530*/  LDL.LU R19, [R1+0x3c4] ;  /* 0x0003c40001137983 */ /* 0x000f680000300800 */
[----:B------:R-:W2:Y:S04]  /*42540*/  LDL.LU R20, [R1+0x3d0] ;  /* 0x0003d00001147983 */ /* 0x000ea80000300800 */
[----:B----4-:R-:W-:Y:S04]  /*42550*/  STL.64 [R1+0x2a70], R26 ;  /* 0x002a701a01007387 */ /* 0x010fe80000100a00 */
[----:B---3--:R0:W-:Y:S04]  /*42560*/  STL.64 [R1+0x2a68], R24 ;  /* 0x002a681801007387 */ /* 0x0081e80000100a00 */
[----:B0-----:R-:W3:Y:S04]  /*42570*/  LDL.LU R24, [R1+0x1e0] ;  /* 0x0001e00001187983 */ /* 0x001ee80000300800 */
[----:B------:R-:W3:Y:S04]  /*42580*/  LDL.LU R25, [R1+0x1e4] ;  /* 0x0001e40001197983 */ /* 0x000ee80000300800 */
[----:B------:R-:W4:Y:S04]  /*42590*/  LDL.LU R26, [R1+0x1e8] ;  /* 0x0001e800011a7983 */ /* 0x000f280000300800 */
[----:B------:R-:W4:Y:S04]  /*425a0*/  LDL.LU R27, [R1+0x1ec] ;  /* 0x0001ec00011b7983 */ /* 0x000f280000300800 */
[----:B------:R-:W2:Y:S04]  /*425b0*/  LDL.LU R10, [R1+0x3a0] ;  /* 0x0003a000010a7983 */ /* 0x000ea80000300800 */
[----:B------:R-:W2:Y:S04]  /*425c0*/  LDL.LU R11, [R1+0x3a4] ;  /* 0x0003a400010b7983 */ /* 0x000ea80000300800 */
[----:B------:R-:W2:Y:S04]  /*425d0*/  LDL.LU R16, [R1+0x3b0] ;  /* 0x0003b00001107983 */ /* 0x000ea80000300800 */
[----:B------:R-:W2:Y:S04]  /*425e0*/  LDL.LU R17, [R1+0x3b4] ;  /* 0x0003b40001117983 */ /* 0x000ea80000300800 */
[----:B------:R-:W5:Y:S04]  /*425f0*/  LDL.LU R18, [R1+0x3c0] ;  /* 0x0003c00001127983 */ /* 0x000f680000300800 */
[----:B-----5:R-:W-:Y:S04]  /*42600*/  STL.64 [R1+0x2aa0], R18 ;  /* 0x002aa01201007387 */ /* 0x020fe80000100a00 */
[----:B--2---:R0:W-:Y:S04]  /*42610*/  STL.64 [R1+0x2a98], R16 ;  /* 0x002a981001007387 */ /* 0x0041e80000100a00 */
[----:B0-----:R-:W2:Y:S04]  /*42620*/  LDL.LU R16, [R1+0x180] ;  /* 0x0001800001107983 */ /* 0x001ea80000300800 */
[----:B------:R-:W2:Y:S04]  /*42630*/  LDL.LU R17, [R1+0x184] ;  /* 0x0001840001117983 */ /* 0x000ea80000300800 */
[----:B------:R-:W2:Y:S04]  /*42640*/  LDL.LU R18, [R1+0x188] ;  /* 0x0001880001127983 */ /* 0x000ea80000300800 */
[----:B------:R-:W2:Y:S04]  /*42650*/  LDL.LU R19, [R1+0x18c] ;  /* 0x00018c0001137983 */ /* 0x000ea80000300800 */
[----:B----4-:R-:W-:Y:S04]  /*42660*/  STL.64 [R1+0x2a80], R26 ;  /* 0x002a801a01007387 */ /* 0x010fe80000100a00 */
[----:B---3--:R0:W-:Y:S04]  /*42670*/  STL.64 [R1+0x2a78], R24 ;  /* 0x002a781801007387 */ /* 0x0081e80000100a00 */
[----:B0-----:R-:W3:Y:S04]  /*42680*/  LDL.LU R24, [R1+0x1c0] ;  /* 0x0001c00001187983 */ /* 0x001ee80000300800 */
[----:B------:R-:W3:Y:S04]  /*42690*/  LDL.LU R25, [R1+0x1c4] ;  /* 0x0001c40001197983 */ /* 0x000ee80000300800 */
[----:B------:R-:W4:Y:S04]  /*426a0*/  LDL.LU R26, [R1+0x1c8] ;  /* 0x0001c800011a7983 */ /* 0x000f280000300800 */
[----:B------:R-:W4:Y:S01]  /*426b0*/  LDL.LU R27, [R1+0x1cc] ;  /* 0x0001cc00011b7983 */ /* 0x000f220000300800 */
[----:B------:R-:W-:-:S02]  /*426c0*/  F2FP.F16.E4M3.UNPACK_B R8, R8.H1 ;  /* 0x00000008ff08723e */ /* 0x000fc400030006ff */
[----:B------:R-:W-:Y:S01]  /*426d0*/  F2FP.F16.E4M3.UNPACK_B R9, R9.H1 ;  /* 0x00000009ff09723e */ /* 0x000fe200030006ff */
[----:B----4-:R-:W-:Y:S04]  /*426e0*/  STL.64 [R1+0x2a90], R26 ;  /* 0x002a901a01007387 */ /* 0x010fe80000100a00 */
[----:B---3--:R0:W-:Y:S04]  /*426f0*/  STL.64 [R1+0x2a88], R24 ;  /* 0x002a881801007387 */ /* 0x0081e80000100a00 */
[----:B0-----:R-:W3:Y:S04]  /*42700*/  LDL.LU R24, [R1+0x1a0] ;  /* 0x0001a00001187983 */ /* 0x001ee80000300800 */
[----:B------:R-:W3:Y:S04]  /*42710*/  LDL.LU R25, [R1+0x1a4] ;  /* 0x0001a40001197983 */ /* 0x000ee80000300800 */
[----:B------:R-:W3:Y:S04]  /*42720*/  LDL.LU R26, [R1+0x1a8] ;  /* 0x0001a800011a7983 */ /* 0x000ee80000300800 */
[----:B------:R-:W3:Y:S04]  /*42730*/  LDL.LU R27, [R1+0x1ac] ;  /* 0x0001ac00011b7983 */ /* 0x000ee80000300800 */
[----:B------:R-:W4:Y:S04]  /*42740*/  LDL.LU R21, [R1+0x3d4] ;  /* 0x0003d40001157983 */ /* 0x000f280000300800 */
[----:B------:R-:W5:Y:S04]  /*42750*/  LDL.LU R22, [R1+0x3e0] ;  /* 0x0003e00001167983 */ /* 0x000f680000300800 */
[----:B------:R-:W4:Y:S04]  /*42760*/  LDL.LU R0, [R1+0x824] ;  /* 0x0008240001007983 */ /* 0x000f280000300800 */
[----:B------:R-:W4:Y:S04]  /*42770*/  LDL.LU R5, [R1+0x840] ;  /* 0x0008400001057983 */ /* 0x000f280000300800 */
[----:B------:R-:W4:Y:S04]  /*42780*/  LDL.LU R4, [R1+0x838] ;  /* 0x0008380001047983 */ /* 0x000f280000300800 */
[----:B------:R-:W4:Y:S04]  /*42790*/  LDL.LU R6, [R1+0x834] ;  /* 0x0008340001067983 */ /* 0x000f280000300800 */
[----:B------:R-:W4:Y:S01]  /*427a0*/  LDL.LU R7, [R1+0x854] ;  /* 0x0008540001077983 */ /* 0x000f220000300800 */
[----:B------:R-:W-:Y:S01]  /*427b0*/  F2FP.F16.E4M3.UNPACK_B R10, R10.H1 ;  /* 0x0000000aff0a723e */ /* 0x000fe200030006ff */
[----:B--2---:R-:W-:Y:S01]  /*427c0*/  HMMA.16816.F32 R16, R12, R8, R16 ;  /* 0x000000080c10723c */ /* 0x004fe20000001810 */
[----:B------:R-:W-:-:S07]  /*427d0*/  F2FP.F16.E4M3.UNPACK_B R11, R11.H1 ;  /* 0x0000000bff0b723e */ /* 0x000fce00030006ff */
[----:B---3--:R-:W-:Y:S01]  /*427e0*/  HMMA.16816.F32 R24, R12, R10, R24 ;  /* 0x0000000a0c18723c */ /* 0x008fe20000001818 */
[----:B----4-:R-:W-:Y:S04]  /*427f0*/  STL.64 [R1+0x2a50], R6 ;  /* 0x002a500601007387 */ /* 0x010fe80000100a00 */
[----:B------:R0:W-:Y:S04]  /*42800*/  STL.64 [R1+0x2a48], R4 ;  /* 0x002a480401007387 */ /* 0x0001e80000100a00 */
[----:B0-----:R-:W2:Y:S04]  /*42810*/  LDL.LU R4, [R1+0x220] ;  /* 0x0002200001047983 */ /* 0x001ea80000300800 */
[----:B------:R-:W2:Y:S04]  /*42820*/  LDL.LU R5, [R1+0x224] ;  /* 0x0002240001057983 */ /* 0x000ea80000300800 */
[----:B------:R-:W2:Y:S04]  /*42830*/  LDL.LU R6, [R1+0x228] ;  /* 0x0002280001067983 */ /* 0x000ea80000300800 */
[----:B------:R-:W2:Y:S04]  /*42840*/  LDL.LU R7, [R1+0x22c] ;  /* 0x00022c0001077983 */ /* 0x000ea80000300800 */
[----:B------:R-:W3:Y:S04]  /*42850*/  LDL.LU R29, [R1+0x850] ;  /* 0x00085000011d7983 */ /* 0x000ee80000300800 */
[----:B------:R-:W-:Y:S04]  /*42860*/  STL.64 [R1+0x2a0], R16 ;  /* 0x0002a01001007387 */ /* 0x000fe80000100a00 */
[----:B------:R0:W-:Y:S04]  /*42870*/  STL.64 [R1+0x2a8], R18 ;  /* 0x0002a81201007387 */ /* 0x0001e80000100a00 */
[----:B0-----:R-:W4:Y:S04]  /*42880*/  LDL.LU.64 R18, [R1+0x2aa0] ;  /* 0x002aa00001127983 */ /* 0x001f280000300a00 */
[----:B------:R-:W2:Y:S04]  /*42890*/  LDL.LU.64 R16, [R1+0x2a98] ;  /* 0x002a980001107983 */ /* 0x000ea80000300a00 */
[----:B------:R-:W-:Y:S04]  /*428a0*/  STL.64 [R1+0x2b0], R24 ;  /* 0x0002b01801007387 */ /* 0x000fe80000100a00 */
[----:B------:R0:W-:Y:S04]  /*428b0*/  STL.64 [R1+0x2b8], R26 ;  /* 0x0002b81a01007387 */ /* 0x0001e80000100a00 */
[----:B0-----:R-:W3:Y:S04]  /*428c0*/  LDL.LU.64 R26, [R1+0x2a90] ;  /* 0x002a9000011a7983 */ /* 0x001ee80000300a00 */
[----:B------:R-:W3:Y:S04]  /*428d0*/  LDL.LU.64 R24, [R1+0x2a88] ;  /* 0x002a880001187983 */ /* 0x000ee80000300a00 */
[----:B------:R-:W-:Y:S04]  /*428e0*/  STL.64 [R1+0x2990], R10 ;  /* 0x0029900a01007387 */ /* 0x000fe80000100a00 */
[----:B------:R0:W-:Y:S04]  /*428f0*/  STL.64 [R1+0x2988], R8 ;  /* 0x0029880801007387 */ /* 0x0001e80000100a00 */
[----:B0-----:R-:W4:Y:S04]  /*42900*/  LDL.LU R8, [R1+0x200] ;  /* 0x0002000001087983 */ /* 0x001f280000300800 */
[----:B------:R-:W4:Y:S04]  /*42910*/  LDL.LU R9, [R1+0x204] ;  /* 0x0002040001097983 */ /* 0x000f280000300800 */
[----:B------:R-:W4:Y:S04]  /*42920*/  LDL.LU R10, [R1+0x208] ;  /* 0x00020800010a7983 */ /* 0x000f280000300800 */
[----:B------:R-:W4:Y:S01]  /*42930*/  LDL.LU R11, [R1+0x20c] ;  /* 0x00020c00010b7983 */ /* 0x000f220000300800 */
[----:B--2---:R-:W-:-:S02]  /*42940*/  F2FP.F16.E4M3.UNPACK_B R16, R16.H1 ;  /* 0x00000010ff10723e */ /* 0x004fc400030006ff */
[----:B------:R-:W-:-:S07]  /*42950*/  F2FP.F16.E4M3.UNPACK_B R17, R17.H1 ;  /* 0x00000011ff11723e */ /* 0x000fce00030006ff */
[----:B---3--:R-:W-:-:S15]  /*42960*/  HMMA.16816.F32 R24, R12, R16, R24 ;  /* 0x000000100c18723c */ /* 0x008fde0000001818 */
[----:B------:R-:W-:-:S04]  /*42970*/  NOP ;  /* 0x0000000000007918 */ /* 0x000fc80000000000 */
[----:B------:R-:W-:Y:S04]  /*42980*/  STL.64 [R1+0x2c0], R24 ;  /* 0x0002c01801007387 */ /* 0x000fe80000100a00 */
[----:B------:R0:W-:Y:S04]  /*42990*/  STL.64 [R1+0x2c8], R26 ;  /* 0x0002c81a01007387 */ /* 0x0001e80000100a00 */
[----:B0-----:R-:W2:Y:S04]  /*429a0*/  LDL.LU.64 R26, [R1+0x2a80] ;  /* 0x002a8000011a7983 */ /* 0x001ea80000300a00 */
[----:B------:R-:W2:Y:S01]  /*429b0*/  LDL.LU.64 R24, [R1+0x2a78] ;  /* 0x002a780001187983 */ /* 0x000ea20000300a00 */
[----:B----4-:R-:W-:-:S02]  /*429c0*/  F2FP.F16.E4M3.UNPACK_B R18, R18.H1 ;  /* 0x00000012ff12723e */ /* 0x010fc400030006ff */
        /* <DEDUP_REMOVED lines=8> */
[----:B------:R-:W-:Y:S01]  /*42a50*/  F2FP.F16.E4M3.UNPACK_B R21, R21.H1 ;  /* 0x00000015ff15723e */ /* 0x000fe200030006ff */
[----:B------:R0:W-:Y:S04]  /*42a60*/  STL.64 [R1+0x2970], R18 ;  /* 0x0029701201007387 */ /* 0x0001e80000100a00 */
[----:B0-----:R-:W3:Y:S04]  /*42a70*/  LDL.LU R18, [R1+0x828] ;  /* 0x0008280001127983 */ /* 0x001ee80000300800 */
[----:B------:R-:W4:Y:S04]  /*42a80*/  LDL.LU R19, [R1+0x848] ;  /* 0x0008480001137983 */ /* 0x000f280000300800 */
[----:B------:R-:W-:Y:S01]  /*42a90*/  STL.64 [R1+0x2968], R16 ;  /* 0x0029681001007387 */ /* 0x000fe20000100a00 */
[----:B-----5:R-:W-:-:S02]  /*42aa0*/  F2FP.F16.E4M3.UNPACK_B R22, R22.H1 ;  /* 0x00000016ff16723e */ /* 0x020fc400030006ff */
[----:B------:R-:W-:-:S07]  /*42ab0*/  F2FP.F16.E4M3.UNPACK_B R23, R23.H1 ;  /* 0x00000017ff17723e */ /* 0x000fce00030006ff */
[C---:B------:R-:W-:Y:S08]  /*42ac0*/  HMMA.16816.F32 R4, R12.reuse, R22, R4 ;  /* 0x000000160c04723c */ /* 0x040ff00000001804 */
[----:B--2---:R-:W-:-:S15]  /*42ad0*/  HMMA.16816.F32 R24, R12, R20, R24 ;  /* 0x000000140c18723c */ /* 0x004fde0000001818 */
[----:B------:R-:W-:-:S04]  /*42ae0*/  NOP ;  /* 0x0000000000007918 */ /* 0x000fc80000000000 */
[----:B------:R-:W-:Y:S04]  /*42af0*/  STL.64 [R1+0x2e0], R24 ;  /* 0x0002e01801007387 */ /* 0x000fe80000100a00 */
[----:B------:R0:W-:Y:S04]  /*42b00*/  STL.64 [R1+0x2e8], R26 ;  /* 0x0002e81a01007387 */ /* 0x0001e80000100a00 */
[----:B0-----:R-:W2:Y:S04]  /*42b10*/  LDL.LU.64 R26, [R1+0x2a60] ;  /* 0x002a6000011a7983 */ /* 0x001ea80000300a00 */
[----:B------:R-:W5:Y:S04]  /*42b20*/  LDL.LU.64 R24, [R1+0x2a58] ;  /* 0x002a580001187983 */ /* 0x000f680000300a00 */
[----:B------:R-:W-:Y:S04]  /*42b30*/  STL.64 [R1+0x2f0], R4 ;  /* 0x0002f00401007387 */ /* 0x000fe80000100a00 */
[----:B------:R0:W-:Y:S04]  /*42b40*/  STL.64 [R1+0x2f8], R6 ;  /* 0x0002f80601007387 */ /* 0x0001e80000100a00 */
[----:B0-----:R-:W4:Y:S04]  /*42b50*/  LDL.LU.64 R6, [R1+0x2a50] ;  /* 0x002a500001067983 */ /* 0x001f280000300a00 */
[----:B------:R-:W4:Y:S04]  /*42b60*/  LDL.LU.64 R4, [R1+0x2a48] ;  /* 0x002a480001047983 */ /* 0x000f280000300a00 */
[----:B------:R-:W-:Y:S01]  /*42b70*/  STL.64 [R1+0x2950], R22 ;  /* 0x0029501601007387 */ /* 0x000fe20000100a00 */
[----:B---3--:R-:W-:-:S03]  /*42b80*/  IMAD R0, R0, 0x100, R18 ;  /* 0x0000010000007824 */ /* 0x008fc600078e0212 */
[----:B------:R0:W-:Y:S01]  /*42b90*/  STL.64 [R1+0x2948], R20 ;  /* 0x0029481401007387 */ /* 0x0001e20000100a00 */
[----:B-----5:R-:W-:Y:S02]  /*42ba0*/  F2FP.F16.E4M3.UNPACK_B R24, R24.H1 ;  /* 0x00000018ff18723e */ /* 0x020fe400030006ff */
[----:B------:R-:W-:-:S07]  /*42bb0*/  F2FP.F16.E4M3.UNPACK_B R25, R25.H1 ;  /* 0x00000019ff19723e */ /* 0x000fce00030006ff */
[----:B------:R-:W-:Y:S01]  /*42bc0*/  HMMA.16816.F32 R8, R12, R24, R8 ;  /* 0x000000180c08723c */ /* 0x000fe20000001808 */
[----:B--2---:R-:W-:Y:S04]  /*42bd0*/  STL.64 [R1+0x29d0], R26 ;  /* 0x0029d01a01007387 */ /* 0x004fe80000100a00 */
[----:B------:R-:W-:Y:S01]  /*42be0*/  STL.64 [R1+0x29c8], R24 ;  /* 0x0029c81801007387 */ /* 0x000fe20000100a00 */
[----:B------:R-:W-:Y:S01]  /*42bf0*/  F2FP.F16.E4M3.UNPACK_B R12, R0 ;  /* 0x00000000ff0c723e */ /* 0x000fe200020006ff */
[----:B----4-:R-:W-:-:S12]  /*42c00*/  IMAD R5, R5, 0x100, R19 ;  /* 0x0000010005057824 */ /* 0x010fd800078e0213 */
[----:B------:R1:W-:Y:S04]  /*42c10*/  STL.64 [R1+0x210], R8 ;  /* 0x0002100801007387 */ /* 0x0003e80000100a00 */
[----:B------:R2:W-:Y:S04]  /*42c20*/  STL.64 [R1+0x218], R10 ;  /* 0x0002180a01007387 */ /* 0x0005e80000100a00 */
[----:B------:R-:W3:Y:S04]  /*42c30*/  LDL.LU R0, [R1+0x97c] ;  /* 0x00097c0001007983 */ /* 0x000ee80000300800 */
[----:B0-----:R-:W4:Y:S04]  /*42c40*/  LDL.LU R20, [R1+0x60] ;  /* 0x0000600001147983 */ /* 0x001f280000300800 */
[----:B------:R-:W4:Y:S04]  /*42c50*/  LDL.LU R21, [R1+0x64] ;  /* 0x0000640001157983 */ /* 0x000f280000300800 */
[----:B------:R-:W5:Y:S04]  /*42c60*/  LDL.LU R22, [R1+0x68] ;  /* 0x0000680001167983 */ /* 0x000f680000300800 */
[----:B------:R-:W5:Y:S04]  /*42c70*/  LDL.LU R23, [R1+0x6c] ;  /* 0x00006c0001177983 */ /* 0x000f680000300800 */
[----:B------:R-:W3:Y:S04]  /*42c80*/  LDL.LU R16, [R1+0xa0] ;  /* 0x0000a00001107983 */ /* 0x000ee80000300800 */
[----:B------:R-:W3:Y:S04]  /*42c90*/  LDL.LU R17, [R1+0xa4] ;  /* 0x0000a40001117983 */ /* 0x000ee80000300800 */
[----:B------:R-:W3:Y:S04]  /*42ca0*/  LDL.LU R18, [R1+0xa8] ;  /* 0x0000a80001127983 */ /* 0x000ee80000300800 */
[----:B------:R-:W3:Y:S04]  /*42cb0*/  LDL.LU R19, [R1+0xac] ;  /* 0x0000ac0001137983 */ /* 0x000ee80000300800 */
[----:B-1----:R-:W3:Y:S04]  /*42cc0*/  LDL.LU R8, [R1+0xe0] ;  /* 0x0000e00001087983 */ /* 0x002ee80000300800 */
[----:B------:R-:W3:Y:S04]  /*42cd0*/  LDL.LU R9, [R1+0xe4] ;  /* 0x0000e40001097983 */ /* 0x000ee80000300800 */
[----:B--2---:R-:W2:Y:S04]  /*42ce0*/  LDL.LU R10, [R1+0xe8] ;  /* 0x0000e800010a7983 */ /* 0x004ea80000300800 */
[----:B------:R-:W2:Y:S04]  /*42cf0*/  LDL.LU R11, [R1+0xec] ;  /* 0x0000ec00010b7983 */ /* 0x000ea80000300800 */
[----:B------:R-:W2:Y:S04]  /*42d00*/  LDL.LU R24, [R1+0x170] ;  /* 0x0001700001187983 */ /* 0x000ea80000300800 */
[----:B------:R-:W2:Y:S04]  /*42d10*/  LDL.LU R25, [R1+0x174] ;  /* 0x0001740001197983 */ /* 0x000ea80000300800 */
[----:B------:R-:W2:Y:S04]  /*42d20*/  LDL.LU R26, [R1+0x178] ;  /* 0x00017800011a7983 */ /* 0x000ea80000300800 */
[----:B------:R-:W2:Y:S01]  /*42d30*/  LDL.LU R27, [R1+0x17c] ;  /* 0x00017c00011b7983 */ /* 0x000ea20000300800 */
[----:B------:R-:W-:-:S03]  /*42d40*/  IMAD R4, R6, 0x100, R4 ;  /* 0x0000010006047824 */ /* 0x000fc600078e0204 */
[----:B--2---:R0:W-:Y:S04]  /*42d50*/  STL.64 [R1+0x29e0], R26 ;  /* 0x0029e01a01007387 */ /* 0x0041e80000100a00 */
[----:B0-----:R-:W2:Y:S04]  /*42d60*/  LDL.LU R26, [R1] ;  /* 0x00000000011a7983 */ /* 0x001ea80000300800 */
[----:B------:R-:W2:Y:S04]  /*42d70*/  LDL.LU R27, [R1+0x4] ;  /* 0x00000400011b7983 */ /* 0x000ea80000300800 */
[----:B------:R0:W-:Y:S01]  /*42d80*/  STL.64 [R1+0x29d8], R24 ;  /* 0x0029d81801007387 */ /* 0x0001e20000100a00 */
[----:B------:R-:W-:-:S02]  /*42d90*/  F2FP.F16.E4M3.UNPACK_B R13, R4 ;  /* 0x00000004ff0d723e */ /* 0x000fc400020006ff */
[----:B------:R-:W-:Y:S01]  /*42da0*/  F2FP.F16.E4M3.UNPACK_B R14, R5 ;  /* 0x00000005ff0e723e */ /* 0x000fe200020006ff */
[----:B------:R-:W-:Y:S01]  /*42db0*/  IMAD R29, R29, 0x100, R7 ;  /* 0x000001001d1d7824 */ /* 0x000fe200078e0207 */
[----:B--2---:R-:W-:Y:S04]  /*42dc0*/  STL.64 [R1+0x29f8], R26 ;  /* 0x0029f81a01007387 */ /* 0x004fe80000100a00 */
[----:B------:R-:W2:Y:S04]  /*42dd0*/  LDL.LU R4, [R1+0x130] ;  /* 0x0001300001047983 */ /* 0x000ea80000300800 */
[----:B------:R-:W2:Y:S04]  /*42de0*/  LDL.LU R5, [R1+0x134] ;  /* 0x0001340001057983 */ /* 0x000ea80000300800 */
[----:B------:R-:W2:Y:S04]  /*42df0*/  LDL.LU R6, [R1+0x138] ;  /* 0x0001380001067983 */ /* 0x000ea80000300800 */
[----:B------:R-:W2:Y:S04]  /*42e00*/  LDL.LU R7, [R1+0x13c] ;  /* 0x00013c0001077983 */ /* 0x000ea80000300800 */
[----:B0-----:R-:W2:Y:S04]  /*42e10*/  LDL.LU R24, [R1+0x8] ;  /* 0x0000080001187983 */ /* 0x001ea80000300800 */
[----:B------:R-:W2:Y:S04]  /*42e20*/  LDL.LU R25, [R1+0xc] ;  /* 0x00000c0001197983 */ /* 0x000ea80000300800 */
[----:B--2---:R-:W-:Y:S04]  /*42e30*/  STL.64 [R1+0x2a10], R24 ;  /* 0x002a101801007387 */ /* 0x004fe80000100a00 */
[----:B------:R-:W-:Y:S04]  /*42e40*/  STL.64 [R1+0x29c0], R6 ;  /* 0x0029c00601007387 */ /* 0x000fe80000100a00 */
[----:B------:R0:W-:Y:S04]  /*42e50*/  STL.64 [R1+0x29b8], R4 ;  /* 0x0029b80401007387 */ /* 0x0001e80000100a00 */
[----:B0-----:R-:W2:Y:S04]  /*42e60*/  LDL.LU R4, [R1+0x150] ;  /* 0x0001500001047983 */ /* 0x001ea80000300800 */
[----:B------:R-:W2:Y:S04]  /*42e70*/  LDL.LU R5, [R1+0x154] ;  /* 0x0001540001057983 */ /* 0x000ea80000300800 */
[----:B------:R-:W2:Y:S04]  /*42e80*/  LDL.LU R6, [R1+0x158] ;  /* 0x0001580001067983 */ /* 0x000ea80000300800 */
[----:B------:R-:W2:Y:S04]  /*42e90*/  LDL.LU R7, [R1+0x15c] ;  /* 0x00015c0001077983 */ /* 0x000ea80000300800 */
[----:B------:R-:W2:Y:S04]  /*42ea0*/  LDL.LU R26, [R1+0x10] ;  /* 0x00001000011a7983 */ /* 0x000ea80000300800 */
        /* <DEDUP_REMOVED lines=8> */
[----:B------:R-:W3:Y:S04]  /*42f30*/  LDL.LU R24, [R1+0x18] ;  /* 0x0000180001187983 */ /* 0x000ee80000300800 */
[----:B------:R-:W3:Y:S04]  /*42f40*/  LDL.LU R25, [R1+0x1c] ;  /* 0x00001c0001197983 */ /* 0x000ee80000300800 */
[----:B--2---:R-:W-:Y:S04]  /*42f50*/  STL.64 [R1+0x2a08], R6 ;  /* 0x002a080601007387 */ /* 0x004fe80000100a00 */
[----:B------:R0:W-:Y:S04]  /*42f60*/  STL.64 [R1+0x2a00], R4 ;  /* 0x002a000401007387 */ /* 0x0001e80000100a00 */
[----:B0-----:R-:W2:Y:S04]  /*42f70*/  LDL.LU R4, [R1+0x1b0] ;  /* 0x0001b00001047983 */ /* 0x001ea80000300800 */
[----:B------:R-:W2:Y:S04]  /*42f80*/  LDL.LU R5, [R1+0x1b4] ;  /* 0x0001b40001057983 */ /* 0x000ea80000300800 */
[----:B------:R-:W2:Y:S04]  /*42f90*/  LDL.LU R6, [R1+0x1b8] ;  /* 0x0001b80001067983 */ /* 0x000ea80000300800 */
[----:B------:R-:W2:Y:S04]  /*42fa0*/  LDL.LU R7, [R1+0x1bc] ;  /* 0x0001bc0001077983 */ /* 0x000ea80000300800 */
[----:B--2---:R-:W-:Y:S04]  /*42fb0*/  STL.64 [R1+0x2a20], R6 ;  /* 0x002a200601007387 */ /* 0x004fe80000100a00 */
[----:B------:R0:W-:Y:S04]  /*42fc0*/  STL.64 [R1+0x2a18], R4 ;  /* 0x002a180401007387 */ /* 0x0001e80000100a00 */
[----:B0-----:R-:W2:Y:S04]  /*42fd0*/  LDL.LU R4, [R1+0x1d0] ;  /* 0x0001d00001047983 */ /* 0x001ea80000300800 */
[----:B------:R-:W2:Y:S04]  /*42fe0*/  LDL.LU R5, [R1+0x1d4] ;  /* 0x0001d40001057983 */ /* 0x000ea80000300800 */
[----:B------:R-:W2:Y:S04]  /*42ff0*/  LDL.LU R6, [R1+0x1d8] ;  /* 0x0001d80001067983 */ /* 0x000ea80000300800 */
[----:B------:R-:W2:Y:S01]  /*43000*/  LDL.LU R7, [R1+0x1dc] ;  /* 0x0001dc0001077983 */ /* 0x000ea20000300800 */
[----:B------:R-:W-:-:S03]  /*43010*/  F2FP.F16.E4M3.UNPACK_B R15, R29 ;  /* 0x0000001dff0f723e */ /* 0x000fc600020006ff */
[----:B--2---:R-:W-:Y:S04]  /*43020*/  STL.64 [R1+0x2a38], R6 ;  /* 0x002a380601007387 */ /* 0x004fe80000100a00 */
[----:B------:R0:W-:Y:S04]  /*43030*/  STL.64 [R1+0x2a30], R4 ;  /* 0x002a300401007387 */ /* 0x0001e80000100a00 */
[----:B0-----:R-:W2:Y:S04]  /*43040*/  LDL.LU R4, [R1+0x1f0] ;  /* 0x0001f00001047983 */ /* 0x001ea80000300800 */
[----:B------:R-:W2:Y:S04]  /*43050*/  LDL.LU R5, [R1+0x1f4] ;  /* 0x0001f40001057983 */ /* 0x000ea80000300800 */
[----:B------:R-:W2:Y:S04]  /*43060*/  LDL.LU R6, [R1+0x1f8] ;  /* 0x0001f80001067983 */ /* 0x000ea80000300800 */
[----:B------:R-:W2:Y:S04]  /*43070*/  LDL.LU R7, [R1+0x1fc] ;  /* 0x0001fc0001077983 */ /* 0x000ea80000300800 */
[----:B------:R-:W-:Y:S04]  /*43080*/  STL.64 [R1+0x29a0], R10 ;  /* 0x0029a00a01007387 */ /* 0x000fe80000100a00 */
[----:B---3--:R0:W-:Y:S04]  /*43090*/  STL.64 [R1+0x2998], R8 ;  /* 0x0029980801007387 */ /* 0x0081e80000100a00 */
[----:B0-----:R-:W3:Y:S04]  /*430a0*/  LDL.LU R8, [R1+0x110] ;  /* 0x0001100001087983 */ /* 0x001ee80000300800 */
[----:B------:R-:W3:Y:S04]  /*430b0*/  LDL.LU R9, [R1+0x114] ;  /* 0x0001140001097983 */ /* 0x000ee80000300800 */
[----:B------:R-:W3:Y:S04]  /*430c0*/  LDL.LU R10, [R1+0x118] ;  /* 0x00011800010a7983 */ /* 0x000ee80000300800 */
[----:B------:R-:W3:Y:S04]  /*430d0*/  LDL.LU R11, [R1+0x11c] ;  /* 0x00011c00010b7983 */ /* 0x000ee80000300800 */
[----:B------:R-:W-:Y:S04]  /*430e0*/  STL.64 [R1+0x2980], R18 ;  /* 0x0029801201007387 */ /* 0x000fe80000100a00 */
[----:B------:R0:W-:Y:S04]  /*430f0*/  STL.64 [R1+0x2978], R16 ;  /* 0x0029781001007387 */ /* 0x0001e80000100a00 */
[----:B0-----:R-:W3:Y:S04]  /*43100*/  LDL.LU R16, [R1+0xc0] ;  /* 0x0000c00001107983 */ /* 0x001ee80000300800 */
[----:B------:R-:W3:Y:S04]  /*43110*/  LDL.LU R17, [R1+0xc4] ;  /* 0x0000c40001117983 */ /* 0x000ee80000300800 */
[----:B------:R-:W3:Y:S04]  /*43120*/  LDL.LU R18, [R1+0xc8] ;  /* 0x0000c80001127983 */ /* 0x000ee80000300800 */
[----:B------:R-:W3:Y:S04]  /*43130*/  LDL.LU R19, [R1+0xcc] ;  /* 0x0000cc0001137983 */ /* 0x000ee80000300800 */
[----:B-----5:R-:W-:Y:S04]  /*43140*/  STL.64 [R1+0x2960], R22 ;  /* 0x0029601601007387 */ /* 0x020fe80000100a00 */
[----:B----4-:R0:W-:Y:S04]  /*43150*/  STL.64 [R1+0x2958], R20 ;  /* 0x0029581401007387 */ /* 0x0101e80000100a00 */
[----:B0-----:R-:W4:Y:S04]  /*43160*/  LDL.LU R20, [R1+0x80] ;  /* 0x0000800001147983 */ /* 0x001f280000300800 */
[----:B------:R-:W4:Y:S04]  /*43170*/  LDL.LU R21, [R1+0x84] ;  /* 0x0000840001157983 */ /* 0x000f280000300800 */
[----:B------:R-:W4:Y:S04]  /*43180*/  LDL.LU R22, [R1+0x88] ;  /* 0x0000880001167983 */ /* 0x000f280000300800 */
[----:B------:R-:W4:Y:S04]  /*43190*/  LDL.LU R23, [R1+0x8c] ;  /* 0x00008c0001177983 */ /* 0x000f280000300800 */
[----:B------:R-:W5:Y:S01]  /*431a0*/  LDL.LU R29, [R1+0x2a40] ;  /* 0x002a4000011d7983 */ /* 0x000f620000300800 */
[----:B--2---:R-:W-:Y:S03]  /*431b0*/  HMMA.16816.F32 R24, R12, R24, R4 ;  /* 0x000000180c18723c */ /* 0x004fe60000001804 */
[----:B------:R-:W2:Y:S04]  /*431c0*/  LDL.LU.64 R6, [R1+0x2a38] ;  /* 0x002a380001067983 */ /* 0x000ea80000300a00 */
[----:B------:R-:W2:-:S12]  /*431d0*/  LDL.LU.64 R4, [R1+0x2a30] ;  /* 0x002a300001047983 */ /* 0x000e980000300a00 */
        /* <DEDUP_REMOVED lines=18> */
[----:B------:R-:W-:Y:S04]  /*43300*/  STL.64 [R1+0x180], R24 ;  /* 0x0001801801007387 */ /* 0x000fe80000100a00 */
[----:B------:R0:W-:Y:S04]  /*43310*/  STL.64 [R1+0x188], R26 ;  /* 0x0001881a01007387 */ /* 0x0001e80000100a00 */
[----:B0-----:R-:W5:Y:S04]  /*43320*/  LDL.LU.64 R26, [R1+0x29e0] ;  /* 0x0029e000011a7983 */ /* 0x001f680000300a00 */
[----:B------:R-:W5:Y:S02]  /*43330*/  LDL.LU.64 R24, [R1+0x29d8] ;  /* 0x0029d80001187983 */ /* 0x000f640000300a00 */
[----:B-----5:R-:W-:-:S15]  /*43340*/  HMMA.16816.F32 R24, R12, R28, R24 ;  /* 0x0000001c0c18723c */ /* 0x020fde0000001818 */
[----:B------:R-:W-:-:S04]  /*43350*/  NOP ;  /* 0x0000000000007918 */ /* 0x000fc80000000000 */
[----:B------:R-:W-:Y:S04]  /*43360*/  STL.64 [R1+0x160], R24 ;  /* 0x0001601801007387 */ /* 0x000fe80000100a00 */
[----:B------:R0:W-:Y:S04]  /*43370*/  STL.64 [R1+0x168], R26 ;  /* 0x0001681a01007387 */ /* 0x0001e80000100a00 */
[----:B0-----:R-:W2:Y:S04]  /*43380*/  LDL.LU.64 R26, [R1+0x29d0] ;  /* 0x0029d000011a7983 */ /* 0x001ea80000300a00 */
[----:B------:R-:W5:Y:S04]  /*43390*/  LDL.LU.64 R24, [R1+0x29c8] ;  /* 0x0029c80001187983 */ /* 0x000f680000300a00 */
        /* <DEDUP_REMOVED lines=8> */
[----:B------:R-:W3:Y:S04]  /*43420*/  LDL.LU R26, [R1+0x98c] ;  /* 0x00098c00011a7983 */ /* 0x000ee80000300800 */
[----:B------:R-:W3:Y:S01]  /*43430*/  LDL.LU R27, [R1+0x988] ;  /* 0x00098800011b7983 */ /* 0x000ee20000300800 */
[C---:B--2---:R-:W-:Y:S03]  /*43440*/  HMMA.16816.F32 R4, R12.reuse, R2, R4 ;  /* 0x000000020c04723c */ /* 0x044fe60000001804 */
[----:B---3--:R-:W-:Y:S04]  /*43450*/  STL.64 [R1+0x2940], R26 ;  /* 0x0029401a01007387 */ /* 0x008fe80000100a00 */
[----:B-----5:R0:W-:Y:S04]  /*43460*/  STL.64 [R1+0x2938], R24 ;  /* 0x0029381801007387 */ /* 0x0201e80000100a00 */
[----:B0-----:R-:W2:Y:S04]  /*43470*/  LDL.LU R24, [R1+0x40] ;  /* 0x0000400001187983 */ /* 0x001ea80000300800 */
[----:B------:R-:W2:Y:S04]  /*43480*/  LDL.LU R25, [R1+0x44] ;  /* 0x0000440001197983 */ /* 0x000ea80000300800 */
[----:B------:R-:W2:Y:S04]  /*43490*/  LDL.LU R26, [R1+0x48] ;  /* 0x00004800011a7983 */ /* 0x000ea80000300800 */
[----:B------:R-:W2:Y:S04]  /*434a0*/  LDL.LU R27, [R1+0x4c] ;  /* 0x00004c00011b7983 */ /* 0x000ea80000300800 */
[----:B------:R-:W-:Y:S04]  /*434b0*/  STL.64 [R1+0x120], R4 ;  /* 0x0001200401007387 */ /* 0x000fe80000100a00 */
[----:B------:R0:W-:Y:S04]  /*434c0*/  STL.64 [R1+0x128], R6 ;  /* 0x0001280601007387 */ /* 0x0001e80000100a00 */
[----:B0-----:R-:W3:Y:S04]  /*434d0*/  LDL.LU.64 R6, [R1+0x29b0] ;  /* 0x0029b00001067983 */ /* 0x001ee80000300a00 */
[----:B------:R-:W5:Y:S04]  /*434e0*/  LDL.LU.64 R4, [R1+0x29a8] ;  /* 0x0029a80001047983 */ /* 0x000f680000300a00 */
[----:B------:R-:W2:Y:S04]  /*434f0*/  LDL.LU R2, [R1+0x994] ;  /* 0x0009940001027983 */ /* 0x000ea80000300800 */
[----:B------:R-:W2:Y:S01]  /*43500*/  LDL.LU R3, [R1+0x990] ;  /* 0x0009900001037983 */ /* 0x000ea20000300800 */
[----:B-----5:R-:W-:-:S15]  /*43510*/  HMMA.16816.F32 R8, R12, R4, R8 ;  /* 0x000000040c08723c */ /* 0x020fde0000001808 */
[----:B------:R-:W-:-:S04]  /*43520*/  NOP ;  /* 0x0000000000007918 */ /* 0x000fc80000000000 */
[----:B------:R-:W-:Y:S04]  /*43530*/  STL.64 [R1+0xf0], R8 ;  /* 0x0000f00801007387 */ /* 0x000fe80000100a00 */
[----:B------:R0:W-:Y:S04]  /*43540*/  STL.64 [R1+0xf8], R10 ;  /* 0x0000f80a01007387 */ /* 0x0001e80000100a00 */
[----:B0-----:R-:W3:Y:S04]  /*43550*/  LDL.LU.64 R10, [R1+0x29a0] ;  /* 0x0029a000010a7983 */ /* 0x001ee80000300a00 */
[----:B------:R-:W3:Y:S04]  /*43560*/  LDL.LU.64 R8, [R1+0x2998] ;  /* 0x0029980001087983 */ /* 0x000ee80000300a00 */
[----:B------:R-:W5:Y:S01]  /*43570*/  LDL.LU R5, [R1+0x980] ;  /* 0x0009800001057983 */ /* 0x000f620000300800 */
[----:B---3--:R-:W-:-:S15]  /*43580*/  HMMA.16816.F32 R8, R12, R6, R8 ;  /* 0x000000060c08723c */ /* 0x008fde0000001808 */
[----:B------:R-:W-:-:S04]  /*43590*/  NOP ;  /* 0x0000000000007918 */ /* 0x000fc80000000000 */
[----:B------:R-:W-:Y:S04]  /*435a0*/  STL.64 [R1+0xd0], R8 ;  /* 0x0000d00801007387 */ /* 0x000fe80000100a00 */
[----:B------:R0:W-:Y:S04]  /*435b0*/  STL.64 [R1+0xd8], R10 ;  /* 0x0000d80a01007387 */ /* 0x0001e80000100a00 */
[----:B0-----:R-:W3:Y:S04]  /*435c0*/  LDL.LU.64 R10, [R1+0x2990] ;  /* 0x00299000010a7983 */ /* 0x001ee80000300a00 */
[----:B------:R-:W2:Y:S02]  /*435d0*/  LDL.LU.64 R8, [R1+0x2988] ;  /* 0x0029880001087983 */ /* 0x000ea40000300a00 */
[----:B--2---:R-:W-:-:S15]  /*435e0*/  HMMA.16816.F32 R16, R12, R8, R16 ;  /* 0x000000080c10723c */ /* 0x004fde0000001810 */
[----:B------:R-:W-:-:S04]  /*435f0*/  NOP ;  /* 0x0000000000007918 */ /* 0x000fc80000000000 */
[----:B------:R-:W-:Y:S04]  /*43600*/  STL.64 [R1+0xb0], R16 ;  /* 0x0000b01001007387 */ /* 0x000fe80000100a00 */
[----:B------:R0:W-:Y:S04]  /*43610*/  STL.64 [R1+0xb8], R18 ;  /* 0x0000b81201007387 */ /* 0x0001e80000100a00 */
[----:B0-----:R-:W3:Y:S04]  /*43620*/  LDL.LU.64 R18, [R1+0x2980] ;  /* 0x0029800001127983 */ /* 0x001ee80000300a00 */
[----:B------:R-:W3:Y:S02]  /*43630*/  LDL.LU.64 R16, [R1+0x2978] ;  /* 0x0029780001107983 */ /* 0x000ee40000300a00 */
[----:B---3--:R-:W-:Y:S02]  /*43640*/  HMMA.16816.F32 R8, R12, R10, R16 ;  /* 0x0000000a0c08723c */ /* 0x008fe40000001810 */
[----:B------:R-:W2:Y:S04]  /*43650*/  LDL.LU.64 R18, [R1+0x2970] ;  /* 0x0029700001127983 */ /* 0x000ea80000300a00 */
[----:B------:R-:W4:-:S13]  /*43660*/  LDL.LU.64 R16, [R1+0x2968] ;  /* 0x0029680001107983 */ /* 0x000f1a0000300a00 */
[----:B------:R0:W-:Y:S04]  /*43670*/  STL.64 [R1+0x90], R8 ;  /* 0x0000900801007387 */ /* 0x0001e80000100a00 */
[----:B------:R1:W-:Y:S04]  /*43680*/  STL.64 [R1+0x98], R10 ;  /* 0x0000980a01007387 */ /* 0x0003e80000100a00 */
[----:B0-----:R-:W3:Y:S04]  /*43690*/  LDL.LU R8, [R1+0x20] ;  /* 0x0000200001087983 */ /* 0x001ee80000300800 */
[----:B------:R-:W3:Y:S04]  /*436a0*/  LDL.LU R9, [R1+0x24] ;  /* 0x0000240001097983 */ /* 0x000ee80000300800 */
[----:B-1----:R-:W3:Y:S04]  /*436b0*/  LDL.LU R10, [R1+0x28] ;  /* 0x00002800010a7983 */ /* 0x002ee80000300800 */
[----:B------:R-:W3:Y:S01]  /*436c0*/  LDL.LU R11, [R1+0x2c] ;  /* 0x00002c00010b7983 */ /* 0x000ee20000300800 */
[----:B----4-:R-:W-:-:S15]  /*436d0*/  HMMA.16816.F32 R20, R12, R16, R20 ;  /* 0x000000100c14723c */ /* 0x010fde0000001814 */
[----:B------:R-:W-:-:S04]  /*436e0*/  NOP ;  /* 0x0000000000007918 */ /* 0x000fc80000000000 */
[----:B------:R-:W-:Y:S04]  /*436f0*/  STL.64 [R1+0x80], R20 ;  /* 0x0000801401007387 */ /* 0x000fe80000100a00 */
[----:B------:R0:W-:Y:S04]  /*43700*/  STL.64 [R1+0x88], R22 ;  /* 0x0000881601007387 */ /* 0x0001e80000100a00 */
[----:B0-----:R-:W2:Y:S04]  /*43710*/  LDL.LU.64 R22, [R1+0x2960] ;  /* 0x0029600001167983 */ /* 0x001ea80000300a00 */
[----:B------:R-:W2:Y:S02]  /*43720*/  LDL.LU.64 R20, [R1+0x2958] ;  /* 0x0029580001147983 */ /* 0x000ea40000300a00 */
[----:B--2---:R-:W-:Y:S02]  /*43730*/  HMMA.16816.F32 R16, R12, R18, R20 ;  /* 0x000000120c10723c */ /* 0x004fe40000001814 */
[----:B------:R-:W2:Y:S04]  /*43740*/  LDL.LU.64 R22, [R1+0x2950] ;  /* 0x0029500001167983 */ /* 0x000ea80000300a00 */
[----:B------:R-:W4:-:S13]  /*43750*/  LDL.LU.64 R20, [R1+0x2948] ;  /* 0x0029480001147983 */ /* 0x000f1a0000300a00 */
[----:B------:R0:W-:Y:S04]  /*43760*/  STL.64 [R1+0x60], R16 ;  /* 0x0000601001007387 */ /* 0x0001e80000100a00 */
[----:B------:R1:W-:Y:S04]  /*43770*/  STL.64 [R1+0x68], R18 ;  /* 0x0000681201007387 */ /* 0x0003e80000100a00 */
[----:B0-----:R-:W2:Y:S04]  /*43780*/  LDL.LU R16, [R1+0x30] ;  /* 0x0000300001107983 */ /* 0x001ea80000300800 */
[----:B------:R-:W2:Y:S04]  /*43790*/  LDL.LU R17, [R1+0x34] ;  /* 0x0000340001117983 */ /* 0x000ea80000300800 */
[----:B-1----:R-:W2:Y:S04]  /*437a0*/  LDL.LU R18, [R1+0x38] ;  /* 0x0000380001127983 */ /* 0x002ea80000300800 */
[----:B------:R-:W2:Y:S01]  /*437b0*/  LDL.LU R19, [R1+0x3c] ;  /* 0x00003c0001137983 */ /* 0x000ea20000300800 */
[----:B----4-:R-:W-:-:S15]  /*437c0*/  HMMA.16816.F32 R24, R12, R20, R24 ;  /* 0x000000140c18723c */ /* 0x010fde0000001818 */
[----:B------:R-:W-:-:S04]  /*437d0*/  NOP ;  /* 0x0000000000007918 */ /* 0x000fc80000000000 */
[----:B------:R-:W-:Y:S04]  /*437e0*/  STL.64 [R1+0x50], R24 ;  /* 0x0000501801007387 */ /* 0x000fe80000100a00 */
[----:B------:R0:W-:Y:S04]  /*437f0*/  STL.64 [R1+0x58], R26 ;  /* 0x0000581a01007387 */ /* 0x0001e80000100a00 */
[----:B0-----:R-:W4:Y:S04]  /*43800*/  LDL.LU.64 R26, [R1+0x2940] ;  /* 0x00294000011a7983 */ /* 0x001f280000300a00 */
[----:B------:R-:W3:Y:S01]  /*43810*/  LDL.LU.64 R24, [R1+0x2938] ;  /* 0x0029380001187983 */ /* 0x000ee20000300a00 */
[----:B--2---:R-:W-:-:S15]  /*43820*/  HMMA.16816.F32 R16, R12, R22, R16 ;  /* 0x000000160c10723c */ /* 0x004fde0000001810 */
[----:B------:R-:W-:-:S04]  /*43830*/  NOP ;  /* 0x0000000000007918 */ /* 0x000fc80000000000 */
[----:B------:R-:W-:Y:S04]  /*43840*/  STL.64 [R1+0x30], R16 ;  /* 0x0000301001007387 */ /* 0x000fe80000100a00 */
[----:B------:R-:W-:Y:S01]  /*43850*/  STL.64 [R1+0x38], R18 ;  /* 0x0000381201007387 */ /* 0x000fe20000100a00 */
[----:B---3--:R-:W-:Y:S03]  /*43860*/  HMMA.16816.F32 R12, R12, R24, R8 ;  /* 0x000000180c0c723c */ /* 0x008fe60000001808 */
[----:B------:R-:W2:-:S15]  /*43870*/  LDL.LU R8, [R1+0x280] ;  /* 0x0002800001087983 */ /* 0x000e9e0000300800 */
[----:B------:R-:W-:Y:S01]  /*43880*/  NOP ;  /* 0x0000000000007918 */ /* 0x000fe20000000000 */
[----:B------:R-:W-:Y:S04]  /*43890*/  STL.64 [R1+0x20], R12 ;  /* 0x0000200c01007387 */ /* 0x000fe80000100a00 */
[----:B------:R-:W-:Y:S04]  /*438a0*/  STL.64 [R1+0x28], R14 ;  /* 0x0000280e01007387 */ /* 0x000fe80000100a00 */
        /* <DEDUP_REMOVED lines=9> */
[----:B------:R-:W-:-:S02]  /*43940*/  IMAD R2, R3, 0x100, R2 ;  /* 0x0000010003027824 */ /* 0x000fc400078e0202 */
[----:B----4-:R-:W-:Y:S02]  /*43950*/  IMAD R3, R27, 0x100, R26 ;  /* 0x000001001b037824 */ /* 0x010fe400078e021a */
[----:B------:R-:W-:Y:S01]  /*43960*/  IMAD R4, R29, 0x100, R28 ;  /* 0x000001001d047824 */ /* 0x000fe200078e021c */
[----:B------:R-:W4:Y:S04]  /*43970*/  LDL R26, [R1+0x358] ;  /* 0x00035800011a7983 */ /* 0x000f280000100800 */
[----:B------:R-:W4:Y:S04]  /*43980*/  LDL R29, [R1+0x33c] ;  /* 0x00033c00011d7983 */ /* 0x000f280000100800 */
[----:B---3--:R-:W-:Y:S04]  /*43990*/  STL.64 [R1+0x28d8], R10 ;  /* 0x0028d80a01007387 */ /* 0x008fe80000100a00 */
[----:B--2---:R0:W-:Y:S04]  /*439a0*/  STL.64 [R1+0x28d0], R8 ;  /* 0x0028d00801007387 */ /* 0x0041e80000100a00 */
[----:B0-----:R-:W2:Y:S04]  /*439b0*/  LDL.LU R8, [R1+0x250] ;  /* 0x0002500001087983 */ /* 0x001ea80000300800 */
[----:B------:R-:W2:Y:S04]  /*439c0*/  LDL.LU R9, [R1+0x254] ;  /* 0x0002540001097983 */ /* 0x000ea80000300800 */
[----:B------:R-:W3:Y:S04]  /*439d0*/  LDL.LU R10, [R1+0x258] ;  /* 0x00025800010a7983 */ /* 0x000ee80000300800 */
[----:B------:R-:W3:Y:S04]  /*439e0*/  LDL.LU R11, [R1+0x25c] ;  /* 0x00025c00010b7983 */ /* 0x000ee80000300800 */
[----:B------:R-:W2:Y:S04]  /*439f0*/  LDL R22, [R1+0x34c] ;  /* 0x00034c0001167983 */ /* 0x000ea80000100800 */
[----:B------:R-:W4:Y:S04]  /*43a00*/  LDL R28, [R1+0x338] ;  /* 0x00033800011c7983 */ /* 0x000f280000100800 */
[----:B---3--:R-:W-:Y:S04]  /*43a10*/  STL.64 [R1+0x28e8], R10 ;  /* 0x0028e80a01007387 */ /* 0x008fe80000100a00 */
[----:B--2---:R0:W-:Y:S04]  /*43a20*/  STL.64 [R1+0x28e0], R8 ;  /* 0x0028e00801007387 */ /* 0x0041e80000100a00 */
[----:B0-----:R-:W2:Y:S04]  /*43a30*/  LDL.LU R8, [R1+0x240] ;  /* 0x0002400001087983 */ /* 0x001ea80000300800 */
[----:B------:R-:W2:Y:S04]  /*43a40*/  LDL.LU R9, [R1+0x244] ;  /* 0x0002440001097983 */ /* 0x000ea80000300800 */
[----:B------:R-:W3:Y:S04]  /*43a50*/  LDL.LU R10, [R1+0x248] ;  /* 0x00024800010a7983 */ /* 0x000ee80000300800 */
[----:B------:R-:W3:Y:S04]  /*43a60*/  LDL.LU R11, [R1+0x24c] ;  /* 0x00024c00010b7983 */ /* 0x000ee80000300800 */
[----:B---3--:R0:W-:Y:S04]  /*43a70*/  STL.64 [R1+0x28f8], R10 ;  /* 0x0028f80a01007387 */ /* 0x0081e80000100a00 */
[----:B0-----:R-:W3:Y:S04]  /*43a80*/  LDL R10, [R1+0x32c] ;  /* 0x00032c00010a7983 */ /* 0x001ee80000100800 */
[----:B------:R-:W3:Y:S04]  /*43a90*/  LDL R11, [R1+0x348] ;  /* 0x00034800010b7983 */ /* 0x000ee80000100800 */
[----:B--2---:R0:W-:Y:S04]  /*43aa0*/  STL.64 [R1+0x28f0], R8 ;  /* 0x0028f00801007387 */ /* 0x0041e80000100a00 */
[----:B0-----:R-:W2:Y:S04]  /*43ab0*/  LDL R8, [R1+0x31c] ;  /* 0x00031c0001087983 */ /* 0x001ea80000100800 */
[----:B------:R-:W2:Y:S04]  /*43ac0*/  LDL R9, [R1+0x328] ;  /* 0x0003280001097983 */ /* 0x000ea80000100800 */
[----:B---3--:R0:W-:Y:S04]  /*43ad0*/  STL.64 [R1+0x2920], R10 ;  /* 0x0029200a01007387 */ /* 0x0081e80000100a00 */
[----:B0-----:R-:W3:Y:S04]  /*43ae0*/  LDL R10, [R1+0x30c] ;  /* 0x00030c00010a7983 */ /* 0x001ee80000100800 */
[----:B------:R-:W3:Y:S04]  /*43af0*/  LDL R11, [R1+0x318] ;  /* 0x00031800010b7983 */ /* 0x000ee80000100800 */
[----:B--2---:R0:W-:Y:S04]  /*43b00*/  STL.64 [R1+0x2918], R8 ;  /* 0x0029180801007387 */ /* 0x0041e80000100a00 */
[----:B------:R-:W4:Y:S04]  /*43b10*/  LDL R27, [R1+0x35c] ;  /* 0x00035c00011b7983 */ /* 0x000f280000100800 */
[----:B0-----:R-:W2:Y:S04]  /*43b20*/  LDL R9, [R1+0x308] ;  /* 0x0003080001097983 */ /* 0x001ea80000100800 */
[----:B----4-:R0:W-:Y:S04]  /*43b30*/  STL.64 [R1+0x2900], R26 ;  /* 0x0029001a01007387 */ /* 0x0101e80000100a00 */
[----:B------:R-:W4:Y:S04]  /*43b40*/  LDL.LU R24, [R1+0x230] ;  /* 0x0002300001187983 */ /* 0x000f280000300800 */
[----:B------:R-:W4:Y:S04]  /*43b50*/  LDL.LU R25, [R1+0x234] ;  /* 0x0002340001197983 */ /* 0x000f280000300800 */
[----:B0-----:R-:W2:Y:S04]  /*43b60*/  LDL.LU R26, [R1+0x238] ;  /* 0x00023800011a7983 */ /* 0x001ea80000300800 */
[----:B------:R-:W2:Y:S04]  /*43b70*/  LDL.LU R27, [R1+0x23c] ;  /* 0x00023c00011b7983 */ /* 0x000ea80000300800 */
[----:B--2---:R-:W-:Y:S04]  /*43b80*/  STL.64 [R1+0x2910], R26 ;  /* 0x0029101a01007387 */ /* 0x004fe80000100a00 */
[----:B----4-:R0:W-:Y:S04]  /*43b90*/  STL.64 [R1+0x2908], R24 ;  /* 0x0029081801007387 */ /* 0x0101e80000100a00 */
[----:B0-----:R-:W2:Y:S04]  /*43ba0*/  LDL.LU R24, [R1+0x70] ;  /* 0x0000700001187983 */ /* 0x001ea80000300800 */
[----:B------:R-:W2:Y:S04]  /*43bb0*/  LDL.LU R25, [R1+0x74] ;  /* 0x0000740001197983 */ /* 0x000ea80000300800 */
[----:B------:R-:W4:Y:S04]  /*43bc0*/  LDL.LU R26, [R1+0x78] ;  /* 0x00007800011a7983 */ /* 0x000f280000300800 */
[----:B------:R-:W4:Y:S01]  /*43bd0*/  LDL.LU R27, [R1+0x7c] ;  /* 0x00007c00011b7983 */ /* 0x000f220000300800 */
[----:B-----5:R-:W-:Y:S01]  /*43be0*/  IMAD R0, R0, 0x100, R5 ;  /* 0x0000010000007824 */ /* 0x020fe200078e0205 */
[----:B------:R-:W-:-:S02]  /*43bf0*/  F2FP.F16.E4M3.UNPACK_B R8, R9 ;  /* 0x00000009ff08723e */ /* 0x000fc400020006ff */
[----:B----4-:R-:W-:Y:S04]  /*43c00*/  STL.64 [R1+0x2930], R26 ;  /* 0x0029301a01007387 */ /* 0x010fe80000100a00 */
[----:B--2---:R0:W-:Y:S04]  /*43c10*/  STL.64 [R1+0x2928], R24 ;  /* 0x0029281801007387 */ /* 0x0041e80000100a00 */
[----:B0-----:R-:W2:Y:S04]  /*43c20*/  LDL.LU R24, [R1+0x100] ;  /* 0x0001000001187983 */ /* 0x001ea80000300800 */
[----:B------:R-:W2:Y:S04]  /*43c30*/  LDL.LU R25, [R1+0x104] ;  /* 0x0001040001197983 */ /* 0x000ea80000300800 */
[----:B------:R-:W2:Y:S04]  /*43c40*/  LDL.LU R26, [R1+0x108] ;  /* 0x00010800011a7983 */ /* 0x000ea80000300800 */
[----:B------:R-:W2:Y:S04]  /*43c50*/  LDL.LU R27, [R1+0x10c] ;  /* 0x00010c00011b7983 */ /* 0x000ea80000300800 */
[----:B------:R-:W4:Y:S04]  /*43c60*/  LDL R23, [R1+0x368] ;  /* 0x0003680001177983 */ /* 0x000f280000100800 */
[----:B------:R-:W5:Y:S04]  /*43c70*/  LDL R20, [R1+0x36c] ;  /* 0x00036c0001147983 */ /* 0x000f680000100800 */
[----:B------:R-:W4:Y:S01]  /*43c80*/  LDL R21, [R1+0x378] ;  /* 0x0003780001157983 */ /* 0x000f220000100800 */
[----:B------:R-:W-:-:S02]  /*43c90*/  F2FP.F16.E4M3.UNPACK_B R12, R0 ;  /* 0x00000000ff0c723e */ /* 0x000fc400020006ff */
[----:B------:R-:W-:Y:S02]  /*43ca0*/  F2FP.F16.E4M3.UNPACK_B R14, R2 ;  /* 0x00000002ff0e723e */ /* 0x000fe400020006ff */
[----:B------:R-:W-:Y:S02]  /*43cb0*/  F2FP.F16.E4M3.UNPACK_B R13, R3 ;  /* 0x00000003ff0d723e */ /* 0x000fe400020006ff */
[----:B------:R-:W-:Y:S02]  /*43cc0*/  F2FP.F16.E4M3.UNPACK_B R15, R4 ;  /* 0x00000004ff0f723e */ /* 0x000fe400020006ff */
[----:B---3--:R-:W-:Y:S01]  /*43cd0*/  F2FP.F16.E4M3.UNPACK_B R9, R10 ;  /* 0x0000000aff09723e */ /* 0x008fe200020006ff */
[----:B------:R-:W3:Y:S04]  /*43ce0*/  LDL.LU R16, [R1+0x270] ;  /* 0x0002700001107983 */ /* 0x000ee80000300800 */
[----:B------:R-:W3:Y:S04]  /*43cf0*/  LDL.LU R17, [R1+0x274] ;  /* 0x0002740001117983 */ /* 0x000ee80000300800 */
[----:B------:R-:W3:Y:S04]  /*43d00*/  LDL.LU R18, [R1+0x278] ;  /* 0x0002780001127983 */ /* 0x000ee80000300800 */
[----:B------:R-:W3:Y:S04]  /*43d10*/  LDL.LU R19, [R1+0x27c] ;  /* 0x00027c0001137983 */ /* 0x000ee80000300800 */
[----:B------:R-:W3:Y:S04]  /*43d20*/  LDL R5, [R1+0x37c] ;  /* 0x00037c0001057983 */ /* 0x000ee80000100800 */
[----:B------:R-:W3:Y:S04]  /*43d30*/  LDL R6, [R1+0x388] ;  /* 0x0003880001067983 */ /* 0x000ee80000100800 */
[----:B------:R-:W3:Y:S01]  /*43d40*/  LDL R7, [R1+0x38c] ;  /* 0x00038c0001077983 */ /* 0x000ee20000100800 */
[----:B------:R-:W-:-:S03]  /*43d50*/  F2FP.F16.E4M3.UNPACK_B R2, R11 ;  /* 0x0000000bff02723e */ /* 0x000fc600020006ff */
[----:B------:R2:W-:Y:S02]  /*43d60*/  STL.64 [R1+0x18], R8 ;  /* 0x0000180801007387 */ /* 0x0005e40000100a00 */
[----:B--2---:R-:W-:Y:S02]  /*43d70*/  HMMA.16816.F32 R8, R12, R8, R24 ;  /* 0x000000080c08723c */ /* 0x004fe40000001818 */
[----:B------:R-:W2:Y:S04]  /*43d80*/  LDL.LU.64 R26, [R1+0x2930] ;  /* 0x00293000011a7983 */ /* 0x000ea80000300a00 */
[----:B------:R-:W2:-:S13]  /*43d90*/  LDL.LU.64 R24, [R1+0x2928] ;  /* 0x0029280001187983 */ /* 0x000e9a0000300a00 */
[----:B------:R-:W-:Y:S04]  /*43da0*/  STL.64 [R1+0x40], R8 ;  /* 0x0000400801007387 */ /* 0x000fe80000100a00 */
[----:B------:R0:W-:Y:S04]  /*43db0*/  STL.64 [R1+0x48], R10 ;  /* 0x0000480a01007387 */ /* 0x0001e80000100a00 */
[----:B0-----:R-:W2:Y:S04]  /*43dc0*/  LDL.LU.64 R10, [R1+0x2920] ;  /* 0x00292000010a7983 */ /* 0x001ea80000300a00 */
[----:B------:R-:W2:Y:S02]  /*43dd0*/  LDL.LU.64 R8, [R1+0x2918] ;  /* 0x0029180001087983 */ /* 0x000ea40000300a00 */
[----:B--2---:R-:W-:-:S07]  /*43de0*/  F2FP.F16.E4M3.UNPACK_B R3, R8 ;  /* 0x00000008ff03723e */ /* 0x004fce00020006ff */
[----:B------:R-:W-:Y:S01]  /*43df0*/  HMMA.16816.F32 R24, R12, R2, R24 ;  /* 0x000000020c18723c */ /* 0x000fe20000001818 */
[----:B------:R-:W-:-:S15]  /*43e00*/  STL.64 [R1+0x10], R2 ;  /* 0x0000100201007387 */ /* 0x000fde0000100a00 */
[----:B------:R-:W-:-:S03]  /*43e10*/  NOP ;  /* 0x0000000000007918 */ /* 0x000fc60000000000 */
[----:B------:R-:W-:Y:S04]  /*43e20*/  STL.64 [R1+0x70], R24 ;  /* 0x0000701801007387 */ /* 0x000fe80000100a00 */
[----:B------:R0:W-:Y:S04]  /*43e30*/  STL.64 [R1+0x78], R26 ;  /* 0x0000781a01007387 */ /* 0x0001e80000100a00 */
[----:B0-----:R-:W2:Y:S04]  /*43e40*/  LDL.LU.64 R26, [R1+0x2910] ;  /* 0x00291000011a7983 */ /* 0x001ea80000300a00 */
[----:B------:R-:W2:Y:S01]  /*43e50*/  LDL.LU.64 R24, [R1+0x2908] ;  /* 0x0029080001187983 */ /* 0x000ea20000300a00 */
[----:B------:R-:W-:-:S02]  /*43e60*/  F2FP.F16.E4M3.UNPACK_B R8, R9 ;  /* 0x00000009ff08723e */ /* 0x000fc400020006ff */
[----:B------:R-:W-:Y:S02]  /*43e70*/  F2FP.F16.E4M3.UNPACK_B R9, R10 ;  /* 0x0000000aff09723e */ /* 0x000fe400020006ff */
[----:B------:R-:W-:-:S03]  /*43e80*/  F2FP.F16.E4M3.UNPACK_B R2, R11 ;  /* 0x0000000bff02723e */ /* 0x000fc600020006ff */
[----:B------:R2:W-:Y:S02]  /*43e90*/  STL.64 [R1+0x8], R8 ;  /* 0x0000080801007387 */ /* 0x0005e40000100a00 */
[----:B--2---:R-:W-:Y:S02]  /*43ea0*/  HMMA.16816.F32 R8, R12, R8, R24 ;  /* 0x000000080c08723c */ /* 0x004fe40000001818 */
[----:B------:R-:W2:-:S15]  /*43eb0*/  LDL.LU.64 R26, [R1+0x2900] ;  /* 0x00290000011a7983 */ /* 0x000e9e0000300a00 */
[----:B------:R-:W-:Y:S02]  /*43ec0*/  NOP ;  /* 0x0000000000007918 */ /* 0x000fe40000000000 */
[----:B------:R-:W-:Y:S04]  /*43ed0*/  STL.64 [R1+0xa0], R8 ;  /* 0x0000a00801007387 */ /* 0x000fe80000100a00 */
[----:B------:R0:W-:Y:S04]  /*43ee0*/  STL.64 [R1+0xa8], R10 ;  /* 0x0000a80a01007387 */ /* 0x0001e80000100a00 */
[----:B0-----:R-:W2:Y:S04]  /*43ef0*/  LDL.LU.64 R10, [R1+0x28f8] ;  /* 0x0028f800010a7983 */ /* 0x001ea80000300a00 */
[----:B------:R-:W2:Y:S01]  /*43f00*/  LDL.LU.64 R8, [R1+0x28f0] ;  /* 0x0028f00001087983 */ /* 0x000ea20000300a00 */
[----:B------:R-:W-:-:S05]  /*43f10*/  F2FP.F16.E4M3.UNPACK_B R3, R22 ;  /* 0x00000016ff03723e */ /* 0x000fca00020006ff */
[----:B------:R-:W-:Y:S02]  /*43f20*/  STL.64 [R1], R2 ;  /* 0x0000000201007387 */ /* 0x000fe40000100a00 */
[----:B--2---:R-:W-:-:S15]  /*43f30*/  HMMA.16816.F32 R8, R12, R2, R8 ;  /* 0x000000020c08723c */ /* 0x004fde0000001808 */
[----:B------:R-:W-:-:S04]  /*43f40*/  NOP ;  /* 0x0000000000007918 */ /* 0x000fc80000000000 */
[----:B------:R-:W-:Y:S04]  /*43f50*/  STL.64 [R1+0xc0], R8 ;  /* 0x0000c00801007387 */ /* 0x000fe80000100a00 */
[----:B------:R0:W-:Y:S04]  /*43f60*/  STL.64 [R1+0xc8], R10 ;  /* 0x0000c80a01007387 */ /* 0x0001e80000100a00 */
[----:B0-----:R-:W2:Y:S04]  /*43f70*/  LDL.LU.64 R10, [R1+0x28e8] ;  /* 0x0028e800010a7983 */ /* 0x001ea80000300a00 */
[----:B------:R-:W2:Y:S01]  /*43f80*/  LDL.LU.64 R8, [R1+0x28e0] ;  /* 0x0028e00001087983 */ /* 0x000ea20000300a00 */
[----:B------:R-:W-:-:S02]  /*43f90*/  F2FP.F16.E4M3.UNPACK_B R28, R28 ;  /* 0x0000001cff1c723e */ /* 0x000fc400020006ff */
[----:B------:R-:W-:-:S07]  /*43fa0*/  F2FP.F16.E4M3.UNPACK_B R29, R29 ;  /* 0x0000001dff1d723e */ /* 0x000fce00020006ff */
[----:B--2---:R-:W-:-:S15]  /*43fb0*/  HMMA.16816.F32 R8, R12, R28, R8 ;  /* 0x0000001c0c08723c */ /* 0x004fde0000001808 */
[----:B------:R-:W-:-:S04]  /*43fc0*/  NOP ;  /* 0x0000000000007918 */ /* 0x000fc80000000000 */
[----:B------:R-:W-:Y:S04]  /*43fd0*/  STL.64 [R1+0x110], R8 ;  /* 0x0001100801007387 */ /* 0x000fe80000100a00 */
[----:B------:R0:W-:Y:S04]  /*43fe0*/  STL.64 [R1+0x118], R10 ;  /* 0x0001180a01007387 */ /* 0x0001e80000100a00 */
[----:B0-----:R-:W2:Y:S04]  /*43ff0*/  LDL.LU.64 R10, [R1+0x28d8] ;  /* 0x0028d800010a7983 */ /* 0x001ea80000300a00 */
[----:B------:R-:W2:Y:S01]  /*44000*/  LDL.LU.64 R8, [R1+0x28d0] ;  /* 0x0028d00001087983 */ /* 0x000ea20000300a00 */
[----:B------:R-:W-:-:S02]  /*44010*/  F2FP.F16.E4M3.UNPACK_B R26, R26 ;  /* 0x0000001aff1a723e */ /* 0x000fc400020006ff */
[----:B------:R-:W-:Y:S01]  /*44020*/  F2FP.F16.E4M3.UNPACK_B R27, R27 ;  /* 0x0000001bff1b723e */ /* 0x000fe200020006ff */
[----:B------:R-:W-:Y:S04]  /*44030*/  STL [R1+0x2864], R28 ;  /* 0x0028641c01007387 */ /* 0x000fe80000100800 */
[----:B------:R-:W-:Y:S02]  /*44040*/  STL [R1+0x2860], R29 ;  /* 0x0028601d01007387 */ /* 0x000fe40000100800 */
[----:B--2---:R-:W-:-:S15]  /*44050*/  HMMA.16816.F32 R8, R12, R26, R8 ;  /* 0x0000001a0c08723c */ /* 0x004fde0000001808 */
[----:B------:R-:W-:-:S04]  /*44060*/  NOP ;  /* 0x0000000000007918 */ /* 0x000fc80000000000 */
[----:B------:R-:W-:Y:S04]  /*44070*/  STL.64 [R1+0x140], R8 ;  /* 0x0001400801007387 */ /* 0x000fe80000100a00 */
[----:B------:R0:W-:Y:S04]  /*44080*/  STL.64 [R1+0x148], R10 ;  /* 0x0001480a01007387 */ /* 0x0001e80000100a00 */
[----:B0-----:R-:W2:Y:S04]  /*44090*/  LDL.LU.64 R10, [R1+0x28c8] ;  /* 0x0028c800010a7983 */ /* 0x001ea80000300a00 */
[----:B------:R-:W2:Y:S01]  /*440a0*/  LDL.LU.64 R8, [R1+0x28c0] ;  /* 0x0028c00001087983 */ /* 0x000ea20000300a00 */
[----:B----4-:R-:W-:-:S02]  /*440b0*/  F2FP.F16.E4M3.UNPACK_B R2, R23 ;  /* 0x00000017ff02723e */ /* 0x010fc400020006ff */
[----:B-----5:R-:W-:Y:S02]  /*440c0*/  F2FP.F16.E4M3.UNPACK_B R3, R20 ;  /* 0x00000014ff03723e */ /* 0x020fe400020006ff */
[----:B------:R-:W-:Y:S02]  /*440d0*/  F2FP.F16.E4M3.UNPACK_B R4, R21 ;  /* 0x00000015ff04723e */ /* 0x000fe400020006ff */
[----:B---3--:R-:W-:-:S03]  /*440e0*/  F2FP.F16.E4M3.UNPACK_B R5, R5 ;  /* 0x00000005ff05723e */ /* 0x008fc600020006ff */
[----:B------:R-:W-:-:S15]  /*440f0*/  HMMA.16816.F32 R16, R12, R2, R16 ;  /* 0x000000020c10723c */ /* 0x000fde0000001810 */
[----:B------:R-:W-:-:S04]  /*44100*/  NOP ;  /* 0x0000000000007918 */ /* 0x000fc80000000000 */
[----:B------:R-:W-:Y:S04]  /*44110*/  STL.64 [R1+0x170], R16 ;  /* 0x0001701001007387 */ /* 0x000fe80000100a00 */
[----:B------:R0:W-:Y:S04]  /*44120*/  STL.64 [R1+0x178], R18 ;  /* 0x0001781201007387 */ /* 0x0001e80000100a00 */
[----:B0-----:R-:W3:Y:S01]  /*44130*/  LDL R19, [R1+0x3cc] ;  /* 0x0003cc0001137983 */ /* 0x001ee20000100800 */
[----:B--2---:R-:W-:-:S15]  /*44140*/  HMMA.16816.F32 R8, R12, R4, R8 ;  /* 0x000000040c08723c */ /* 0x004fde0000001808 */
[----:B------:R-:W-:-:S04]  /*44150*/  NOP ;  /* 0x0000000000007918 */ /* 0x000fc80000000000 */
[----:B------:R-:W-:Y:S04]  /*44160*/  STL.64 [R1+0x190], R8 ;  /* 0x0001900801007387 */ /* 0x000fe80000100a00 */
[----:B------:R-:W-:Y:S04]  /*44170*/  STL.64 [R1+0x198], R10 ;  /* 0x0001980a01007387 */ /* 0x000fe80000100a00 */
[----:B------:R-:W2:Y:S04]  /*44180*/  LDL R23, [R1+0x3ec] ;  /* 0x0003ec0001177983 */ /* 0x000ea80000100800 */
[----:B------:R-:W4:Y:S04]  /*44190*/  LDL R20, [R1+0x3d8] ;  /* 0x0003d80001147983 */ /* 0x000f280000100800 */
[----:B--2---:R-:W-:Y:S04]  /*441a0*/  STL [R1+0x28bc], R23 ;  /* 0x0028bc1701007387 */ /* 0x004fe80000100800 */
[----:B----4-:R0:W-:Y:S04]  /*441b0*/  STL [R1+0x28b8], R20 ;  /* 0x0028b81401007387 */ /* 0x0101e80000100800 */
[----:B0-----:R-:W2:Y:S04]  /*441c0*/  LDL.LU R20, [R1+0x290] ;  /* 0x0002900001147983 */ /* 0x001ea80000300800 */
[----:B------:R-:W2:Y:S04]  /*441d0*/  LDL.LU R21, [R1+0x294] ;  /* 0x0002940001157983 */ /* 0x000ea80000300800 */
[----:B------:R-:W2:Y:S04]  /*441e0*/  LDL.LU R22, [R1+0x298] ;  /* 0x0002980001167983 */ /* 0x000ea80000300800 */
[----:B------:R-:W2:Y:S04]  /*441f0*/  LDL.LU R23, [R1+0x29c] ;  /* 0x00029c0001177983 */ /* 0x000ea80000300800 */
[----:B------:R-:W4:Y:S04]  /*44200*/  LDL R24, [R1+0x3f8] ;  /* 0x0003f80001187983 */ /* 0x000f280000100800 */
[----:B------:R-:W4:Y:S04]  /*44210*/  LDL R25, [R1+0x3fc] ;  /* 0x0003fc0001197983 */ /* 0x000f280000100800 */
[----:B------:R-:W5:Y:S04]  /*44220*/  LDL R8, [R1+0x398] ;  /* 0x0003980001087983 */ /* 0x000f680000100800 */
[----:B------:R-:W-:Y:S04]  /*44230*/  STL.64 [R1+0x2880], R26 ;  /* 0x0028801a01007387 */ /* 0x000fe80000100a00 */
[----:B----4-:R0:W-:Y:S04]  /*44240*/  STL.64 [R1+0x2878], R24 ;  /* 0x0028781801007387 */ /* 0x0101e80000100a00 */
[----:B0-----:R-:W4:Y:S04]  /*44250*/  LDL.LU R24, [R1+0x2d0] ;  /* 0x0002d00001187983 */ /* 0x001f280000300800 */
[----:B------:R-:W4:Y:S04]  /*44260*/  LDL.LU R25, [R1+0x2d4] ;  /* 0x0002d40001197983 */ /* 0x000f280000300800 */
[----:B------:R-:W2:Y:S04]  /*44270*/  LDL.LU R26, [R1+0x2d8] ;  /* 0x0002d800011a7983 */ /* 0x000ea80000300800 */
[----:B------:R-:W2:Y:S04]  /*44280*/  LDL.LU R27, [R1+0x2dc] ;  /* 0x0002dc00011b7983 */ /* 0x000ea80000300800 */
[----:B------:R-:W3:Y:S04]  /*44290*/  LDL R18, [R1+0x3c8] ;  /* 0x0003c80001127983 */ /* 0x000ee80000100800 */
[----:B------:R-:W2:Y:S04]  /*442a0*/  LDL R16, [R1+0x3b8] ;  /* 0x0003b80001107983 */ /* 0x000ea80000100800 */
[----:B------:R-:W2:Y:S04]  /*442b0*/  LDL R17, [R1+0x3bc] ;  /* 0x0003bc0001117983 */ /* 0x000ea80000100800 */
[----:B------:R-:W4:Y:S04]  /*442c0*/  LDL R9, [R1+0x39c] ;  /* 0x00039c0001097983 */ /* 0x000f280000100800 */
[----:B------:R-:W4:Y:S04]  /*442d0*/  LDL R10, [R1+0x3a8] ;  /* 0x0003a800010a7983 */ /* 0x000f280000100800 */
[----:B------:R-:W4:Y:S04]  /*442e0*/  LDL R11, [R1+0x3ac] ;  /* 0x0003ac00010b7983 */ /* 0x000f280000100800 */
[----:B---3--:R-:W-:Y:S04]  /*442f0*/  STL.64 [R1+0x28b0], R18 ;  /* 0x0028b01201007387 */ /* 0x008fe80000100a00 */
[----:B--2---:R0:W-:Y:S04]  /*44300*/  STL.64 [R1+0x28a8], R16 ;  /* 0x0028a81001007387 */ /* 0x0041e80000100a00 */
[----:B0-----:R-:W2:Y:S04]  /*44310*/  LDL.LU R16, [R1+0x2a0] ;  /* 0x0002a00001107983 */ /* 0x001ea80000300800 */
[----:B------:R-:W2:Y:S04]  /*44320*/  LDL.LU R17, [R1+0x2a4] ;  /* 0x0002a40001117983 */ /* 0x000ea80000300800 */
[----:B------:R-:W2:Y:S04]  /*44330*/  LDL.LU R18, [R1+0x2a8] ;  /* 0x0002a80001127983 */ /* 0x000ea80000300800 */
[----:B------:R-:W2:Y:S04]  /*44340*/  LDL.LU R19, [R1+0x2ac] ;  /* 0x0002ac0001137983 */ /* 0x000ea80000300800 */
[----:B------:R-:W-:Y:S04]  /*44350*/  STL.64 [R1+0x2890], R26 ;  /* 0x0028901a01007387 */ /* 0x000fe80000100a00 */
[----:B----4-:R0:W-:Y:S04]  /*44360*/  STL.64 [R1+0x2888], R24 ;  /* 0x0028881801007387 */ /* 0x0101e80000100a00 */
[----:B0-----:R-:W3:Y:S04]  /*44370*/  LDL.LU R24, [R1+0x2c0] ;  /* 0x0002c00001187983 */ /* 0x001ee80000300800 */
[----:B------:R-:W3:Y:S04]  /*44380*/  LDL.LU R25, [R1+0x2c4] ;  /* 0x0002c40001197983 */ /* 0x000ee80000300800 */
[----:B------:R-:W4:Y:S04]  /*44390*/  LDL.LU R26, [R1+0x2c8] ;  /* 0x0002c800011a7983 */ /* 0x000f280000300800 */
[----:B------:R-:W4:Y:S01]  /*443a0*/  LDL.LU R27, [R1+0x2cc] ;  /* 0x0002cc00011b7983 */ /* 0x000f220000300800 */
[----:B------:R-:W-:-:S02]  /*443b0*/  F2FP.F16.E4M3.UNPACK_B R6, R6 ;  /* 0x00000006ff06723e */ /* 0x000fc400020006ff */
[----:B------:R-:W-:Y:S02]  /*443c0*/  F2FP.F16.E4M3.UNPACK_B R7, R7 ;  /* 0x00000007ff07723e */ /* 0x000fe400020006ff */
[----:B-----5:R-:W-:Y:S02]  /*443d0*/  F2FP.F16.E4M3.UNPACK_B R8, R8 ;  /* 0x00000008ff08723e */ /* 0x020fe400020006ff */
[----:B------:R-:W-:-:S03]  /*443e0*/  F2FP.F16.E4M3.UNPACK_B R9, R9 ;  /* 0x00000009ff09723e */ /* 0x000fc600020006ff */
[C---:B------:R-:W-:Y:S01]  /*443f0*/  HMMA.16816.F32 R20, R12.reuse, R6, R20 ;  /* 0x000000060c14723c */ /* 0x040fe20000001814 */
[----:B----4-:R-:W-:Y:S04]  /*44400*/  STL.64 [R1+0x28a0], R26 ;  /* 0x0028a01a01007387 */ /* 0x010fe80000100a00 */
[----:B---3--:R0:W-:Y:S04]  /*44410*/  STL.64 [R1+0x2898], R24 ;  /* 0x0028981801007387 */ /* 0x0081e80000100a00 */
[----:B0-----:R-:W3:Y:S04]  /*44420*/  LDL.LU R24, [R1+0x2b0] ;  /* 0x0002b00001187983 */ /* 0x001ee80000300800 */
[----:B------:R-:W3:Y:S04]  /*44430*/  LDL.LU R25, [R1+0x2b4] ;  /* 0x0002b40001197983 */ /* 0x000ee80000300800 */
[----:B------:R-:W3:Y:S04]  /*44440*/  LDL.LU R26, [R1+0x2b8] ;  /* 0x0002b800011a7983 */ /* 0x000ee80000300800 */
[----:B------:R-:W3:Y:S01]  /*44450*/  LDL.LU R27, [R1+0x2bc] ;  /* 0x0002bc00011b7983 */ /* 0x000ee20000300800 */
[----:B------:R-:W-:Y:S01]  /*44460*/  F2FP.F16.E4M3.UNPACK_B R10, R10 ;  /* 0x0000000aff0a723e */ /* 0x000fe200020006ff */
[C---:B--2---:R-:W-:Y:S01]  /*44470*/  HMMA.16816.F32 R16, R12.reuse, R8, R16 ;  /* 0x000000080c10723c */ /* 0x044fe20000001810 */
[----:B------:R-:W-:Y:S01]  /*44480*/  F2FP.F16.E4M3.UNPACK_B R11, R11 ;  /* 0x0000000bff0b723e */ /* 0x000fe200020006ff */
[----:B------:R-:W2:Y:S04]  /*44490*/  LDL.LU R0, [R1+0xa48] ;  /* 0x000a480001007983 */ /* 0x000ea80000300800 */
[----:B------:R-:W4:Y:S04]  /*444a0*/  LDL.LU R28, [R1+0xa58] ;  /* 0x000a5800011c7983 */ /* 0x000f280000300800 */
[----:B------:R-:W5:Y:S04]  /*444b0*/  LDL.LU R29, [R1+0xa50] ;  /* 0x000a5000011d7983 */ /* 0x000f680000300800 */
[----:B------:R-:W-:Y:S04]  /*444c0*/  STL.64 [R1+0x1b0], R20 ;  /* 0x0001b01401007387 */ /* 0x000fe80000100a00 */
[----:B------:R0:W-:Y:S04]  /*444d0*/  STL.64 [R1+0x1b8], R22 ;  /* 0x0001b81601007387 */ /* 0x0001e80000100a00 */
[----:B0-----:R-:W2:Y:S04]  /*444e0*/  LDL.LU R23, [R1+0x28bc] ;  /* 0x0028bc0001177983 */ /* 0x001ea80000300800 */
[----:B------:R-:W2:Y:S04]  /*444f0*/  LDL.LU R20, [R1+0x28b8] ;  /* 0x0028b80001147983 */ /* 0x000ea80000300800 */
[----:B------:R-:W2:Y:S04]  /*44500*/  LDL R21, [R1+0x3dc] ;  /* 0x0003dc0001157983 */ /* 0x000ea80000100800 */
[----:B------:R-:W2:Y:S04]  /*44510*/  LDL R22, [R1+0x3e8] ;  /* 0x0003e80001167983 */ /* 0x000ea80000100800 */
[----:B------:R0:W-:Y:S04]  /*44520*/  STL.64 [R1+0x27d0], R6 ;  /* 0x0027d00601007387 */ /* 0x0001e80000100a00 */
[----:B0-----:R-:W4:Y:S04]  /*44530*/  LDL.LU R6, [R1+0xa5c] ;  /* 0x000a5c0001067983 */ /* 0x001f280000300800 */
[----:B------:R-:W5:Y:S04]  /*44540*/  LDL.LU R7, [R1+0xa54] ;  /* 0x000a540001077983 */ /* 0x000f680000300800 */
[----:B------:R0:W-:Y:S04]  /*44550*/  STL.64 [R1+0x27c8], R4 ;  /* 0x0027c80401007387 */ /* 0x0001e80000100a00 */
[----:B0-----:R-:W2:Y:S04]  /*44560*/  LDL.LU R5, [R1+0xa4c] ;  /* 0x000a4c0001057983 */ /* 0x001ea80000300800 */
[----:B------:R-:W-:Y:S04]  /*44570*/  STL.64 [R1+0x1c0], R16 ;  /* 0x0001c01001007387 */ /* 0x000fe80000100a00 */
[----:B------:R0:W-:Y:S04]  /*44580*/  STL.64 [R1+0x1c8], R18 ;  /* 0x0001c81201007387 */ /* 0x0001e80000100a00 */
[----:B0-----:R-:W2:Y:S04]  /*44590*/  LDL.LU.64 R18, [R1+0x28b0] ;  /* 0x0028b00001127983 */ /* 0x001ea80000300a00 */
[----:B------:R-:W2:Y:S01]  /*445a0*/  LDL.LU.64 R16, [R1+0x28a8] ;  /* 0x0028a80001107983 */ /* 0x000ea20000300a00 */
[----:B---3--:R-:W-:-:S15]  /*445b0*/  HMMA.16816.F32 R24, R12, R10, R24 ;  /* 0x0000000a0c18723c */ /* 0x008fde0000001818 */
[----:B------:R-:W-:-:S04]  /*445c0*/  NOP ;  /* 0x0000000000007918 */ /* 0x000fc80000000000 */
        /* <DEDUP_REMOVED lines=10> */
[----:B--2---:R-:W-:-:S02]  /*44670*/  F2FP.F16.E4M3.UNPACK_B R16, R16 ;  /* 0x00000010ff10723e */ /* 0x004fc400020006ff */
[----:B------:R-:W-:-:S07]  /*44680*/  F2FP.F16.E4M3.UNPACK_B R17, R17 ;  /* 0x00000011ff11723e */ /* 0x000fce00020006ff */
[----:B---3--:R-:W-:-:S15]  /*44690*/  HMMA.16816.F32 R24, R12, R16, R24 ;  /* 0x000000100c18723c */ /* 0x008fde0000001818 */
        /* <DEDUP_REMOVED lines=12> */
[----:B------:R-:W3:Y:S04]  /*44760*/  LDL.LU.64 R24, [R1+0x2878] ;  /* 0x0028780001187983 */ /* 0x000ee80000300a00 */
[----:B------:R-:W-:Y:S04]  /*44770*/  STL.64 [R1+0x2790], R18 ;  /* 0x0027901201007387 */ /* 0x000fe80000100a00 */
[----:B------:R0:W-:Y:S04]  /*44780*/  STL.64 [R1+0x2788], R16 ;  /* 0x0027881001007387 */ /* 0x0001e80000100a00 */
[----:B0-----:R-:W2:Y:S04]  /*44790*/  LDL.LU R16, [R1+0x2e0] ;  /* 0x0002e00001107983 */ /* 0x001ea80000300800 */
[----:B------:R-:W2:Y:S04]  /*447a0*/  LDL.LU R17, [R1+0x2e4] ;  /* 0x0002e40001117983 */ /* 0x000ea80000300800 */
[----:B------:R-:W2:Y:S04]  /*447b0*/  LDL.LU R18, [R1+0x2e8] ;  /* 0x0002e80001127983 */ /* 0x000ea80000300800 */
[----:B------:R-:W2:Y:S01]  /*447c0*/  LDL.LU R19, [R1+0x2ec] ;  /* 0x0002ec0001137983 */ /* 0x000ea20000300800 */
[----:B------:R-:W-:-:S02]  /*447d0*/  F2FP.F16.E4M3.UNPACK_B R20, R20 ;  /* 0x00000014ff14723e */ /* 0x000fc400020006ff */
[----:B------:R-:W-:Y:S02]  /*447e0*/  F2FP.F16.E4M3.UNPACK_B R21, R21 ;  /* 0x00000015ff15723e */ /* 0x000fe400020006ff */
[----:B------:R-:W-:Y:S02]  /*447f0*/  F2FP.F16.E4M3.UNPACK_B R22, R22 ;  /* 0x00000016ff16723e */ /* 0x000fe400020006ff */
[----:B------:R-:W-:-:S07]  /*44800*/  F2FP.F16.E4M3.UNPACK_B R23, R23 ;  /* 0x00000017ff17723e */ /* 0x000fce00020006ff */
[----:B----4-:R-:W-:Y:S01]  /*44810*/  HMMA.16816.F32 R8, R12, R22, R8 ;  /* 0x000000160c08723c */ /* 0x010fe20000001808 */
[----:B------:R-:W-:Y:S02]  /*44820*/  IMAD R0, R0, 0x100, R5 ;  /* 0x0000010000007824 */ /* 0x000fe400078e0205 */
[----:B------:R-:W-:Y:S02]  /*44830*/  IMAD R28, R28, 0x100, R6 ;  /* 0x000001001c1c7824 */ /* 0x000fe400078e0206 */
[----:B-----5:R-:W-:-:S03]  /*44840*/  IMAD R29, R29, 0x100, R7 ;  /* 0x000001001d1d7824 */ /* 0x020fc600078e0207 */
[----:B--2---:R-:W-:-:S15]  /*44850*/  HMMA.16816.F32 R16, R12, R20, R16 ;  /* 0x000000140c10723c */ /* 0x004fde0000001810 */
[----:B------:R-:W-:-:S04]  /*44860*/  NOP ;  /* 0x0000000000007918 */ /* 0x000fc80000000000 */
[----:B------:R-:W-:Y:S04]  /*44870*/  STL.64 [R1+0x250], R16 ;  /* 0x0002501001007387 */ /* 0x000fe80000100a00 */
[----:B------:R-:W-:Y:S04]  /*44880*/  STL.64 [R1+0x258], R18 ;  /* 0x0002581201007387 */ /* 0x000fe80000100a00 */
[----:B------:R-:W-:Y:S04]  /*44890*/  STL.64 [R1+0x2770], R22 ;  /* 0x0027701601007387 */ /* 0x000fe80000100a00 */
[----:B------:R0:W-:Y:S04]  /*448a0*/  STL.64 [R1+0x2768], R20 ;  /* 0x0027681401007387 */ /* 0x0001e80000100a00 */
[----:B------:R1:W-:Y:S04]  /*448b0*/  STL.64 [R1+0x260], R8 ;  /* 0x0002600801007387 */ /* 0x0003e80000100a00 */
[----:B------:R2:W-:Y:S04]  /*448c0*/  STL.64 [R1+0x268], R10 ;  /* 0x0002680a01007387 */ /* 0x0005e80000100a00 */
        /* <DEDUP_REMOVED lines=28> */
[----:B--2---:R0:W-:Y:S04]  /*44a90*/  STL.64 [R1+0x2800], R6 ;  /* 0x0028000601007387 */ /* 0x0041e80000100a00 */
[----:B0-----:R-:W2:Y:S04]  /*44aa0*/  LDL.LU R6, [R1] ;  /* 0x0000000001067983 */ /* 0x001ea80000300800 */
[----:B------:R-:W2:Y:S04]  /*44ab0*/  LDL.LU R7, [R1+0x4] ;  /* 0x0000040001077983 */ /* 0x000ea80000300800 */
[----:B------:R0:W-:Y:S04]  /*44ac0*/  STL.64 [R1+0x27f8], R4 ;  /* 0x0027f80401007387 */ /* 0x0001e80000100a00 */
[----:B0-----:R-:W3:Y:S04]  /*44ad0*/  LDL.LU R4, [R1+0x8] ;  /* 0x0000080001047983 */ /* 0x001ee80000300800 */
[----:B------:R-:W3:Y:S04]  /*44ae0*/  LDL.LU R5, [R1+0xc] ;  /* 0x00000c0001057983 */ /* 0x000ee80000300800 */
[----:B--2---:R-:W-:Y:S04]  /*44af0*/  STL.64 [R1+0x2818], R6 ;  /* 0x0028180601007387 */ /* 0x004fe80000100a00 */
[----:B---3--:R-:W-:Y:S04]  /*44b00*/  STL.64 [R1+0x2830], R4 ;  /* 0x0028300401007387 */ /* 0x008fe80000100a00 */
[----:B------:R-:W-:Y:S04]  /*44b10*/  STL.64 [R1+0x27c0], R10 ;  /* 0x0027c00a01007387 */ /* 0x000fe80000100a00 */
[----:B------:R0:W-:Y:S04]  /*44b20*/  STL.64 [R1+0x27b8], R8 ;  /* 0x0027b80801007387 */ /* 0x0001e80000100a00 */
[----:B0-----:R-:W2:Y:S04]  /*44b30*/  LDL.LU R8, [R1+0xf0] ;  /* 0x0000f00001087983 */ /* 0x001ea80000300800 */
[----:B------:R-:W2:Y:S04]  /*44b40*/  LDL.LU R9, [R1+0xf4] ;  /* 0x0000f40001097983 */ /* 0x000ea80000300800 */
[----:B------:R-:W3:Y:S04]  /*44b50*/  LDL.LU R10, [R1+0xf8] ;  /* 0x0000f800010a7983 */ /* 0x000ee80000300800 */
[----:B------:R-:W3:Y:S04]  /*44b60*/  LDL.LU R11, [R1+0xfc] ;  /* 0x0000fc00010b7983 */ /* 0x000ee80000300800 */
[----:B------:R-:W2:Y:S04]  /*44b70*/  LDL.LU R6, [R1+0x10] ;  /* 0x0000100001067983 */ /* 0x000ea80000300800 */
[----:B------:R-:W2:Y:S04]  /*44b80*/  LDL.LU R7, [R1+0x14] ;  /* 0x0000140001077983 */ /* 0x000ea80000300800 */
[----:B--2---:R-:W-:Y:S04]  /*44b90*/  STL.64 [R1+0x2848], R6 ;  /* 0x0028480601007387 */ /* 0x004fe80000100a00 */
[----:B---3--:R-:W-:Y:S04]  /*44ba0*/  STL.64 [R1+0x2810], R10 ;  /* 0x0028100a01007387 */ /* 0x008fe80000100a00 */
[----:B------:R0:W-:Y:S04]  /*44bb0*/  STL.64 [R1+0x2808], R8 ;  /* 0x0028080801007387 */ /* 0x0001e80000100a00 */
[----:B0-----:R-:W2:Y:S04]  /*44bc0*/  LDL.LU R8, [R1+0x180] ;  /* 0x0001800001087983 */ /* 0x001ea80000300800 */
[----:B------:R-:W2:Y:S04]  /*44bd0*/  LDL.LU R9, [R1+0x184] ;  /* 0x0001840001097983 */ /* 0x000ea80000300800 */
[----:B------:R-:W3:Y:S04]  /*44be0*/  LDL.LU R10, [R1+0x188] ;  /* 0x00018800010a7983 */ /* 0x000ee80000300800 */
[----:B------:R-:W3:Y:S04]  /*44bf0*/  LDL.LU R11, [R1+0x18c] ;  /* 0x00018c00010b7983 */ /* 0x000ee80000300800 */
[----:B------:R-:W2:Y:S04]  /*44c00*/  LDL.LU R4, [R1+0x18] ;  /* 0x0000180001047983 */ /* 0x000ea80000300800 */
[----:B------:R-:W4:Y:S04]  /*44c10*/  LDL.LU R5, [R1+0x1c] ;  /* 0x00001c0001057983 */ /* 0x000f280000300800 */
[----:B---3--:R-:W-:Y:S04]  /*44c20*/  STL.64 [R1+0x2828], R10 ;  /* 0x0028280a01007387 */ /* 0x008fe80000100a00 */
[----:B--2---:R0:W-:Y:S04]  /*44c30*/  STL.64 [R1+0x2820], R8 ;  /* 0x0028200801007387 */ /* 0x0041e80000100a00 */
        /* <DEDUP_REMOVED lines=18> */
[----:B------:R-:W-:-:S02]  /*44d60*/  F2FP.F16.E4M3.UNPACK_B R24, R24 ;  /* 0x00000018ff18723e */ /* 0x000fc400020006ff */
[----:B------:R-:W-:Y:S01]  /*44d70*/  F2FP.F16.E4M3.UNPACK_B R25, R25 ;  /* 0x00000019ff19723e */ /* 0x000fe200020006ff */
[----:B---3--:R-:W-:Y:S04]  /*44d80*/  STL.64 [R1+0x2870], R10 ;  /* 0x0028700a01007387 */ /* 0x008fe80000100a00 */
[----:B--2---:R0:W-:Y:S04]  /*44d90*/  STL.64 [R1+0x2868], R8 ;  /* 0x0028680801007387 */ /* 0x0041e80000100a00 */
[----:B0-----:R-:W2:Y:S04]  /*44da0*/  LDL.LU R8, [R1+0x210] ;  /* 0x0002100001087983 */ /* 0x001ea80000300800 */
[----:B------:R-:W2:Y:S04]  /*44db0*/  LDL.LU R9, [R1+0x214] ;  /* 0x0002140001097983 */ /* 0x000ea80000300800 */
[----:B------:R-:W2:Y:S04]  /*44dc0*/  LDL.LU R10, [R1+0x218] ;  /* 0x00021800010a7983 */ /* 0x000ea80000300800 */
[----:B------:R-:W2:Y:S04]  /*44dd0*/  LDL.LU R11, [R1+0x21c] ;  /* 0x00021c00010b7983 */ /* 0x000ea80000300800 */
        /* <DEDUP_REMOVED lines=11> */
[----:B------:R-:W4:Y:S01]  /*44e90*/  LDL.LU R23, [R1+0x8c] ;  /* 0x00008c0001177983 */ /* 0x000f220000300800 */
[----:B--2---:R-:W-:Y:S03]  /*44ea0*/  HMMA.16816.F32 R12, R12, R24, R8 ;  /* 0x000000180c0c723c */ /* 0x004fe60000001808 */
[----:B------:R-:W2:Y:S04]  /*44eb0*/  LDL.LU.64 R10, [R1+0x2870] ;  /* 0x00287000010a7983 */ /* 0x000ea80000300a00 */
[----:B------:R-:W2:Y:S01]  /*44ec0*/  LDL.LU.64 R8, [R1+0x2868] ;  /* 0x0028680001087983 */ /* 0x000ea20000300a00 */
[----:B------:R-:W-:-:S11]  /*44ed0*/  IMAD R6, R7, 0x100, R6 ;  /* 0x0000010007067824 */ /* 0x000fd600078e0206 */
[----:B------:R0:W-:Y:S04]  /*44ee0*/  STL.64 [R1+0x240], R12 ;  /* 0x0002400c01007387 */ /* 0x0001e80000100a00 */
[----:B------:R1:W-:Y:S01]  /*44ef0*/  STL.64 [R1+0x248], R14 ;  /* 0x0002480e01007387 */ /* 0x0003e20000100a00 */
[----:B0-----:R-:W-:Y:S02]  /*44f00*/  F2FP.F16.E4M3.UNPACK_B R12, R0 ;  /* 0x00000000ff0c723e */ /* 0x001fe400020006ff */
[----:B-1----:R-:W-:Y:S02]  /*44f10*/  F2FP.F16.E4M3.UNPACK_B R14, R28 ;  /* 0x0000001cff0e723e */ /* 0x002fe400020006ff */
[----:B------:R-:W-:Y:S02]  /*44f20*/  F2FP.F16.E4M3.UNPACK_B R13, R29 ;  /* 0x0000001dff0d723e */ /* 0x000fe400020006ff */
[----:B------:R-:W-:Y:S01]  /*44f30*/  F2FP.F16.E4M3.UNPACK_B R15, R6 ;  /* 0x00000006ff0f723e */ /* 0x000fe200020006ff */
[----:B------:R-:W5:Y:S04]  /*44f40*/  LDL.LU R0, [R1+0xa68] ;  /* 0x000a680001007983 */ /* 0x000f680000300800 */
[----:B------:R-:W3:Y:S04]  /*44f50*/  LDL.LU R28, [R1+0x2864] ;  /* 0x00286400011c7983 */ /* 0x000ee80000300800 */
[----:B------:R-:W3:Y:S01]  /*44f60*/  LDL.LU R29, [R1+0x2860] ;  /* 0x00286000011d7983 */ /* 0x000ee20000300800 */
        /* <DEDUP_REMOVED lines=23> */
[----:B0-----:R-:W3:Y:S04]  /*450e0*/  LDL.LU.64 R6, [R1+0x2800] ;  /* 0x0028000001067983 */ /* 0x001ee80000300a00 */
[----:B------:R-:W3:Y:S02]  /*450f0*/  LDL.LU.64 R4, [R1+0x27f8] ;  /* 0x0027f80001047983 */ /* 0x000ee40000300a00 */
[----:B---3--:R-:W-:-:S15]  /*45100*/  HMMA.16816.F32 R4, R12, R28, R4 ;  /* 0x0000001c0c04723c */ /* 0x008fde0000001804 */
[----:B------:R-:W-:-:S04]  /*45110*/  NOP ;  /* 0x0000000000007918 */ /* 0x000fc80000000000 */
[----:B------:R-:W-:Y:S04]  /*45120*/  STL.64 [R1+0x1a0], R4 ;  /* 0x0001a00401007387 */ /* 0x000fe80000100a00 */
[----:B------:R0:W-:Y:S04]  /*45130*/  STL.64 [R1+0x1a8], R6 ;  /* 0x0001a80601007387 */ /* 0x0001e80000100a00 */
[----:B0-----:R-:W3:Y:S04]  /*45140*/  LDL.LU.64 R6, [R1+0x27f0] ;  /* 0x0027f00001067983 */ /* 0x001ee80000300a00 */
[----:B------:R-:W3:Y:S04]  /*45150*/  LDL.LU.64 R4, [R1+0x27e8] ;  /* 0x0027e80001047983 */ /* 0x000ee80000300a00 */
[----:B------:R-:W2:Y:S04]  /*45160*/  LDL.LU R28, [R1+0xa84] ;  /* 0x000a8400011c7983 */ /* 0x000ea80000300800 */
[----:B------:R-:W2:Y:S01]  /*45170*/  LDL.LU R29, [R1+0xa80] ;  /* 0x000a8000011d7983 */ /* 0x000ea20000300800 */
        /* <DEDUP_REMOVED lines=13> */
[----:B------:R-:W2:Y:S04]  /*45250*/  LDL.LU.64 R4, [R1+0x27c8] ;  /* 0x0027c80001047983 */ /* 0x000ea80000300a00 */
[----:B------:R-:W3:Y:S04]  /*45260*/  LDL.LU R2, [R1+0xa7c] ;  /* 0x000a7c0001027983 */ /* 0x000ee80000300800 */
[----:B------:R-:W3:Y:S01]  /*45270*/  LDL.LU R3, [R1+0xa78] ;  /* 0x000a780001037983 */ /* 0x000ee20000300800 */
[----:B--2---:R-:W-:-:S15]  /*45280*/  HMMA.16816.F32 R8, R12, R4, R8 ;  /* 0x000000040c08723c */ /* 0x004fde0000001808 */
        /* <DEDUP_REMOVED lines=10> */
[----:B0-----:R-:W2:Y:S04]  /*45330*/  LDL.LU.64 R10, [R1+0x27b0] ;  /* 0x0027b000010a7983 */ /* 0x001ea80000300a00 */
[----:B------:R-:W3:Y:S02]  /*45340*/  LDL.LU.64 R8, [R1+0x27a8] ;  /* 0x0027a80001087983 */ /* 0x000ee40000300a00 */
[----:B---3--:R-:W-:-:S15]  /*45350*/  HMMA.16816.F32 R16, R12, R8, R16 ;  /* 0x000000080c10723c */ /* 0x008fde0000001810 */
        /* <DEDUP_REMOVED lines=21> */
[----:B------:R-:W3:Y:S04]  /*454b0*/  LDL.LU.64 R22, [R1+0x2770] ;  /* 0x0027700001167983 */ /* 0x000ee80000300a00 */
[----:B------:R-:W2:-:S13]  /*454c0*/  LDL.LU.64 R20, [R1+0x2768] ;  /* 0x0027680001147983 */ /* 0x000e9a0000300a00 */
[----:B------:R0:W-:Y:S04]  /*454d0*/  STL.64 [R1+0x60], R16 ;  /* 0x0000601001007387 */ /* 0x0001e80000100a00 */
[----:B------:R1:W-:Y:S04]  /*454e0*/  STL.64 [R1+0x68], R18 ;  /* 0x0000681201007387 */ /* 0x0003e80000100a00 */
[----:B0-----:R-:W2:Y:S04]  /*454f0*/  LDL.LU R16, [R1+0x50] ;  /* 0x0000500001107983 */ /* 0x001ea80000300800 */
[----:B------:R-:W2:Y:S04]  /*45500*/  LDL.LU R17, [R1+0x54] ;  /* 0x0000540001117983 */ /* 0x000ea80000300800 */
[----:B-1----:R-:W2:Y:S04]  /*45510*/  LDL.LU R18, [R1+0x58] ;  /* 0x0000580001127983 */ /* 0x002ea80000300800 */
[----:B------:R-:W2:Y:S01]  /*45520*/  LDL.LU R19, [R1+0x5c] ;  /* 0x00005c0001137983 */ /* 0x000ea20000300800 */
[C---:B---3--:R-:W-:Y:S08]  /*45530*/  HMMA.16816.F32 R8, R12.reuse, R22, R8 ;  /* 0x000000160c08723c */ /* 0x048ff00000001808 */
[----:B--2---:R-:W-:-:S15]  /*45540*/  HMMA.16816.F32 R16, R12, R20, R16 ;  /* 0x000000140c10723c */ /* 0x004fde0000001810 */
[----:B------:R-:W-:-:S04]  /*45550*/  NOP ;  /* 0x0000000000007918 */ /* 0x000fc80000000000 */
[----:B------:R-:W-:Y:S04]  /*45560*/  STL.64 [R1+0x50], R16 ;  /* 0x0000501001007387 */ /* 0x000fe80000100a00 */
[----:B------:R-:W-:Y:S04]  /*45570*/  STL.64 [R1+0x58], R18 ;  /* 0x0000581201007387 */ /* 0x000fe80000100a00 */
[----:B------:R-:W-:Y:S04]  /*45580*/  STL.64 [R1+0x30], R8 ;  /* 0x0000300801007387 */ /* 0x000fe80000100a00 */
[----:B------:R0:W-:Y:S04]  /*45590*/  STL.64 [R1+0x38], R10 ;  /* 0x0000380a01007387 */ /* 0x0001e80000100a00 */
[----:B------:R-:W2:Y:S04]  /*455a0*/  LDL.LU R20, [R1+0x110] ;  /* 0x0001100001147983 */ /* 0x000ea80000300800 */
[----:B------:R-:W2:Y:S04]  /*455b0*/  LDL.LU R21, [R1+0x114] ;  /* 0x0001140001157983 */ /* 0x000ea80000300800 */
[----:B------:R-:W3:Y:S04]  /*455c0*/  LDL.LU R22, [R1+0x118] ;  /* 0x0001180001167983 */ /* 0x000ee80000300800 */
[----:B------:R-:W3:Y:S01]  /*455d0*/  LDL.LU R23, [R1+0x11c] ;  /* 0x00011c0001177983 */ /* 0x000ee20000300800 */
[----:B------:R-:W-:-:S02]  /*455e0*/  IMAD R2, R3, 0x100, R2 ;  /* 0x0000010003027824 */ /* 0x000fc400078e0202 */
[----:B------:R-:W-:Y:S02]  /*455f0*/  IMAD R4, R29, 0x100, R28 ;  /* 0x000001001d047824 */ /* 0x000fe400078e021c */
[----:B------:R-:W-:Y:S01]  /*45600*/  IMAD R3, R27, 0x100, R26 ;  /* 0x000001001b037824 */ /* 0x000fe200078e021a */
[----:B------:R-:W4:Y:S04]  /*45610*/  LDL.LU R29, [R1+0x31c] ;  /* 0x00031c00011d7983 */ /* 0x000f280000300800 */
[----:B------:R-:W4:Y:S04]  /*45620*/  LDL.LU R26, [R1+0x328] ;  /* 0x00032800011a7983 */ /* 0x000f280000300800 */
[----:B------:R-:W4:Y:S04]  /*45630*/  LDL.LU R27, [R1+0x32c] ;  /* 0x00032c00011b7983 */ /* 0x000f280000300800 */
[----:B0-----:R-:W4:Y:S04]  /*45640*/  LDL.LU R10, [R1+0x348] ;  /* 0x00034800010a7983 */ /* 0x001f280000300800 */
[----:B---3--:R-:W-:Y:S04]  /*45650*/  STL.64 [R1+0x2730], R22 ;  /* 0x0027301601007387 */ /* 0x008fe80000100a00 */
[----:B--2---:R0:W-:Y:S04]  /*45660*/  STL.64 [R1+0x2728], R20 ;  /* 0x0027281401007387 */ /* 0x0041e80000100a00 */
[----:B0-----:R-:W2:Y:S04]  /*45670*/  LDL.LU R20, [R1+0xa0] ;  /* 0x0000a00001147983 */ /* 0x001ea80000300800 */
[----:B------:R-:W2:Y:S04]  /*45680*/  LDL.LU R21, [R1+0xa4] ;  /* 0x0000a40001157983 */ /* 0x000ea80000300800 */
[----:B------:R-:W3:Y:S04]  /*45690*/  LDL.LU R22, [R1+0xa8] ;  /* 0x0000a80001167983 */ /* 0x000ee80000300800 */
[----:B------:R-:W3:Y:S04]  /*456a0*/  LDL.LU R23, [R1+0xac] ;  /* 0x0000ac0001177983 */ /* 0x000ee80000300800 */
[----:B------:R-:W2:Y:S04]  /*456b0*/  LDL.LU R28, [R1+0x318] ;  /* 0x00031800011c7983 */ /* 0x000ea80000300800 */
        /* <DEDUP_REMOVED lines=12> */
[----:B-----5:R-:W-:-:S03]  /*45780*/  IMAD R0, R0, 0x100, R5 ;  /* 0x0000010000007824 */ /* 0x020fc600078e0205 */
[----:B---3--:R-:W-:Y:S04]  /*45790*/  STL.64 [R1+0x2760], R22 ;  /* 0x0027601601007387 */ /* 0x008fe80000100a00 */
[----:B--2---:R0:W-:Y:S04]  /*457a0*/  STL.64 [R1+0x2758], R20 ;  /* 0x0027581401007387 */ /* 0x0041e80000100a00 */
[----:B0-----:R-:W2:Y:S04]  /*457b0*/  LDL.LU R20, [R1+0x20] ;  /* 0x0000200001147983 */ /* 0x001ea80000300800 */
[----:B------:R-:W2:Y:S04]  /*457c0*/  LDL.LU R21, [R1+0x24] ;  /* 0x0000240001157983 */ /* 0x000ea80000300800 */
[----:B------:R-:W2:Y:S04]  /*457d0*/  LDL.LU R22, [R1+0x28] ;  /* 0x0000280001167983 */ /* 0x000ea80000300800 */
[----:B------:R-:W2:Y:S04]  /*457e0*/  LDL.LU R23, [R1+0x2c] ;  /* 0x00002c0001177983 */ /* 0x000ea80000300800 */
        /* <DEDUP_REMOVED lines=10> */
[----:B--2---:R-:W-:Y:S03]  /*45890*/  HMMA.16816.F32 R12, R12, R24, R20 ;  /* 0x000000180c0c723c */ /* 0x004fe60000001814 */
[----:B------:R-:W2:Y:S04]  /*458a0*/  LDL.LU.64 R22, [R1+0x2760] ;  /* 0x0027600001167983 */ /* 0x000ea80000300a00 */
[----:B------:R-:W2:Y:S04]  /*458b0*/  LDL.LU.64 R20, [R1+0x2758] ;  /* 0x0027580001147983 */ /* 0x000ea80000300a00 */
[----:B------:R-:W2:Y:S04]  /*458c0*/  LDL.LU R24, [R1+0x308] ;  /* 0x0003080001187983 */ /* 0x000ea80000300800 */
[----:B------:R-:W3:Y:S04]  /*458d0*/  LDL.LU R25, [R1+0x30c] ;  /* 0x00030c0001197983 */ /* 0x000ee80000300800 */
[----:B------:R0:W-:Y:S04]  /*458e0*/  STL.64 [R1+0x20], R12 ;  /* 0x0000200c01007387 */ /* 0x0001e80000100a00 */
[----:B------:R1:W-:Y:S01]  /*458f0*/  STL.64 [R1+0x28], R14 ;  /* 0x0000280e01007387 */ /* 0x0003e20000100a00 */
[----:B0-----:R-:W-:-:S02]  /*45900*/  F2FP.F16.E4M3.UNPACK_B R12, R0 ;  /* 0x00000000ff0c723e */ /* 0x001fc400020006ff */
[----:B-1----:R-:W-:Y:S02]  /*45910*/  F2FP.F16.E4M3.UNPACK_B R14, R2 ;  /* 0x00000002ff0e723e */ /* 0x002fe400020006ff */
[----:B------:R-:W-:Y:S02]  /*45920*/  F2FP.F16.E4M3.UNPACK_B R13, R3 ;  /* 0x00000003ff0d723e */ /* 0x000fe400020006ff */
[----:B------:R-:W-:Y:S02]  /*45930*/  F2FP.F16.E4M3.UNPACK_B R15, R4 ;  /* 0x00000004ff0f723e */ /* 0x000fe400020006ff */
[----:B--2---:R-:W-:Y:S02]  /*45940*/  F2FP.F16.E4M3.UNPACK_B R24, R24.H1 ;  /* 0x00000018ff18723e */ /* 0x004fe400030006ff */
[----:B---3--:R-:W-:-:S07]  /*45950*/  F2FP.F16.E4M3.UNPACK_B R25, R25.H1 ;  /* 0x00000019ff19723e */ /* 0x008fce00030006ff */
[----:B------:R-:W-:Y:S01]  /*45960*/  HMMA.16816.F32 R20, R12, R24, R20 ;  /* 0x000000180c14723c */ /* 0x000fe20000001814 */
[----:B------:R-:W-:-:S15]  /*45970*/  STL [R1], R24 ;  /* 0x0000001801007387 */ /* 0x000fde0000100800 */
[----:B------:R-:W-:-:S03]  /*45980*/  NOP ;  /* 0x0000000000007918 */ /* 0x000fc60000000000 */
[----:B------:R-:W-:Y:S04]  /*45990*/  STL.64 [R1+0x40], R20 ;  /* 0x0000401401007387 */ /* 0x000fe80000100a00 */
[----:B------:R0:W-:Y:S04]  /*459a0*/  STL.64 [R1+0x48], R22 ;  /* 0x0000481601007387 */ /* 0x0001e80000100a00 */
[----:B0-----:R-:W2:Y:S04]  /*459b0*/  LDL.LU.64 R22, [R1+0x2750] ;  /* 0x0027500001167983 */ /* 0x001ea80000300a00 */
[----:B------:R-:W2:Y:S01]  /*459c0*/  LDL.LU.64 R20, [R1+0x2748] ;  /* 0x0027480001147983 */ /* 0x000ea20000300a00 */
[----:B------:R-:W-:-:S02]  /*459d0*/  F2FP.F16.E4M3.UNPACK_B R28, R28.H1 ;  /* 0x0000001cff1c723e */ /* 0x000fc400030006ff */
[----:B----4-:R-:W-:-:S07]  /*459e0*/  F2FP.F16.E4M3.UNPACK_B R29, R29.H1 ;  /* 0x0000001dff1d723e */ /* 0x010fce00030006ff */
        /* <DEDUP_REMOVED lines=8> */
[----:B------:R-:W-:Y:S04]  /*45a70*/  STL [R1+0x26d4], R28 ;  /* 0x0026d41c01007387 */ /* 0x000fe80000100800 */
[----:B------:R-:W-:Y:S01]  /*45a80*/  STL [R1+0x26d0], R29 ;  /* 0x0026d01d01007387 */ /* 0x000fe20000100800 */
[----:B------:R-:W-:Y:S01]  /*45a90*/  IMAD.MOV.U32 R0, RZ, RZ, R25 ;  /* 0x000000ffff007224 */ /* 0x000fe200078e0019 */
[----:B--2---:R-:W-:-:S15]  /*45aa0*/  HMMA.16816.F32 R20, R12, R26, R20 ;  /* 0x0000001a0c14723c */ /* 0x004fde0000001814 */
[----:B------:R-:W-:-:S04]  /*45ab0*/  NOP ;  /* 0x0000000000007918 */ /* 0x000fc80000000000 */
[----:B------:R-:W-:Y:S04]  /*45ac0*/  STL.64 [R1+0xb0], R20 ;  /* 0x0000b01401007387 */ /* 0x000fe80000100a00 */
[----:B------:R0:W-:Y:S04]  /*45ad0*/  STL.64 [R1+0xb8], R22 ;  /* 0x0000b81601007387 */ /* 0x0001e80000100a00 */
[----:B0-----:R-:W2:Y:S04]  /*45ae0*/  LDL.LU.64 R22, [R1+0x2730] ;  /* 0x0027300001167983 */ /* 0x001ea80000300a00 */
[----:B------:R-:W2:Y:S04]  /*45af0*/  LDL.LU.64 R20, [R1+0x2728] ;  /* 0x0027280001147983 */ /* 0x000ea80000300a00 */
[----:B------:R0:W-:Y:S04]  /*45b00*/  STL [R1+0x26d8], R26 ;  /* 0x0026d81a01007387 */ /* 0x0001e80000100800 */
[----:B------:R1:W-:Y:S04]  /*45b10*/  STL [R1+0x26b8], R27 ;  /* 0x0026b81b01007387 */ /* 0x0003e80000100800 */
[----:B------:R-:W3:Y:S04]  /*45b20*/  LDL.LU R24, [R1+0xc0] ;  /* 0x0000c00001187983 */ /* 0x000ee80000300800 */
[----:B------:R-:W3:Y:S04]  /*45b30*/  LDL.LU R25, [R1+0xc4] ;  /* 0x0000c40001197983 */ /* 0x000ee80000300800 */
[----:B0-----:R-:W3:Y:S04]  /*45b40*/  LDL.LU R26, [R1+0xc8] ;  /* 0x0000c800011a7983 */ /* 0x001ee80000300800 */
[----:B-1----:R-:W3:Y:S01]  /*45b50*/  LDL.LU R27, [R1+0xcc] ;  /* 0x0000cc00011b7983 */ /* 0x002ee20000300800 */
[----:B------:R-:W-:-:S02]  /*45b60*/  F2FP.F16.E4M3.UNPACK_B R2, R10.H1 ;  /* 0x0000000aff02723e */ /* 0x000fc400030006ff */
[----:B------:R-:W-:Y:S02]  /*45b70*/  F2FP.F16.E4M3.UNPACK_B R3, R11.H1 ;  /* 0x0000000bff03723e */ /* 0x000fe400030006ff */
[----:B-----5:R-:W-:Y:S02]  /*45b80*/  F2FP.F16.E4M3.UNPACK_B R4, R8.H1 ;  /* 0x00000008ff04723e */ /* 0x020fe400030006ff */
[----:B------:R-:W-:Y:S02]  /*45b90*/  F2FP.F16.E4M3.UNPACK_B R5, R5.H1 ;  /* 0x00000005ff05723e */ /* 0x000fe400030006ff */
[----:B------:R-:W-:Y:S02]  /*45ba0*/  F2FP.F16.E4M3.UNPACK_B R6, R6.H1 ;  /* 0x00000006ff06723e */ /* 0x000fe400030006ff */
[----:B------:R-:W-:-:S07]  /*45bb0*/  F2FP.F16.E4M3.UNPACK_B R7, R7.H1 ;  /* 0x00000007ff07723e */ /* 0x000fce00030006ff */
[C---:B------:R-:W-:Y:S01]  /*45bc0*/  HMMA.16816.F32 R16, R12.reuse, R6, R16 ;  /* 0x000000060c10723c */ /* 0x040fe20000001810 */
[----:B------:R-:W-:Y:S07]  /*45bd0*/  STL [R1+0x26dc], R3 ;  /* 0x0026dc0301007387 */ /* 0x000fee0000100800 */
[C---:B--2---:R-:W-:Y:S08]  /*45be0*/  HMMA.16816.F32 R20, R12.reuse, R4, R20 ;  /* 0x000000040c14723c */ /* 0x044ff00000001814 */
[----:B---3--:R-:W-:-:S15]  /*45bf0*/  HMMA.16816.F32 R24, R12, R2, R24 ;  /* 0x000000020c18723c */ /* 0x008fde0000001818 */
[----:B------:R-:W-:-:S04]  /*45c00*/  NOP ;  /* 0x0000000000007918 */ /* 0x000fc80000000000 */
[----:B------:R0:W-:Y:S04]  /*45c10*/  STL.64 [R1+0xd0], R24 ;  /* 0x0000d01801007387 */ /* 0x0001e80000100a00 */
[----:B------:R1:W-:Y:S04]  /*45c20*/  STL.64 [R1+0xd8], R26 ;  /* 0x0000d81a01007387 */ /* 0x0003e80000100a00 */
[----:B------:R-:W-:Y:S04]  /*45c30*/  STL [R1+0x2674], R5 ;  /* 0x0026740501007387 */ /* 0x000fe80000100800 */
[----:B------:R-:W-:Y:S04]  /*45c40*/  STL.64 [R1+0xf0], R20 ;  /* 0x0000f01401007387 */ /* 0x000fe80000100a00 */
[----:B------:R-:W-:Y:S04]  /*45c50*/  STL.64 [R1+0xf8], R22 ;  /* 0x0000f81601007387 */ /* 0x000fe80000100a00 */
[----:B0-----:R-:W2:Y:S04]  /*45c60*/  LDL.LU R24, [R1+0x1e0] ;  /* 0x0001e00001187983 */ /* 0x001ea80000300800 */
[----:B------:R0:W-:Y:S04]  /*45c70*/  STL.64 [R1+0x120], R16 ;  /* 0x0001201001007387 */ /* 0x0001e80000100a00 */
[----:B------:R3:W-:Y:S04]  /*45c80*/  STL.64 [R1+0x128], R18 ;  /* 0x0001281201007387 */ /* 0x0007e80000100a00 */
[----:B------:R-:W2:Y:S04]  /*45c90*/  LDL.LU R25, [R1+0x1e4] ;  /* 0x0001e40001197983 */ /* 0x000ea80000300800 */
[----:B-1----:R-:W4:Y:S04]  /*45ca0*/  LDL.LU R26, [R1+0x1e8] ;  /* 0x0001e800011a7983 */ /* 0x002f280000300800 */
[----:B------:R-:W4:Y:S01]  /*45cb0*/  LDL.LU R27, [R1+0x1ec] ;  /* 0x0001ec00011b7983 */ /* 0x000f220000300800 */
[----:B------:R-:W-:-:S03]  /*45cc0*/  F2FP.F16.E4M3.UNPACK_B R8, R9.H1 ;  /* 0x00000009ff08723e */ /* 0x000fc600030006ff */
[----:B------:R-:W5:Y:S04]  /*45cd0*/  LDL.LU R9, [R1+0x36c] ;  /* 0x00036c0001097983 */ /* 0x000f680000300800 */
[----:B------:R-:W5:Y:S04]  /*45ce0*/  LDL.LU R10, [R1+0x378] ;  /* 0x00037800010a7983 */ /* 0x000f680000300800 */
[----:B------:R-:W5:Y:S04]  /*45cf0*/  LDL.LU R11, [R1+0x37c] ;  /* 0x00037c00010b7983 */ /* 0x000f680000300800 */
[----:B0-----:R-:W5:Y:S04]  /*45d00*/  LDL.LU R16, [R1+0x388] ;  /* 0x0003880001107983 */ /* 0x001f680000300800 */
[----:B------:R-:W5:Y:S04]  /*45d10*/  LDL.LU R17, [R1+0x38c] ;  /* 0x00038c0001117983 */ /* 0x000f680000300800 */
[----:B---3--:R-:W3:Y:S04]  /*45d20*/  LDL.LU R18, [R1+0x398] ;  /* 0x0003980001127983 */ /* 0x008ee80000300800 */
[----:B------:R-:W3:Y:S04]  /*45d30*/  LDL.LU R19, [R1+0x39c] ;  /* 0x00039c0001137983 */ /* 0x000ee80000300800 */
[----:B----4-:R-:W-:Y:S04]  /*45d40*/  STL.64 [R1+0x2700], R26 ;  /* 0x0027001a01007387 */ /* 0x010fe80000100a00 */
[----:B--2---:R0:W-:Y:S04]  /*45d50*/  STL.64 [R1+0x26f8], R24 ;  /* 0x0026f81801007387 */ /* 0x0041e80000100a00 */
[----:B0-----:R-:W2:Y:S04]  /*45d60*/  LDL.LU R24, [R1+0x1c0] ;  /* 0x0001c00001187983 */ /* 0x001ea80000300800 */
[----:B------:R-:W2:Y:S04]  /*45d70*/  LDL.LU R25, [R1+0x1c4] ;  /* 0x0001c40001197983 */ /* 0x000ea80000300800 */
[----:B------:R-:W4:Y:S04]  /*45d80*/  LDL.LU R26, [R1+0x1c8] ;  /* 0x0001c800011a7983 */ /* 0x000f280000300800 */
[----:B------:R-:W4:Y:S04]  /*45d90*/  LDL.LU R27, [R1+0x1cc] ;  /* 0x0001cc00011b7983 */ /* 0x000f280000300800 */
        /* <DEDUP_REMOVED lines=10> */
[----:B------:R-:W2:Y:S04]  /*45e40*/  LDL.LU R26, [R1+0x198] ;  /* 0x00019800011a7983 */ /* 0x000ea80000300800 */
[----:B------:R-:W2:Y:S04]  /*45e50*/  LDL.LU R27, [R1+0x19c] ;  /* 0x00019c00011b7983 */ /* 0x000ea80000300800 */
[----:B------:R-:W4:Y:S04]  /*45e60*/  LDL.LU R3, [R1+0x3ac] ;  /* 0x0003ac0001037983 */ /* 0x000f280000300800 */
[----:B------:R-:W3:Y:S04]  /*45e70*/  LDL.LU R22, [R1+0x3b8] ;  /* 0x0003b80001167983 */ /* 0x000ee80000300800 */
[----:B------:R-:W-:Y:S04]  /*45e80*/  STL [R1+0x2670], R7 ;  /* 0x0026700701007387 */ /* 0x000fe80000100800 */
[----:B------:R-:W-:Y:S04]  /*45e90*/  STL [R1+0x26f4], R6 ;  /* 0x0026f40601007387 */ /* 0x000fe80000100800 */
[----:B------:R0:W-:Y:S04]  /*45ea0*/  STL [R1+0x26f0], R4 ;  /* 0x0026f00401007387 */ /* 0x0001e80000100800 */
[----:B0-----:R-:W3:Y:S04]  /*45eb0*/  LDL.LU R4, [R1+0x170] ;  /* 0x0001700001047983 */ /* 0x001ee80000300800 */
[----:B------:R-:W3:Y:S04]  /*45ec0*/  LDL.LU R5, [R1+0x174] ;  /* 0x0001740001057983 */ /* 0x000ee80000300800 */
[----:B------:R-:W3:Y:S04]  /*45ed0*/  LDL.LU R6, [R1+0x178] ;  /* 0x0001780001067983 */ /* 0x000ee80000300800 */
[----:B------:R-:W3:Y:S01]  /*45ee0*/  LDL.LU R7, [R1+0x17c] ;  /* 0x00017c0001077983 */ /* 0x000ee20000300800 */
[----:B-----5:R-:W-:-:S02]  /*45ef0*/  F2FP.F16.E4M3.UNPACK_B R9, R9.H1 ;  /* 0x00000009ff09723e */ /* 0x020fc400030006ff */
[----:B------:R-:W-:Y:S02]  /*45f00*/  F2FP.F16.E4M3.UNPACK_B R10, R10.H1 ;  /* 0x0000000aff0a723e */ /* 0x000fe400030006ff */
[----:B------:R-:W-:Y:S01]  /*45f10*/  F2FP.F16.E4M3.UNPACK_B R11, R11.H1 ;  /* 0x0000000bff0b723e */ /* 0x000fe200030006ff */
[----:B------:R-:W5:Y:S04]  /*45f20*/  LDL.LU R23, [R1+0x3bc] ;  /* 0x0003bc0001177983 */ /* 0x000f680000300800 */
[----:B------:R-:W4:Y:S02]  /*45f30*/  LDL.LU R29, [R1+0x3c8] ;  /* 0x0003c800011d7983 */ /* 0x000f240000300800 */
[C---:B--2---:R-:W-:Y:S08]  /*45f40*/  HMMA.16816.F32 R24, R12.reuse, R10, R24 ;  /* 0x0000000a0c18723c */ /* 0x044ff00000001818 */
[----:B---3--:R-:W-:-:S15]  /*45f50*/  HMMA.16816.F32 R4, R12, R8, R4 ;  /* 0x000000080c04723c */ /* 0x008fde0000001804 */
[----:B------:R-:W-:-:S04]  /*45f60*/  NOP ;  /* 0x0000000000007918 */ /* 0x000fc80000000000 */
[----:B------:R0:W-:Y:S04]  /*45f70*/  STL.64 [R1+0x150], R4 ;  /* 0x0001500401007387 */ /* 0x0001e80000100a00 */
[----:B------:R1:W-:Y:S04]  /*45f80*/  STL.64 [R1+0x158], R6 ;  /* 0x0001580601007387 */ /* 0x0003e80000100a00 */
[----:B0-----:R-:W2:Y:S04]  /*45f90*/  LDL.LU R4, [R1+0x200] ;  /* 0x0002000001047983 */ /* 0x001ea80000300800 */
[----:B------:R-:W2:Y:S04]  /*45fa0*/  LDL.LU R5, [R1+0x204] ;  /* 0x0002040001057983 */ /* 0x000ea80000300800 */
[----:B-1----:R-:W2:Y:S04]  /*45fb0*/  LDL.LU R6, [R1+0x208] ;  /* 0x0002080001067983 */ /* 0x002ea80000300800 */
[----:B------:R-:W2:Y:S04]  /*45fc0*/  LDL.LU R7, [R1+0x20c] ;  /* 0x00020c0001077983 */ /* 0x000ea80000300800 */
[----:B------:R-:W-:Y:S04]  /*45fd0*/  STL.64 [R1+0x170], R24 ;  /* 0x0001701801007387 */ /* 0x000fe80000100a00 */
[----:B------:R0:W-:Y:S04]  /*45fe0*/  STL.64 [R1+0x178], R26 ;  /* 0x0001781a01007387 */ /* 0x0001e80000100a00 */
[----:B0-----:R-:W3:Y:S04]  /*45ff0*/  LDL.LU.64 R26, [R1+0x2720] ;  /* 0x00272000011a7983 */ /* 0x001ee80000300a00 */
[----:B------:R-:W3:Y:S01]  /*46000*/  LDL.LU.64 R24, [R1+0x2718] ;  /* 0x0027180001187983 */ /* 0x000ee20000300a00 */
[----:B------:R-:W-:-:S02]  /*46010*/  F2FP.F16.E4M3.UNPACK_B R16, R16.H1 ;  /* 0x00000010ff10723e */ /* 0x000fc400030006ff */
[----:B------:R-:W-:Y:S01]  /*46020*/  F2FP.F16.E4M3.UNPACK_B R17, R17.H1 ;  /* 0x00000011ff11723e */ /* 0x000fe200030006ff */
[----:B------:R0:W-:Y:S04]  /*46030*/  STL.64 [R1+0x2658], R10 ;  /* 0x0026580a01007387 */ /* 0x0001e80000100a00 */
[----:B0-----:R-:W2:Y:S04]  /*46040*/  LDL.LU R11, [R1+0x3a8] ;  /* 0x0003a800010b7983 */ /* 0x001ea80000300800 */
[----:B------:R-:W-:Y:S01]  /*46050*/  STL.64 [R1+0x2650], R8 ;  /* 0x0026500801007387 */ /* 0x000fe20000100a00 */
[----:B---3--:R-:W-:-:S15]  /*46060*/  HMMA.16816.F32 R24, R12, R16, R24 ;  /* 0x000000100c18723c */ /* 0x008fde0000001818 */
[----:B------:R-:W-:-:S04]  /*46070*/  NOP ;  /* 0x0000000000007918 */ /* 0x000fc80000000000 */
[----:B------:R-:W-:Y:S04]  /*46080*/  STL.64 [R1+0x190], R24 ;  /* 0x0001901801007387 */ /* 0x000fe80000100a00 */
[----:B------:R0:W-:Y:S04]  /*46090*/  STL.64 [R1+0x198], R26 ;  /* 0x0001981a01007387 */ /* 0x0001e80000100a00 */
[----:B0-----:R-:W3:Y:S04]  /*460a0*/  LDL.LU.64 R26, [R1+0x2710] ;  /* 0x00271000011a7983 */ /* 0x001ee80000300a00 */
[----:B------:R-:W3:Y:S01]  /*460b0*/  LDL.LU.64 R24, [R1+0x2708] ;  /* 0x0027080001187983 */ /* 0x000ee20000300a00 */
[----:B------:R-:W-:-:S02]  /*460c0*/  F2FP.F16.E4M3.UNPACK_B R18, R18.H1 ;  /* 0x00000012ff12723e */ /* 0x000fc400030006ff */
[----:B------:R-:W-:Y:S01]  /*460d0*/  F2FP.F16.E4M3.UNPACK_B R19, R19.H1 ;  /* 0x00000013ff13723e */ /* 0x000fe200030006ff */
[----:B------:R-:W2:Y:S04]  /*460e0*/  LDL.LU R28, [R1+0x3cc] ;  /* 0x0003cc00011c7983 */ /* 0x000ea80000300800 */
[----:B------:R-:W2:Y:S04]  /*460f0*/  LDL.LU R20, [R1+0x3d8] ;  /* 0x0003d80001147983 */ /* 0x000ea80000300800 */
[----:B------:R-:W2:Y:S04]  /*46100*/  LDL.LU R21, [R1+0x3dc] ;  /* 0x0003dc0001157983 */ /* 0x000ea80000300800 */
[----:B------:R-:W-:Y:S04]  /*46110*/  STL [R1+0x264c], R16 ;  /* 0x00264c1001007387 */ /* 0x000fe80000100800 */
[----:B------:R-:W-:Y:S01]  /*46120*/  STL [R1+0x2648], R17 ;  /* 0x0026481101007387 */ /* 0x000fe20000100800 */
[----:B---3--:R-:W-:-:S15]  /*46130*/  HMMA.16816.F32 R24, R12, R18, R24 ;  /* 0x000000120c18723c */ /* 0x008fde0000001818 */
[----:B------:R-:W-:-:S04]  /*46140*/  NOP ;  /* 0x0000000000007918 */ /* 0x000fc80000000000 */
[----:B------:R-:W-:Y:S04]  /*46150*/  STL.64 [R1+0x1c0], R24 ;  /* 0x0001c01801007387 */ /* 0x000fe80000100a00 */
[----:B------:R0:W-:Y:S04]  /*46160*/  STL.64 [R1+0x1c8], R26 ;  /* 0x0001c81a01007387 */ /* 0x0001e80000100a00 */
[----:B0-----:R-:W3:Y:S04]  /*46170*/  LDL.LU.64 R26, [R1+0x2700] ;  /* 0x00270000011a7983 */ /* 0x001ee80000300a00 */
[----:B------:R-:W3:Y:S01]  /*46180*/  LDL.LU.64 R24, [R1+0x26f8] ;  /* 0x0026f80001187983 */ /* 0x000ee20000300a00 */
[----:B--2---:R-:W-:-:S02]  /*46190*/  F2FP.F16.E4M3.UNPACK_B R8, R11.H1 ;  /* 0x0000000bff08723e */ /* 0x004fc400030006ff */
[----:B----4-:R-:W-:Y:S02]  /*461a0*/  F2FP.F16.E4M3.UNPACK_B R9, R3.H1 ;  /* 0x00000003ff09723e */ /* 0x010fe400030006ff */
[----:B------:R-:W-:Y:S02]  /*461b0*/  F2FP.F16.E4M3.UNPACK_B R10, R22.H1 ;  /* 0x00000016ff0a723e */ /* 0x000fe400030006ff */
[----:B-----5:R-:W-:-:S07]  /*461c0*/  F2FP.F16.E4M3.UNPACK_B R11, R23.H1 ;  /* 0x00000017ff0b723e */ /* 0x020fce00030006ff */
[C---:B------:R-:W-:Y:S01]  /*461d0*/  HMMA.16816.F32 R4, R12.reuse, R10, R4 ;  /* 0x0000000a0c04723c */ /* 0x040fe20000001804 */
[----:B------:R-:W-:Y:S04]  /*461e0*/  STL [R1+0x2644], R18 ;  /* 0x0026441201007387 */ /* 0x000fe80000100800 */
[----:B------:R-:W-:Y:S03]  /*461f0*/  STL [R1+0x2640], R19 ;  /* 0x0026401301007387 */ /* 0x000fe60000100800 */
[----:B---3--:R-:W-:-:S15]  /*46200*/  HMMA.16816.F32 R24, R12, R8, R24 ;  /* 0x000000080c18723c */ /* 0x008fde0000001818 */
[----:B------:R-:W-:-:S04]  /*46210*/  NOP ;  /* 0x0000000000007918 */ /* 0x000fc80000000000 */
[----:B------:R0:W-:Y:S04]  /*46220*/  STL.64 [R1+0x1e0], R24 ;  /* 0x0001e01801007387 */ /* 0x0001e80000100a00 */
[----:B------:R1:W-:Y:S04]  /*46230*/  STL.64 [R1+0x1e8], R26 ;  /* 0x0001e81a01007387 */ /* 0x0003e80000100a00 */
[----:B------:R-:W2:Y:S04]  /*46240*/  LDL.LU R22, [R1+0x3e8] ;  /* 0x0003e80001167983 */ /* 0x000ea80000300800 */
[----:B0-----:R-:W3:Y:S04]  /*46250*/  LDL.LU R24, [R1+0x250] ;  /* 0x0002500001187983 */ /* 0x001ee80000300800 */
[----:B------:R-:W3:Y:S04]  /*46260*/  LDL.LU R25, [R1+0x254] ;  /* 0x0002540001197983 */ /* 0x000ee80000300800 */
[----:B-1----:R-:W3:Y:S04]  /*46270*/  LDL.LU R26, [R1+0x258] ;  /* 0x00025800011a7983 */ /* 0x002ee80000300800 */
[----:B------:R-:W3:Y:S04]  /*46280*/  LDL.LU R27, [R1+0x25c] ;  /* 0x00025c00011b7983 */ /* 0x000ee80000300800 */
[----:B------:R-:W4:Y:S04]  /*46290*/  LDL.LU R23, [R1+0x3ec] ;  /* 0x0003ec0001177983 */ /* 0x000f280000300800 */
[----:B------:R-:W-:Y:S04]  /*462a0*/  STL.64 [R1+0x200], R4 ;  /* 0x0002000401007387 */ /* 0x000fe80000100a00 */
[----:B------:R0:W-:Y:S04]  /*462b0*/  STL.64 [R1+0x208], R6 ;  /* 0x0002080601007387 */ /* 0x0001e80000100a00 */
[----:B0-----:R-:W5:Y:S04]  /*462c0*/  LDL.LU R6, [R1+0x26f4] ;  /* 0x0026f40001067983 */ /* 0x001f680000300800 */
[----:B------:R-:W2:Y:S01]  /*462d0*/  LDL.LU R4, [R1+0x26f0] ;  /* 0x0026f00001047983 */ /* 0x000ea20000300800 */
[----:B------:R-:W-:-:S02]  /*462e0*/  IMAD.MOV.U32 R7, RZ, RZ, R11 ;  /* 0x000000ffff077224 */ /* 0x000fc400078e000b */
[----:B------:R-:W-:-:S03]  /*462f0*/  IMAD.MOV.U32 R5, RZ, RZ, R10 ;  /* 0x000000ffff057224 */ /* 0x000fc600078e000a */
[----:B-----5:R-:W-:Y:S04]  /*46300*/  STL.64 [R1+0x2680], R6 ;  /* 0x0026800601007387 */ /* 0x020fe80000100a00 */
[----:B--2---:R0:W-:Y:S04]  /*46310*/  STL.64 [R1+0x2678], R4 ;  /* 0x0026780401007387 */ /* 0x0041e80000100a00 */
[----:B0-----:R-:W2:Y:S04]  /*46320*/  LDL.LU R4, [R1+0x220] ;  /* 0x0002200001047983 */ /* 0x001ea80000300800 */
[----:B------:R-:W2:Y:S04]  /*46330*/  LDL.LU R5, [R1+0x224] ;  /* 0x0002240001057983 */ /* 0x000ea80000300800 */
[----:B------:R-:W2:Y:S04]  /*46340*/  LDL.LU R6, [R1+0x228] ;  /* 0x0002280001067983 */ /* 0x000ea80000300800 */
[----:B------:R-:W2:Y:S01]  /*46350*/  LDL.LU R7, [R1+0x22c] ;  /* 0x00022c0001077983 */ /* 0x000ea20000300800 */
[----:B------:R-:W-:-:S02]  /*46360*/  IMAD.MOV.U32 R16, RZ, RZ, R8 ;  /* 0x000000ffff107224 */ /* 0x000fc400078e0008 */
[----:B------:R-:W-:Y:S01]  /*46370*/  IMAD.MOV.U32 R17, RZ, RZ, R9 ;  /* 0x000000ffff117224 */ /* 0x000fe200078e0009 */
[----:B------:R-:W-:Y:S02]  /*46380*/  F2FP.F16.E4M3.UNPACK_B R8, R29.H1 ;  /* 0x0000001dff08723e */ /* 0x000fe400030006ff */
[----:B------:R-:W-:-:S03]  /*46390*/  F2FP.F16.E4M3.UNPACK_B R9, R28.H1 ;  /* 0x0000001cff09723e */ /* 0x000fc600030006ff */
[----:B------:R-:W-:Y:S02]  /*463a0*/  IMAD.MOV.U32 R18, RZ, RZ, R8 ;  /* 0x000000ffff127224 */ /* 0x000fe400078e0008 */
[----:B------:R-:W-:Y:S02]  /*463b0*/  IMAD.MOV.U32 R19, RZ, RZ, R9 ;  /* 0x000000ffff137224 */ /* 0x000fe400078e0009 */
[----:B--2---:R-:W-:-:S15]  /*463c0*/  HMMA.16816.F32 R4, R12, R8, R4 ;  /* 0x000000080c04723c */ /* 0x004fde0000001804 */
[----:B------:R-:W-:-:S04]  /*463d0*/  NOP ;  /* 0x0000000000007918 */ /* 0x000fc80000000000 */
[----:B------:R0:W-:Y:S04]  /*463e0*/  STL.64 [R1+0x220], R4 ;  /* 0x0002200401007387 */ /* 0x0001e80000100a00 */
[----:B------:R1:W-:Y:S04]  /*463f0*/  STL.64 [R1+0x228], R6 ;  /* 0x0002280601007387 */ /* 0x0003e80000100a00 */
[----:B------:R-:W-:Y:S04]  /*46400*/  STL.64 [R1+0x2668], R18 ;  /* 0x0026681201007387 */ /* 0x000fe80000100a00 */
[----:B------:R-:W-:Y:S04]  /*46410*/  STL.64 [R1+0x2660], R16 ;  /* 0x0026601001007387 */ /* 0x000fe80000100a00 */
[----:B0-----:R-:W2:Y:S04]  /*46420*/  LDL.LU R4, [R1+0x1f0] ;  /* 0x0001f00001047983 */ /* 0x001ea80000300800 */
[----:B------:R-:W2:Y:S04]  /*46430*/  LDL.LU R5, [R1+0x1f4] ;  /* 0x0001f40001057983 */ /* 0x000ea80000300800 */
[----:B-1----:R-:W5:Y:S04]  /*46440*/  LDL.LU R6, [R1+0x1f8] ;  /* 0x0001f80001067983 */ /* 0x002f680000300800 */
[----:B------:R-:W5:Y:S01]  /*46450*/  LDL.LU R7, [R1+0x1fc] ;  /* 0x0001fc0001077983 */ /* 0x000f620000300800 */
[----:B------:R-:W-:-:S02]  /*46460*/  F2FP.F16.E4M3.UNPACK_B R20, R20.H1 ;  /* 0x00000014ff14723e */ /* 0x000fc400030006ff */
[----:B------:R-:W-:-:S07]  /*46470*/  F2FP.F16.E4M3.UNPACK_B R21, R21.H1 ;  /* 0x00000015ff15723e */ /* 0x000fce00030006ff */
[----:B---3--:R-:W-:Y:S01]  /*46480*/  HMMA.16816.F32 R8, R12, R20, R24 ;  /* 0x000000140c08723c */ /* 0x008fe20000001818 */
[----:B-----5:R-:W-:Y:S04]  /*46490*/  STL.64 [R1+0x2690], R6 ;  /* 0x0026900601007387 */ /* 0x020fe80000100a00 */
[----:B--2---:R0:W-:Y:S04]  /*464a0*/  STL.64 [R1+0x2688], R4 ;  /* 0x0026880401007387 */ /* 0x0041e80000100a00 */
[----:B0-----:R-:W2:Y:S04]  /*464b0*/  LDL.LU R4, [R1+0x210] ;  /* 0x0002100001047983 */ /* 0x001ea80000300800 */
[----:B------:R-:W2:Y:S04]  /*464c0*/  LDL.LU R5, [R1+0x214] ;  /* 0x0002140001057983 */ /* 0x000ea80000300800 */
[----:B------:R-:W3:Y:S04]  /*464d0*/  LDL.LU R6, [R1+0x218] ;  /* 0x0002180001067983 */ /* 0x000ee80000300800 */
[----:B------:R-:W3:Y:S04]  /*464e0*/  LDL.LU R7, [R1+0x21c] ;  /* 0x00021c0001077983 */ /* 0x000ee80000300800 */
[----:B---3--:R0:W-:Y:S04]  /*464f0*/  STL.64 [R1+0x26a0], R6 ;  /* 0x0026a00601007387 */ /* 0x0081e80000100a00 */
[----:B0-----:R-:W3:Y:S04]  /*46500*/  LDL.LU R6, [R1] ;  /* 0x0000000001067983 */ /* 0x001ee80000300800 */
[----:B--2---:R0:W-:Y:S04]  /*46510*/  STL.64 [R1+0x2698], R4 ;  /* 0x0026980401007387 */ /* 0x0041e80000100a00 */
[----:B------:R-:W2:Y:S04]  /*46520*/  LDL.LU R24, [R1+0x3f8] ;  /* 0x0003f80001187983 */ /* 0x000ea80000300800 */
[----:B------:R-:W-:Y:S04]  /*46530*/  STL.64 [R1+0x250], R8 ;  /* 0x0002500801007387 */ /* 0x000fe80000100a00 */
[----:B------:R-:W-:Y:S04]  /*46540*/  STL.64 [R1+0x258], R10 ;  /* 0x0002580a01007387 */ /* 0x000fe80000100a00 */
[----:B------:R-:W5:Y:S01]  /*46550*/  LDL.LU R25, [R1+0x3fc] ;  /* 0x0003fc0001197983 */ /* 0x000f620000300800 */
[----:B------:R-:W-:-:S03]  /*46560*/  IMAD.MOV.U32 R7, RZ, RZ, R0 ;  /* 0x000000ffff077224 */ /* 0x000fc600078e0000 */
[----:B------:R-:W2:Y:S04]  /*46570*/  LDL.LU R3, [R1+0xa8c] ;  /* 0x000a8c0001037983 */ /* 0x000ea80000300800 */
[----:B------:R-:W2:Y:S04]  /*46580*/  LDL.LU R0, [R1+0xa88] ;  /* 0x000a880001007983 */ /* 0x000ea80000300800 */
[----:B------:R-:W2:Y:S04]  /*46590*/  LDL.LU R26, [R1+0xa9c] ;  /* 0x000a9c00011a7983 */ /* 0x000ea80000300800 */
[----:B------:R-:W2:Y:S04]  /*465a0*/  LDL.LU R27, [R1+0xa98] ;  /* 0x000a9800011b7983 */ /* 0x000ea80000300800 */
[----:B------:R-:W2:Y:S04]  /*465b0*/  LDL.LU R28, [R1+0xa94] ;  /* 0x000a9400011c7983 */ /* 0x000ea80000300800 */
[----:B0-----:R-:W2:Y:S04]  /*465c0*/  LDL.LU R5, [R1+0xa90] ;  /* 0x000a900001057983 */ /* 0x001ea80000300800 */
[----:B------:R-:W2:Y:S04]  /*465d0*/  LDL.LU R29, [R1+0xaa4] ;  /* 0x000aa400011d7983 */ /* 0x000ea80000300800 */
[----:B------:R-:W2:Y:S04]  /*465e0*/  LDL.LU R4, [R1+0xaa0] ;  /* 0x000aa00001047983 */ /* 0x000ea80000300800 */
        /* <DEDUP_REMOVED lines=8> */
[----:B------:R-:W2:Y:S04]  /*46670*/  LDL.LU R10, [R1+0x188] ;  /* 0x00018800010a7983 */ /* 0x000ea80000300800 */
[----:B------:R-:W2:Y:S01]  /*46680*/  LDL.LU R11, [R1+0x18c] ;  /* 0x00018c00010b7983 */ /* 0x000ea20000300800 */
[----:B------:R-:W-:-:S02]  /*46690*/  F2FP.F16.E4M3.UNPACK_B R22, R22.H1 ;  /* 0x00000016ff16723e */ /* 0x000fc400030006ff */
[----:B----4-:R-:W-:Y:S01]  /*466a0*/  F2FP.F16.E4M3.UNPACK_B R23, R23.H1 ;  /* 0x00000017ff17723e */ /* 0x010fe200030006ff */
[----:B--2---:R-:W-:Y:S04]  /*466b0*/  STL.64 [R1+0x26b0], R10 ;  /* 0x0026b00a01007387 */ /* 0x004fe80000100a00 */
[----:B---3--:R0:W-:Y:S04]  /*466c0*/  STL.64 [R1+0x26a8], R8 ;  /* 0x0026a80801007387 */ /* 0x0081e80000100a00 */
[----:B0-----:R-:W2:Y:S04]  /*466d0*/  LDL.LU R8, [R1+0x230] ;  /* 0x0002300001087983 */ /* 0x001ea80000300800 */
[----:B------:R-:W2:Y:S04]  /*466e0*/  LDL.LU R9, [R1+0x234] ;  /* 0x0002340001097983 */ /* 0x000ea80000300800 */
[----:B------:R-:W3:Y:S04]  /*466f0*/  LDL.LU R10, [R1+0x238] ;  /* 0x00023800010a7983 */ /* 0x000ee80000300800 */
[----:B------:R-:W3:Y:S01]  /*46700*/  LDL.LU R11, [R1+0x23c] ;  /* 0x00023c00010b7983 */ /* 0x000ee20000300800 */
[----:B------:R-:W-:Y:S03]  /*46710*/  HMMA.16816.F32 R4, R12, R22, R4 ;  /* 0x000000160c04723c */ /* 0x000fe60000001804 */
        /* <DEDUP_REMOVED lines=10> */
[----:B------:R-:W-:Y:S04]  /*467c0*/  STL.64 [R1+0x260], R4 ;  /* 0x0002600401007387 */ /* 0x000fe80000100a00 */
[----:B------:R0:W-:Y:S04]  /*467d0*/  STL.64 [R1+0x268], R6 ;  /* 0x0002680601007387 */ /* 0x0001e80000100a00 */
[----:B0-----:R-:W4:Y:S04]  /*467e0*/  LDL.LU.64 R6, [R1+0x26e8] ;  /* 0x0026e80001067983 */ /* 0x001f280000300a00 */
[----:B------:R-:W3:Y:S04]  /*467f0*/  LDL.LU.64 R4, [R1+0x26e0] ;  /* 0x0026e00001047983 */ /* 0x000ee80000300a00 */
[----:B------:R-:W-:Y:S04]  /*46800*/  STL.64 [R1+0x2600], R22 ;  /* 0x0026001601007387 */ /* 0x000fe80000100a00 */
[----:B------:R0:W-:Y:S01]  /*46810*/  STL.64 [R1+0x25f8], R20 ;  /* 0x0025f81401007387 */ /* 0x0001e20000100a00 */
[----:B------:R-:W-:-:S02]  /*46820*/  F2FP.F16.E4M3.UNPACK_B R24, R24.H1 ;  /* 0x00000018ff18723e */ /* 0x000fc400030006ff */
[----:B-----5:R-:W-:Y:S01]  /*46830*/  F2FP.F16.E4M3.UNPACK_B R25, R25.H1 ;  /* 0x00000019ff19723e */ /* 0x020fe200030006ff */
[----:B------:R-:W-:Y:S02]  /*46840*/  IMAD R0, R0, 0x100, R3 ;  /* 0x0000010000007824 */ /* 0x000fe400078e0203 */
[----:B------:R-:W-:Y:S01]  /*46850*/  IMAD R27, R27, 0x100, R26 ;  /* 0x000001001b1b7824 */ /* 0x000fe200078e021a */
[----:B0-----:R-:W5:Y:S04]  /*46860*/  LDL.LU R20, [R1+0x1d0] ;  /* 0x0001d00001147983 */ /* 0x001f680000300800 */
[----:B------:R-:W5:Y:S04]  /*46870*/  LDL.LU R21, [R1+0x1d4] ;  /* 0x0001d40001157983 */ /* 0x000f680000300800 */
[----:B------:R-:W5:Y:S04]  /*46880*/  LDL.LU R22, [R1+0x1d8] ;  /* 0x0001d80001167983 */ /* 0x000f680000300800 */
[----:B------:R-:W5:Y:S04]  /*46890*/  LDL.LU R23, [R1+0x1dc] ;  /* 0x0001dc0001177983 */ /* 0x000f680000300800 */
[----:B------:R-:W5:Y:S04]  /*468a0*/  LDL.LU R3, [R1+0x26dc] ;  /* 0x0026dc0001037983 */ /* 0x000f680000300800 */
[----:B------:R-:W4:Y:S01]  /*468b0*/  LDL.LU R26, [R1+0x26d8] ;  /* 0x0026d800011a7983 */ /* 0x000f220000300800 */
[----:B--2---:R-:W-:Y:S01]  /*468c0*/  HMMA.16816.F32 R12, R12, R24, R8 ;  /* 0x000000180c0c723c */ /* 0x004fe20000001808 */
[----:B---3--:R-:W-:-:S02]  /*468d0*/  IMAD R5, R5, 0x100, R28 ;  /* 0x0000010005057824 */ /* 0x008fc400078e021c */
[----:B------:R-:W-:Y:S01]  /*468e0*/  IMAD R4, R4, 0x100, R29 ;  /* 0x0000010004047824 */ /* 0x000fe200078e021d */
[----:B------:R-:W2:Y:S04]  /*468f0*/  LDL.LU R28, [R1+0x26d4] ;  /* 0x0026d400011c7983 */ /* 0x000ea80000300800 */
[----:B------:R-:W2:Y:S04]  /*46900*/  LDL.LU R29, [R1+0x26d0] ;  /* 0x0026d000011d7983 */ /* 0x000ea80000300800 */
[----:B------:R-:W4:Y:S04]  /*46910*/  LDL.LU.64 R10, [R1+0x26c8] ;  /* 0x0026c800010a7983 */ /* 0x000f280000300a00 */
[----:B------:R-:W4:Y:S04]  /*46920*/  LDL.LU.64 R8, [R1+0x26c0] ;  /* 0x0026c00001087983 */ /* 0x000f280000300a00 */
[----:B------:R0:W-:Y:S04]  /*46930*/  STL.64 [R1+0x240], R12 ;  /* 0x0002400c01007387 */ /* 0x0001e80000100a00 */
[----:B------:R1:W-:Y:S01]  /*46940*/  STL.64 [R1+0x248], R14 ;  /* 0x0002480e01007387 */ /* 0x0003e20000100a00 */
[----:B0-----:R-:W-:-:S02]  /*46950*/  F2FP.F16.E4M3.UNPACK_B R12, R0 ;  /* 0x00000000ff0c723e */ /* 0x001fc400020006ff */
[----:B-1----:R-:W-:Y:S02]  /*46960*/  F2FP.F16.E4M3.UNPACK_B R14, R27 ;  /* 0x0000001bff0e723e */ /* 0x002fe400020006ff */
[----:B------:R-:W-:Y:S02]  /*46970*/  F2FP.F16.E4M3.UNPACK_B R13, R5 ;  /* 0x00000005ff0d723e */ /* 0x000fe400020006ff */
[----:B------:R-:W-:Y:S01]  /*46980*/  F2FP.F16.E4M3.UNPACK_B R15, R4 ;  /* 0x00000004ff0f723e */ /* 0x000fe200020006ff */
[----:B------:R-:W3:Y:S06]  /*46990*/  LDL.LU R27, [R1+0x26b8] ;  /* 0x0026b800011b7983 */ /* 0x000eec0000300800 */
[----:B----4-:R-:W-:Y:S01]  /*469a0*/  HMMA.16816.F32 R4, R12, R6, R8 ;  /* 0x000000060c04723c */ /* 0x010fe20000001808 */
[----:B------:R-:W4:Y:S04]  /*469b0*/  LDL.LU.64 R10, [R1+0x26b0] ;  /* 0x0026b000010a7983 */ /* 0x000f280000300a00 */
[----:B------:R-:W4:-:S14]  /*469c0*/  LDL.LU.64 R8, [R1+0x26a8] ;  /* 0x0026a80001087983 */ /* 0x000f1c0000300a00 */
        /* <DEDUP_REMOVED lines=14> */
[----:B0-----:R-:W2:Y:S04]  /*46ab0*/  LDL.LU.64 R6, [R1+0x2680] ;  /* 0x0026800001067983 */ /* 0x001ea80000300a00 */
[----:B------:R-:W3:Y:S01]  /*46ac0*/  LDL.LU.64 R4, [R1+0x2678] ;  /* 0x0026780001047983 */ /* 0x000ee20000300a00 */
[----:B-----5:R-:W-:Y:S03]  /*46ad0*/  HMMA.16816.F32 R20, R12, R2, R20 ;  /* 0x000000020c14723c */ /* 0x020fe60000001814 */
[----:B------:R0:W-:Y:S04]  /*46ae0*/  STL.64 [R1+0x2638], R24 ;  /* 0x0026381801007387 */ /* 0x0001e80000100a00 */
[----:B0-----:R-:W5:Y:S04]  /*46af0*/  LDL.LU R24, [R1+0x100] ;  /* 0x0001000001187983 */ /* 0x001f680000300800 */
[----:B------:R-:W5:Y:S04]  /*46b00*/  LDL.LU R25, [R1+0x104] ;  /* 0x0001040001197983 */ /* 0x000f680000300800 */
[----:B------:R-:W5:Y:S04]  /*46b10*/  LDL.LU R26, [R1+0x108] ;  /* 0x00010800011a7983 */ /* 0x000f680000300800 */
[----:B------:R-:W5:Y:S04]  /*46b20*/  LDL.LU R27, [R1+0x10c] ;  /* 0x00010c00011b7983 */ /* 0x000f680000300800 */
[----:B------:R-:W-:Y:S04]  /*46b30*/  STL.64 [R1+0x1d0], R20 ;  /* 0x0001d01401007387 */ /* 0x000fe80000100a00 */
[----:B------:R3:W-:Y:S02]  /*46b40*/  STL.64 [R1+0x1d8], R22 ;  /* 0x0001d81601007387 */ /* 0x0007e40000100a00 */
[----:B---3--:R-:W-:-:S02]  /*46b50*/  IMAD.MOV.U32 R22, RZ, RZ, R5 ;  /* 0x000000ffff167224 */ /* 0x008fc400078e0005 */
[----:B------:R-:W3:Y:S01]  /*46b60*/  LDL.LU R5, [R1+0x2674] ;  /* 0x0026740001057983 */ /* 0x000ee20000300800 */
[----:B--2---:R-:W-:-:S03]  /*46b70*/  IMAD.MOV.U32 R23, RZ, RZ, R7 ;  /* 0x000000ffff177224 */ /* 0x004fc600078e0007 */
[----:B------:R-:W4:Y:S04]  /*46b80*/  LDL.LU R7, [R1+0x2670] ;  /* 0x0026700001077983 */ /* 0x000f280000300800 */
[----:B------:R0:W-:Y:S04]  /*46b90*/  STL.64 [R1+0x2618], R22 ;  /* 0x0026181601007387 */ /* 0x0001e80000100a00 */
[----:B------:R-:W2:Y:S04]  /*46ba0*/  LDL.LU R20, [R1+0x160] ;  /* 0x0001600001147983 */ /* 0x000ea80000300800 */
[----:B------:R-:W2:Y:S04]  /*46bb0*/  LDL.LU R21, [R1+0x164] ;  /* 0x0001640001157983 */ /* 0x000ea80000300800 */
[----:B0-----:R-:W2:Y:S04]  /*46bc0*/  LDL.LU R22, [R1+0x168] ;  /* 0x0001680001167983 */ /* 0x001ea80000300800 */
[----:B------:R-:W2:Y:S01]  /*46bd0*/  LDL.LU R23, [R1+0x16c] ;  /* 0x00016c0001177983 */ /* 0x000ea20000300800 */
[C---:B---3--:R-:W-:Y:S08]  /*46be0*/  HMMA.16816.F32 R16, R12.reuse, R4, R16 ;  /* 0x000000040c10723c */ /* 0x048ff00000001810 */
[C---:B----4-:R-:W-:Y:S11]  /*46bf0*/  HMMA.16816.F32 R4, R12.reuse, R6, R8 ;  /* 0x000000060c04723c */ /* 0x050ff60000001808 */
[----:B------:R-:W-:Y:S04]  /*46c00*/  STL.64 [R1+0x1b0], R16 ;  /* 0x0001b01001007387 */ /* 0x000fe80000100a00 */
[----:B------:R0:W-:Y:S04]  /*46c10*/  STL.64 [R1+0x1b8], R18 ;  /* 0x0001b81201007387 */ /* 0x0001e80000100a00 */
[----:B0-----:R-:W3:Y:S04]  /*46c20*/  LDL.LU.64 R18, [R1+0x2668] ;  /* 0x0026680001127983 */ /* 0x001ee80000300a00 */
[----:B------:R-:W4:Y:S04]  /*46c30*/  LDL.LU.64 R16, [R1+0x2660] ;  /* 0x0026600001107983 */ /* 0x000f280000300a00 */
[----:B------:R-:W2:Y:S04]  /*46c40*/  LDL.LU.64 R10, [R1+0x2658] ;  /* 0x00265800010a7983 */ /* 0x000ea80000300a00 */
[----:B------:R-:W2:Y:S04]  /*46c50*/  LDL.LU.64 R8, [R1+0x2650] ;  /* 0x0026500001087983 */ /* 0x000ea80000300a00 */
[----:B------:R0:W-:Y:S04]  /*46c60*/  STL.64 [R1+0x1a0], R4 ;  /* 0x0001a00401007387 */ /* 0x0001e80000100a00 */
[----:B------:R1:W-:Y:S04]  /*46c70*/  STL.64 [R1+0x1a8], R6 ;  /* 0x0001a80601007387 */ /* 0x0003e80000100a00 */
[----:B0-----:R-:W3:Y:S04]  /*46c80*/  LDL.LU R4, [R1+0x130] ;  /* 0x0001300001047983 */ /* 0x001ee80000300800 */
[----:B------:R-:W3:Y:S04]  /*46c90*/  LDL.LU R5, [R1+0x134] ;  /* 0x0001340001057983 */ /* 0x000ee80000300800 */
[----:B-1----:R-:W3:Y:S04]  /*46ca0*/  LDL.LU R6, [R1+0x138] ;  /* 0x0001380001067983 */ /* 0x002ee80000300800 */
[----:B------:R-:W3:Y:S01]  /*46cb0*/  LDL.LU R7, [R1+0x13c] ;  /* 0x00013c0001077983 */ /* 0x000ee20000300800 */
[----:B--2---:R-:W-:-:S15]  /*46cc0*/  HMMA.16816.F32 R20, R12, R8, R20 ;  /* 0x000000080c14723c */ /* 0x004fde0000001814 */
[----:B------:R-:W-:-:S04]  /*46cd0*/  NOP ;  /* 0x0000000000007918 */ /* 0x000fc80000000000 */
[----:B------:R4:W-:Y:S04]  /*46ce0*/  STL.64 [R1+0x160], R20 ;  /* 0x0001601401007387 */ /* 0x0009e80000100a00 */
[----:B------:R-:W-:Y:S01]  /*46cf0*/  STL.64 [R1+0x168], R22 ;  /* 0x0001681601007387 */ /* 0x000fe20000100a00 */
[----:B----4-:R-:W-:Y:S02]  /*46d00*/  IMAD.MOV.U32 R20, RZ, RZ, R16 ;  /* 0x000000ffff147224 */ /* 0x010fe400078e0010 */
[----:B------:R-:W-:Y:S01]  /*46d10*/  IMAD.MOV.U32 R21, RZ, RZ, R17 ;  /* 0x000000ffff157224 */ /* 0x000fe200078e0011 */
[----:B------:R-:W5:Y:S04]  /*46d20*/  LDL.LU R16, [R1+0x264c] ;  /* 0x00264c0001107983 */ /* 0x000f680000300800 */
[----:B------:R-:W5:Y:S01]  /*46d30*/  LDL.LU R17, [R1+0x2648] ;  /* 0x0026480001117983 */ /* 0x000f620000300800 */
[----:B---3--:R-:W-:Y:S03]  /*46d40*/  HMMA.16816.F32 R4, R12, R10, R4 ;  /* 0x0000000a0c04723c */ /* 0x008fe60000001804 */
[----:B------:R0:W-:Y:S04]  /*46d50*/  STL.64 [R1+0x2630], R20 ;  /* 0x0026301401007387 */ /* 0x0001e80000100a00 */
[----:B0-----:R-:W2:-:S12]  /*46d60*/  LDL.LU R20, [R1+0xe0] ;  /* 0x0000e00001147983 */ /* 0x001e980000300800 */
[----:B------:R-:W-:Y:S04]  /*46d70*/  STL.64 [R1+0x140], R4 ;  /* 0x0001400401007387 */ /* 0x000fe80000100a00 */
[----:B------:R0:W-:Y:S04]  /*46d80*/  STL.64 [R1+0x148], R6 ;  /* 0x0001480601007387 */ /* 0x0001e80000100a00 */
[----:B------:R-:W2:Y:S04]  /*46d90*/  LDL.LU R21, [R1+0xe4] ;  /* 0x0000e40001157983 */ /* 0x000ea80000300800 */
[----:B------:R-:W2:Y:S04]  /*46da0*/  LDL.LU R22, [R1+0xe8] ;  /* 0x0000e80001167983 */ /* 0x000ea80000300800 */
[----:B------:R-:W2:Y:S01]  /*46db0*/  LDL.LU R23, [R1+0xec] ;  /* 0x0000ec0001177983 */ /* 0x000ea20000300800 */
[----:B0-----:R-:W-:-:S02]  /*46dc0*/  IMAD.MOV.U32 R6, RZ, RZ, R18 ;  /* 0x000000ffff067224 */ /* 0x001fc400078e0012 */
[----:B------:R-:W-:Y:S01]  /*46dd0*/  IMAD.MOV.U32 R7, RZ, RZ, R19 ;  /* 0x000000ffff077224 */ /* 0x000fe200078e0013 */
[----:B------:R-:W2:Y:S04]  /*46de0*/  LDL.LU R18, [R1+0x2644] ;  /* 0x0026440001127983 */ /* 0x000ea80000300800 */
[----:B------:R-:W2:Y:S04]  /*46df0*/  LDL.LU R19, [R1+0x2640] ;  /* 0x0026400001137983 */ /* 0x000ea80000300800 */
[----:B------:R-:W3:Y:S04]  /*46e00*/  LDL.LU R0, [R1+0x400] ;  /* 0x0004000001007983 */ /* 0x000ee80000300800 */
[----:B------:R-:W4:Y:S04]  /*46e10*/  LDL.LU R10, [R1+0xaac] ;  /* 0x000aac00010a7983 */ /* 0x000f280000300800 */
[----:B------:R-:W2:Y:S04]  /*46e20*/  LDL.LU R2, [R1+0xaa8] ;  /* 0x000aa80001027983 */ /* 0x000ea80000300800 */
[----:B------:R-:W4:Y:S04]  /*46e30*/  LDL.LU R11, [R1+0xab4] ;  /* 0x000ab400010b7983 */ /* 0x000f280000300800 */
[----:B------:R-:W2:Y:S01]  /*46e40*/  LDL.LU R3, [R1+0xab0] ;  /* 0x000ab00001037983 */ /* 0x000ea20000300800 */
[----:B-----5:R-:W-:-:S15]  /*46e50*/  HMMA.16816.F32 R24, R12, R16, R24 ;  /* 0x000000100c18723c */ /* 0x020fde0000001818 */
[----:B------:R-:W-:-:S04]  /*46e60*/  NOP ;  /* 0x0000000000007918 */ /* 0x000fc80000000000 */
[----:B------:R0:W-:Y:S04]  /*46e70*/  STL.64 [R1+0x110], R24 ;  /* 0x0001101801007387 */ /* 0x0001e80000100a00 */
[----:B------:R-:W-:Y:S04]  /*46e80*/  STL.64 [R1+0x118], R26 ;  /* 0x0001181a01007387 */ /* 0x000fe80000100a00 */
[----:B0-----:R-:W5:Y:S04]  /*46e90*/  LDL.LU.64 R24, [R1+0x2638] ;  /* 0x0026380001187983 */ /* 0x001f680000300a00 */
[----:B------:R-:W2:Y:S04]  /*46ea0*/  LDL.LU R9, [R1+0xabc] ;  /* 0x000abc0001097983 */ /* 0x000ea80000300800 */
[----:B----4-:R-:W-:Y:S04]  /*46eb0*/  STL.64 [R1+0x25f0], R10 ;  /* 0x0025f00a01007387 */ /* 0x010fe80000100a00 */
[----:B--2---:R0:W-:Y:S04]  /*46ec0*/  STL [R1+0x25e8], R9 ;  /* 0x0025e80901007387 */ /* 0x0041e80000100800 */
[----:B------:R-:W2:Y:S04]  /*46ed0*/  LDL.LU R8, [R1+0x50] ;  /* 0x0000500001087983 */ /* 0x000ea80000300800 */
[----:B0-----:R-:W2:Y:S04]  /*46ee0*/  LDL.LU R9, [R1+0x54] ;  /* 0x0000540001097983 */ /* 0x001ea80000300800 */
[----:B------:R-:W4:Y:S04]  /*46ef0*/  LDL.LU R10, [R1+0x58] ;  /* 0x00005800010a7983 */ /* 0x000f280000300800 */
[----:B------:R-:W4:Y:S04]  /*46f00*/  LDL.LU R11, [R1+0x5c] ;  /* 0x00005c00010b7983 */ /* 0x000f280000300800 */
[----:B----4-:R-:W-:Y:S04]  /*46f10*/  STL.64 [R1+0x2610], R10 ;  /* 0x0026100a01007387 */ /* 0x010fe80000100a00 */
[----:B--2---:R0:W-:Y:S04]  /*46f20*/  STL.64 [R1+0x2608], R8 ;  /* 0x0026080801007387 */ /* 0x0041e80000100a00 */
[----:B0-----:R-:W2:Y:S04]  /*46f30*/  LDL.LU R8, [R1+0x80] ;  /* 0x0000800001087983 */ /* 0x001ea80000300800 */
[----:B------:R-:W2:Y:S04]  /*46f40*/  LDL.LU R9, [R1+0x84] ;  /* 0x0000840001097983 */ /* 0x000ea80000300800 */
[----:B------:R-:W4:Y:S04]  /*46f50*/  LDL.LU R10, [R1+0x88] ;  /* 0x00008800010a7983 */ /* 0x000f280000300800 */
[----:B------:R-:W4:Y:S01]  /*46f60*/  LDL.LU R11, [R1+0x8c] ;  /* 0x00008c00010b7983 */ /* 0x000f220000300800 */
[----:B------:R-:W-:Y:S03]  /*46f70*/  HMMA.16816.F32 R16, R12, R18, R20 ;  /* 0x000000120c10723c */ /* 0x000fe60000001814 */
[----:B----4-:R-:W-:Y:S04]  /*46f80*/  STL.64 [R1+0x2628], R10 ;  /* 0x0026280a01007387 */ /* 0x010fe80000100a00 */
[----:B--2---:R0:W-:Y:S04]  /*46f90*/  STL.64 [R1+0x2620], R8 ;  /* 0x0026200801007387 */ /* 0x0041e80000100a00 */
[----:B0-----:R-:W2:Y:S04]  /*46fa0*/  LDL.LU R8, [R1+0x90] ;  /* 0x0000900001087983 */ /* 0x001ea80000300800 */
[----:B------:R-:W2:Y:S04]  /*46fb0*/  LDL.LU R9, [R1+0x94] ;  /* 0x0000940001097983 */ /* 0x000ea80000300800 */
[----:B------:R-:W2:Y:S04]  /*46fc0*/  LDL.LU R10, [R1+0x98] ;  /* 0x00009800010a7983 */ /* 0x000ea80000300800 */
[----:B------:R-:W2:Y:S04]  /*46fd0*/  LDL.LU R11, [R1+0x9c] ;  /* 0x00009c00010b7983 */ /* 0x000ea80000300800 */
[----:B------:R-:W4:Y:S04]  /*46fe0*/  LDL.LU R4, [R1+0xab8] ;  /* 0x000ab80001047983 */ /* 0x000f280000300800 */
[----:B------:R-:W2:Y:S04]  /*46ff0*/  LDL.LU R5, [R1+0xac4] ;  /* 0x000ac40001057983 */ /* 0x000ea80000300800 */
[----:B------:R-:W2:Y:S04]  /*47000*/  LDL.LU R27, [R1+0xac0] ;  /* 0x000ac000011b7983 */ /* 0x000ea80000300800 */
[----:B------:R-:W2:Y:S04]  /*47010*/  LDL.LU.64 R20, [R1+0x2630] ;  /* 0x0026300001147983 */ /* 0x000ea80000300a00 */
[----:B------:R0:W-:Y:S04]  /*47020*/  STL.64 [R1+0xe0], R16 ;  /* 0x0000e01001007387 */ /* 0x0001e80000100a00 */
[----:B------:R1:W-:Y:S01]  /*47030*/  STL.64 [R1+0xe8], R18 ;  /* 0x0000e81201007387 */ /* 0x0003e20000100a00 */
[----:B---3--:R-:W-:-:S03]  /*47040*/  LOP3.LUT R0, R0, 0x40, RZ, 0x3c, !PT ;  /* 0x0000004000007812 */ /* 0x008fc600078e3cff */
[----:B0-----:R-:W3:Y:S04]  /*47050*/  LDL.LU R16, [R1+0x60] ;  /* 0x0000600001107983 */ /* 0x001ee80000300800 */
[----:B------:R-:W3:Y:S04]  /*47060*/  LDL.LU R17, [R1+0x64] ;  /* 0x0000640001117983 */ /* 0x000ee80000300800 */
[----:B-1----:R-:W3:Y:S04]  /*47070*/  LDL.LU R18, [R1+0x68] ;  /* 0x0000680001127983 */ /* 0x002ee80000300800 */
[----:B------:R-:W3:Y:S01]  /*47080*/  LDL.LU R19, [R1+0x6c] ;  /* 0x00006c0001137983 */ /* 0x000ee20000300800 */
[----:B--2---:R-:W-:Y:S03]  /*47090*/  HMMA.16816.F32 R20, R12, R20, R8 ;  /* 0x000000140c14723c */ /* 0x004fe60000001808 */
[----:B------:R-:W2:Y:S04]  /*470a0*/  LDL.LU.64 R10, [R1+0x2628] ;  /* 0x00262800010a7983 */ /* 0x000ea80000300a00 */
[----:B------:R-:W2:-:S12]  /*470b0*/  LDL.LU.64 R8, [R1+0x2620] ;  /* 0x0026200001087983 */ /* 0x000e980000300a00 */
[----:B------:R-:W-:Y:S04]  /*470c0*/  STL.64 [R1+0xc0], R20 ;  /* 0x0000c01401007387 */ /* 0x000fe80000100a00 */
[----:B------:R-:W-:Y:S04]  /*470d0*/  STL.64 [R1+0xc8], R22 ;  /* 0x0000c81601007387 */ /* 0x000fe80000100a00 */
[----:B------:R-:W0:Y:S04]  /*470e0*/  LDSM.16.M88.4 R20, [R0+UR5] ;  /* 0x000000050014783b */ /* 0x000e280008000200 */
[----:B0-----:R-:W-:Y:S04]  /*470f0*/  STL.64 [R1+0x3f0], R20 ;  /* 0x0003f01401007387 */ /* 0x001fe80000100a00 */
[----:B------:R0:W-:Y:S04]  /*47100*/  STL.64 [R1+0x3f8], R22 ;  /* 0x0003f81601007387 */ /* 0x0001e80000100a00 */
[----:B0-----:R-:W2:Y:S01]  /*47110*/  LDL.LU.64 R22, [R1+0x2618] ;  /* 0x0026180001167983 */ /* 0x001ea20000300a00 */
[----:B------:R-:W-:-:S02]  /*47120*/  IMAD.MOV.U32 R29, RZ, RZ, R21 ;  /* 0x000000ffff1d7224 */ /* 0x000fc400078e0015 */
[----:B--2---:R-:W-:Y:S01]  /*47130*/  HMMA.16816.F32 R20, R12, R22, R8 ;  /* 0x000000160c14723c */ /* 0x004fe20000001808 */
[----:B------:R-:W2:Y:S04]  /*47140*/  LDL.LU.64 R10, [R1+0x2610] ;  /* 0x00261000010a7983 */ /* 0x000ea80000300a00 */
[----:B------:R-:W2:-:S14]  /*47150*/  LDL.LU.64 R8, [R1+0x2608] ;  /* 0x0026080001087983 */ /* 0x000e9c0000300a00 */
[----:B------:R-:W-:Y:S04]  /*47160*/  STL.64 [R1+0xa0], R20 ;  /* 0x0000a01401007387 */ /* 0x000fe80000100a00 */
[----:B------:R-:W-:Y:S04]  /*47170*/  STL.64 [R1+0xa8], R22 ;  /* 0x0000a81601007387 */ /* 0x000fe80000100a00 */
[----:B------:R-:W0:Y:S04]  /*47180*/  LDSM.16.M88.4 R20, [R0+UR5+0x800] ;  /* 0x000800050014783b */ /* 0x000e280008000200 */
[----:B0-----:R-:W-:Y:S04]  /*47190*/  STL.64 [R1+0x3e0], R20 ;  /* 0x0003e01401007387 */ /* 0x001fe80000100a00 */
[----:B------:R0:W-:Y:S01]  /*471a0*/  STL.64 [R1+0x3e8], R22 ;  /* 0x0003e81601007387 */ /* 0x0001e20000100a00 */
[----:B------:R-:W-:-:S02]  /*471b0*/  IMAD.MOV.U32 R28, RZ, RZ, R20 ;  /* 0x000000ffff1c7224 */ /* 0x000fc400078e0014 */
[----:B------:R-:W-:Y:S01]  /*471c0*/  IMAD.MOV.U32 R26, RZ, RZ, R21 ;  /* 0x000000ffff1a7224 */ /* 0x000fe200078e0015 */
[----:B0-----:R-:W2:Y:S04]  /*471d0*/  LDL.LU.64 R22, [R1+0x2600] ;  /* 0x0026000001167983 */ /* 0x001ea80000300a00 */
[----:B------:R-:W2:Y:S01]  /*471e0*/  LDL.LU.64 R20, [R1+0x25f8] ;  /* 0x0025f80001147983 */ /* 0x000ea20000300a00 */
[----:B---3--:R-:W-:Y:S03]  /*471f0*/  HMMA.16816.F32 R16, R12, R6, R16 ;  /* 0x000000060c10723c */ /* 0x008fe60000001810 */
[----:B------:R-:W-:Y:S04]  /*47200*/  STL.64 [R1+0x25e0], R26 ;  /* 0x0025e01a01007387 */ /* 0x000fe80000100a00 */
[----:B-----5:R0:W-:Y:S04]  /*47210*/  STL.64 [R1+0x25d8], R24 ;  /* 0x0025d81801007387 */ /* 0x0201e80000100a00 */
[----:B0-----:R-:W3:Y:S04]  /*47220*/  LDL.LU R24, [R1+0x30] ;  /* 0x0000300001187983 */ /* 0x001ee80000300800 */
[----:B------:R-:W3:Y:S04]  /*47230*/  LDL.LU R25, [R1+0x34] ;  /* 0x0000340001197983 */ /* 0x000ee80000300800 */
[----:B------:R-:W3:Y:S04]  /*47240*/  LDL.LU R26, [R1+0x38] ;  /* 0x00003800011a7983 */ /* 0x000ee80000300800 */
[----:B------:R-:W3:Y:S04]  /*47250*/  LDL.LU R27, [R1+0x3c] ;  /* 0x00003c00011b7983 */ /* 0x000ee80000300800 */
[----:B------:R-:W-:Y:S04]  /*47260*/  STL.64 [R1+0x90], R16 ;  /* 0x0000901001007387 */ /* 0x000fe80000100a00 */
[----:B------:R-:W-:Y:S04]  /*47270*/  STL.64 [R1+0x98], R18 ;  /* 0x0000981201007387 */ /* 0x000fe80000100a00 */
[----:B------:R-:W0:Y:S04]  /*47280*/  LDSM.16.M88.4 R16, [R0+UR5+0x1000] ;  /* 0x001000050010783b */ /* 0x000e280008000200 */
[----:B0-----:R-:W-:Y:S01]  /*47290*/  STL.64 [R1+0x3d0], R16 ;  /* 0x0003d01001007387 */ /* 0x001fe20000100a00 */
[----:B------:R-:W-:-:S03]  /*472a0*/  IMAD.MOV.U32 R7, RZ, RZ, R16 ;  /* 0x000000ffff077224 */ /* 0x000fc600078e0010 */
[----:B------:R2:W-:Y:S01]  /*472b0*/  STL.64 [R1+0x3d8], R18 ;  /* 0x0003d81201007387 */ /* 0x0005e20000100a00 */
[----:B------:R-:W-:Y:S02]  /*472c0*/  IMAD.MOV.U32 R6, RZ, RZ, R17 ;  /* 0x000000ffff067224 */ /* 0x000fe400078e0011 */
[----:B--2---:R-:W-:Y:S01]  /*472d0*/  HMMA.16816.F32 R16, R12, R20, R8 ;  /* 0x000000140c10723c */ /* 0x004fe20000001808 */
[----:B------:R-:W0:-:S15]  /*472e0*/  LDSM.16.M88.4 R8, [R0+UR5+0x1800] ;  /* 0x001800050008783b */ /* 0x000e1e0008000200 */
[----:B------:R-:W-:-:S03]  /*472f0*/  NOP ;  /* 0x0000000000007918 */ /* 0x000fc60000000000 */
[----:B------:R-:W-:Y:S04]  /*47300*/  STL.64 [R1+0x60], R16 ;  /* 0x0000601001007387 */ /* 0x000fe80000100a00 */
[----:B------:R-:W-:Y:S04]  /*47310*/  STL.64 [R1+0x68], R18 ;  /* 0x0000681201007387 */ /* 0x000fe80000100a00 */
[----:B0-----:R-:W-:Y:S04]  /*47320*/  STL.64 [R1+0x3c0], R8 ;  /* 0x0003c00801007387 */ /* 0x001fe80000100a00 */
[----:B------:R0:W-:Y:S04]  /*47330*/  STL.64 [R1+0x3c8], R10 ;  /* 0x0003c80a01007387 */ /* 0x0001e80000100a00 */
[----:B0-----:R-:W2:Y:S01]  /*47340*/  LDL.LU.64 R10, [R1+0x25f0] ;  /* 0x0025f000010a7983 */ /* 0x001ea20000300a00 */
[----:B---3--:R-:W-:Y:S01]  /*47350*/  HMMA.16816.F32 R24, R12, R22, R24 ;  /* 0x000000160c18723c */ /* 0x008fe20000001818 */
[----:B------:R-:W-:-:S02]  /*47360*/  IMAD.MOV.U32 R18, RZ, RZ, R8 ;  /* 0x000000ffff127224 */ /* 0x000fc400078e0008 */
[----:B------:R-:W-:Y:S02]  /*47370*/  IMAD.MOV.U32 R8, RZ, RZ, R9 ;  /* 0x000000ffff087224 */ /* 0x000fe400078e0009 */
[----:B------:R-:W4:Y:S04]  /*47380*/  LDL.LU R9, [R1+0x25e8] ;  /* 0x0025e80001097983 */ /* 0x000f280000300800 */
[----:B------:R-:W3:Y:S10]  /*47390*/  LDL.LU R20, [R1+0x20] ;  /* 0x0000200001147983 */ /* 0x000ef40000300800 */
[----:B------:R-:W-:Y:S04]  /*473a0*/  STL.64 [R1+0x30], R24 ;  /* 0x0000301801007387 */ /* 0x000fe80000100a00 */
[----:B------:R-:W-:Y:S04]  /*473b0*/  STL.64 [R1+0x38], R26 ;  /* 0x0000381a01007387 */ /* 0x000fe80000100a00 */
[----:B------:R-:W0:Y:S04]  /*473c0*/  LDSM.16.M88.4 R24, [R0+UR5+0x2000] ;  /* 0x002000050018783b */ /* 0x000e280008000200 */
[----:B------:R-:W3:Y:S04]  /*473d0*/  LDL.LU R21, [R1+0x24] ;  /* 0x0000240001157983 */ /* 0x000ee80000300800 */
[----:B------:R-:W3:Y:S04]  /*473e0*/  LDL.LU R22, [R1+0x28] ;  /* 0x0000280001167983 */ /* 0x000ee80000300800 */
[----:B------:R-:W3:Y:S04]  /*473f0*/  LDL.LU R23, [R1+0x2c] ;  /* 0x00002c0001177983 */ /* 0x000ee80000300800 */
[----:B0-----:R-:W-:Y:S04]  /*47400*/  STL.64 [R1+0x3b0], R24 ;  /* 0x0003b01801007387 */ /* 0x001fe80000100a00 */
[----:B------:R0:W-:Y:S04]  /*47410*/  STL.64 [R1+0x3b8], R26 ;  /* 0x0003b81a01007387 */ /* 0x0001e80000100a00 */
[----:B0-----:R-:W5:Y:S01]  /*47420*/  LDL.LU.64 R26, [R1+0x25e0] ;  /* 0x0025e000011a7983 */ /* 0x001f620000300a00 */
[----:B--2---:R-:W-:-:S02]  /*47430*/  IMAD R2, R2, 0x100, R10 ;  /* 0x0000010002027824 */ /* 0x004fc400078e020a */
[----:B------:R-:W-:Y:S02]  /*47440*/  IMAD R3, R3, 0x100, R11 ;  /* 0x0000010003037824 */ /* 0x000fe400078e020b */
[----:B------:R-:W-:Y:S02]  /*47450*/  IMAD.MOV.U32 R11, RZ, RZ, R24 ;  /* 0x000000ffff0b7224 */ /* 0x000fe400078e0018 */
[----:B------:R-:W-:Y:S02]  /*47460*/  IMAD.MOV.U32 R10, RZ, RZ, R25 ;  /* 0x000000ffff0a7224 */ /* 0x000fe400078e0019 */
[----:B------:R-:W3:Y:S04]  /*47470*/  LDL.LU.64 R24, [R1+0x25d8] ;  /* 0x0025d80001187983 */ /* 0x000ee80000300a00 */
[----:B------:R-:W-:Y:S04]  /*47480*/  STL.64 [R1+0x25b0], R10 ;  /* 0x0025b00a01007387 */ /* 0x000fe80000100a00 */
[----:B------:R3:W-:Y:S01]  /*47490*/  STL [R1+0x25a8], R8 ;  /* 0x0025a80801007387 */ /* 0x0007e20000100800 */
[----:B----4-:R-:W-:-:S03]  /*474a0*/  IMAD R4, R4, 0x100, R9 ;  /* 0x0000010004047824 */ /* 0x010fc600078e0209 */
[----:B-----5:R0:W-:Y:S01]  /*474b0*/  STL [R1+0x25d4], R26 ;  /* 0x0025d41a01007387 */ /* 0x0201e20000100800 */
[----:B------:R-:W-:Y:S01]  /*474c0*/  IMAD R5, R27, 0x100, R5 ;  /* 0x000001001b057824 */ /* 0x000fe200078e0205 */
[----:B---3--:R-:W-:Y:S02]  /*474d0*/  HMMA.16816.F32 R8, R12, R24, R20 ;  /* 0x000000180c08723c */ /* 0x008fe40000001814 */
[----:B------:R-:W2:Y:S04]  /*474e0*/  LDL.LU R24, [R1+0x40] ;  /* 0x0000400001187983 */ /* 0x000ea80000300800 */
[----:B------:R-:W1:-:S13]  /*474f0*/  LDSM.16.M88.4 R20, [R0+UR5+0x2800] ;  /* 0x002800050014783b */ /* 0x000e5a0008000200 */
[----:B------:R3:W-:Y:S04]  /*47500*/  STL.64 [R1+0x20], R8 ;  /* 0x0000200801007387 */ /* 0x0007e80000100a00 */
[----:B------:R4:W-:Y:S04]  /*47510*/  STL.64 [R1+0x28], R10 ;  /* 0x0000280a01007387 */ /* 0x0009e80000100a00 */
[----:B------:R-:W2:Y:S04]  /*47520*/  LDL.LU R25, [R1+0x44] ;  /* 0x0000440001197983 */ /* 0x000ea80000300800 */
[----:B0-----:R-:W2:Y:S04]  /*47530*/  LDL.LU R26, [R1+0x48] ;  /* 0x00004800011a7983 */ /* 0x001ea80000300800 */
[----:B------:R-:W2:Y:S04]  /*47540*/  LDL.LU R27, [R1+0x4c] ;  /* 0x00004c00011b7983 */ /* 0x000ea80000300800 */
[----:B---3--:R-:W3:Y:S04]  /*47550*/  LDL.LU R8, [R1+0xb0] ;  /* 0x0000b00001087983 */ /* 0x008ee80000300800 */
[----:B------:R-:W3:Y:S04]  /*47560*/  LDL.LU R9, [R1+0xb4] ;  /* 0x0000b40001097983 */ /* 0x000ee80000300800 */
[----:B----4-:R-:W4:Y:S04]  /*47570*/  LDL.LU R10, [R1+0xb8] ;  /* 0x0000b800010a7983 */ /* 0x010f280000300800 */
[----:B------:R-:W4:Y:S04]  /*47580*/  LDL.LU R11, [R1+0xbc] ;  /* 0x0000bc00010b7983 */ /* 0x000f280000300800 */
[----:B----4-:R0:W-:Y:S04]  /*47590*/  STL.64 [R1+0x25c0], R10 ;  /* 0x0025c00a01007387 */ /* 0x0101e80000100a00 */
[----:B0-----:R-:W4:Y:S01]  /*475a0*/  LDL R11, [R1+0x3f0] ;  /* 0x0003f000010b7983 */ /* 0x001f220000100800 */
[----:B------:R-:W-:-:S03]  /*475b0*/  F2FP.F16.E4M3.UNPACK_B R13, R4 ;  /* 0x00000004ff0d723e */ /* 0x000fc600020006ff */
[----:B---3--:R-:W-:Y:S01]  /*475c0*/  STL.64 [R1+0x25b8], R8 ;  /* 0x0025b80801007387 */ /* 0x008fe20000100a00 */
[----:B------:R-:W-:Y:S02]  /*475d0*/  F2FP.F16.E4M3.UNPACK_B R15, R5 ;  /* 0x00000005ff0f723e */ /* 0x000fe400020006ff */
[----:B------:R-:W-:Y:S02]  /*475e0*/  F2FP.F16.E4M3.UNPACK_B R12, R2 ;  /* 0x00000002ff0c723e */ /* 0x000fe400020006ff */
[----:B------:R-:W-:Y:S02]  /*475f0*/  F2FP.F16.E4M3.UNPACK_B R14, R3 ;  /* 0x00000003ff0e723e */ /* 0x000fe400020006ff */
[----:B------:R-:W-:Y:S01]  /*47600*/  F2FP.F16.E4M3.UNPACK_B R5, R29 ;  /* 0x0000001dff05723e */ /* 0x000fe200020006ff */
[----:B-1----:R-:W-:Y:S02]  /*47610*/  IMAD.MOV.U32 R17, RZ, RZ, R20 ;  /* 0x000000ffff117224 */ /* 0x002fe400078e0014 */
[----:B------:R-:W-:Y:S01]  /*47620*/  IMAD.MOV.U32 R16, RZ, RZ, R21 ;  /* 0x000000ffff107224 */ /* 0x000fe200078e0015 */
[----:B------:R-:W-:Y:S04]  /*47630*/  STL.64 [R1+0x310], R20 ;  /* 0x0003101401007387 */ /* 0x000fe80000100a00 */
[----:B------:R-:W-:Y:S04]  /*47640*/  STL.64 [R1+0x318], R22 ;  /* 0x0003181601007387 */ /* 0x000fe80000100a00 */
[----:B------:R-:W-:Y:S04]  /*47650*/  STL [R1+0x25d0], R18 ;  /* 0x0025d01201007387 */ /* 0x000fe80000100800 */
[----:B------:R0:W-:Y:S04]  /*47660*/  STL.64 [R1+0x25c8], R16 ;  /* 0x0025c81001007387 */ /* 0x0001e80000100a00 */
[----:B0-----:R-:W3:Y:S04]  /*47670*/  LDL.LU R16, [R1+0x70] ;  /* 0x0000700001107983 */ /* 0x001ee80000300800 */
[----:B------:R-:W3:Y:S04]  /*47680*/  LDL.LU R17, [R1+0x74] ;  /* 0x0000740001117983 */ /* 0x000ee80000300800 */
[----:B------:R-:W3:Y:S04]  /*47690*/  LDL.LU R18, [R1+0x78] ;  /* 0x0000780001127983 */ /* 0x000ee80000300800 */
[----:B------:R-:W3:Y:S04]  /*476a0*/  LDL.LU R19, [R1+0x7c] ;  /* 0x00007c0001137983 */ /* 0x000ee80000300800 */
[----:B------:R-:W5:Y:S04]  /*476b0*/  LDL.LU R20, [R1+0xd0] ;  /* 0x0000d00001147983 */ /* 0x000f680000300800 */
[----:B------:R-:W5:Y:S04]  /*476c0*/  LDL.LU R21, [R1+0xd4] ;  /* 0x0000d40001157983 */ /* 0x000f680000300800 */
[----:B------:R-:W5:Y:S04]  /*476d0*/  LDL.LU R22, [R1+0xd8] ;  /* 0x0000d80001167983 */ /* 0x000f680000300800 */
[----:B------:R-:W5:Y:S01]  /*476e0*/  LDL.LU R23, [R1+0xdc] ;  /* 0x0000dc0001177983 */ /* 0x000f620000300800 */
[----:B----4-:R-:W-:-:S03]  /*476f0*/  F2FP.F16.E4M3.UNPACK_B R4, R11 ;  /* 0x0000000bff04723e */ /* 0x010fc600020006ff */
[----:B------:R-:W0:Y:S04]  /*47700*/  LDSM.16.M88.4 R8, [R0+UR5+0x3000] ;  /* 0x003000050008783b */ /* 0x000e280008000200 */
[----:B--2---:R-:W-:Y:S01]  /*47710*/  HMMA.16816.F32 R24, R12, R4, R24 ;  /* 0x000000040c18723c */ /* 0x004fe20000001818 */
[----:B0-----:R-:W-:Y:S04]  /*47720*/  STL.64 [R1+0x3a0], R8 ;  /* 0x0003a00801007387 */ /* 0x001fe80000100a00 */
[----:B------:R-:W-:Y:S04]  /*47730*/  STL.64 [R1+0x3a8], R10 ;  /* 0x0003a80a01007387 */ /* 0x000fe80000100a00 */
[----:B------:R-:W-:Y:S10]  /*47740*/  STL.64 [R1+0x18], R4 ;  /* 0x0000180401007387 */ /* 0x000ff40000100a00 */
[----:B------:R-:W-:Y:S04]  /*47750*/  STL.64 [R1+0x50], R24 ;  /* 0x0000501801007387 */ /* 0x000fe80000100a00 */
[----:B------:R0:W-:Y:S04]  /*47760*/  STL.64 [R1+0x58], R26 ;  /* 0x0000581a01007387 */ /* 0x0001e80000100a00 */
[----:B0-----:R-:W2:Y:S01]  /*47770*/  LDL.LU R26, [R1+0x25d4] ;  /* 0x0025d400011a7983 */ /* 0x001ea20000300800 */
[----:B------:R-:W-:-:S02]  /*47780*/  IMAD.MOV.U32 R3, RZ, RZ, R9 ;  /* 0x000000ffff037224 */ /* 0x000fc400078e0009 */
[----:B------:R-:W-:Y:S01]  /*47790*/  IMAD.MOV.U32 R2, RZ, RZ, R8 ;  /* 0x000000ffff027224 */ /* 0x000fe200078e0008 */
[----:B------:R-:W-:Y:S02]  /*477a0*/  F2FP.F16.E4M3.UNPACK_B R8, R28 ;  /* 0x0000001cff08723e */ /* 0x000fe400020006ff */
[----:B--2---:R-:W-:Y:S02]  /*477b0*/  F2FP.F16.E4M3.UNPACK_B R9, R26 ;  /* 0x0000001aff09723e */ /* 0x004fe400020006ff */
[----:B------:R-:W0:Y:S04]  /*477c0*/  LDSM.16.M88.4 R24, [R0+UR5+0x3800] ;  /* 0x003800050018783b */ /* 0x000e280008000200 */
[----:B0-----:R-:W-:Y:S04]  /*477d0*/  STL.64 [R1+0x390], R24 ;  /* 0x0003901801007387 */ /* 0x001fe80000100a00 */
[----:B------:R-:W-:Y:S04]  /*477e0*/  STL.64 [R1+0x398], R26 ;  /* 0x0003981a01007387 */ /* 0x000fe80000100a00 */
[----:B------:R3:W-:Y:S02]  /*477f0*/  STL.64 [R1+0x10], R8 ;  /* 0x0000100801007387 */ /* 0x0007e40000100a00 */
[----:B---3--:R-:W-:Y:S02]  /*47800*/  HMMA.16816.F32 R8, R12, R8, R16 ;  /* 0x000000080c08723c */ /* 0x008fe40000001810 */
[----:B------:R-:W2:Y:S04]  /*47810*/  LDL.LU R18, [R1+0x25d0] ;  /* 0x0025d00001127983 */ /* 0x000ea80000300800 */
[----:B------:R-:W3:-:S13]  /*47820*/  LDL.LU.64 R16, [R1+0x25c8] ;  /* 0x0025c80001107983 */ /* 0x000eda0000300a00 */
[----:B------:R-:W-:Y:S04]  /*47830*/  STL.64 [R1+0x80], R8 ;  /* 0x0000800801007387 */ /* 0x000fe80000100a00 */
[----:B------:R-:W-:Y:S04]  /*47840*/  STL.64 [R1+0x88], R10 ;  /* 0x0000880a01007387 */ /* 0x000fe80000100a00 */
[----:B------:R-:W0:Y:S01]  /*47850*/  LDSM.16.M88.4 R8, [R0+UR5+0x4000] ;  /* 0x004000050008783b */ /* 0x000e220008000200 */
[----:B------:R-:W-:Y:S02]  /*47860*/  IMAD.MOV.U32 R4, RZ, RZ, R24 ;  /* 0x000000ffff047224 */ /* 0x000fe400078e0018 */
[----:B------:R-:W-:Y:S01]  /*47870*/  IMAD.MOV.U32 R5, RZ, RZ, R25 ;  /* 0x000000ffff057224 */ /* 0x000fe200078e0019 */
[----:B------:R-:W-:-:S02]  /*47880*/  F2FP.F16.E4M3.UNPACK_B R24, R7 ;  /* 0x00000007ff18723e */ /* 0x000fc400020006ff */
[----:B------:R-:W-:Y:S01]  /*47890*/  F2FP.F16.E4M3.UNPACK_B R25, R6 ;  /* 0x00000006ff19723e */ /* 0x000fe200020006ff */
[----:B0-----:R-:W-:Y:S04]  /*478a0*/  STL.64 [R1+0x380], R8 ;  /* 0x0003800801007387 */ /* 0x001fe80000100a00 */
[----:B------:R0:W-:Y:S01]  /*478b0*/  STL.64 [R1+0x388], R10 ;  /* 0x0003880a01007387 */ /* 0x0001e20000100a00 */
[----:B------:R-:W-:Y:S02]  /*478c0*/  IMAD.MOV.U32 R6, RZ, RZ, R8 ;  /* 0x000000ffff067224 */ /* 0x000fe400078e0008 */
[----:B------:R-:W-:Y:S01]  /*478d0*/  IMAD.MOV.U32 R7, RZ, RZ, R9 ;  /* 0x000000ffff077224 */ /* 0x000fe200078e0009 */
[----:B0-----:R-:W4:Y:S04]  /*478e0*/  LDL.LU.64 R10, [R1+0x25c0] ;  /* 0x0025c000010a7983 */ /* 0x001f280000300a00 */
[----:B------:R-:W4:Y:S04]  /*478f0*/  LDL.LU.64 R8, [R1+0x25b8] ;  /* 0x0025b80001087983 */ /* 0x000f280000300a00 */
[----:B------:R-:W-:Y:S04]  /*47900*/  STL.64 [R1+0x8], R24 ;  /* 0x0000081801007387 */ /* 0x000fe80000100a00 */
[----:B------:R-:W-:Y:S04]  /*47910*/  STL.64 [R1+0x25a0], R6 ;  /* 0x0025a00601007387 */ /* 0x000fe80000100a00 */
[----:B------:R0:W-:Y:S04]  /*47920*/  STL.64 [R1+0x2598], R4 ;  /* 0x0025980401007387 */ /* 0x0001e80000100a00 */
[----:B0-----:R-:W2:Y:S04]  /*47930*/  LDL.LU R4, [R1+0xf0] ;  /* 0x0000f00001047983 */ /* 0x001ea80000300800 */
[----:B------:R-:W2:Y:S04]  /*47940*/  LDL.LU R5, [R1+0xf4] ;  /* 0x0000f40001057983 */ /* 0x000ea80000300800 */
[----:B------:R-:W3:Y:S04]  /*47950*/  LDL.LU R6, [R1+0xf8] ;  /* 0x0000f80001067983 */ /* 0x000ee80000300800 */
[----:B------:R-:W3:Y:S01]  /*47960*/  LDL.LU R7, [R1+0xfc] ;  /* 0x0000fc0001077983 */ /* 0x000ee20000300800 */
[----:B----4-:R-:W-:Y:S03]  /*47970*/  HMMA.16816.F32 R24, R12, R24, R8 ;  /* 0x000000180c18723c */ /* 0x010fe60000001808 */
[----:B------:R-:W4:Y:S04]  /*47980*/  LDL.LU.64 R10, [R1+0x25b0] ;  /* 0x0025b000010a7983 */ /* 0x000f280000300a00 */
[----:B------:R-:W3:-:S12]  /*47990*/  LDL.LU R8, [R1+0x25a8] ;  /* 0x0025a80001087983 */ /* 0x000ed80000300800 */
[----:B------:R-:W-:Y:S04]  /*479a0*/  STL.64 [R1+0xb0], R24 ;  /* 0x0000b01801007387 */ /* 0x000fe80000100a00 */
[----:B------:R-:W-:Y:S04]  /*479b0*/  STL.64 [R1+0xb8], R26 ;  /* 0x0000b81a01007387 */ /* 0x000fe80000100a00 */
[----:B------:R-:W0:Y:S01]  /*479c0*/  LDSM.16.M88.4 R24, [R0+UR5+0x4800] ;  /* 0x004800050018783b */ /* 0x000e220008000200 */
[----:B--2---:R-:W-:-:S03]  /*479d0*/  F2FP.F16.E4M3.UNPACK_B R18, R18 ;  /* 0x00000012ff12723e */ /* 0x004fc600020006ff */
[----:B0-----:R-:W-:Y:S04]  /*479e0*/  STL.64 [R1+0x370], R24 ;  /* 0x0003701801007387 */ /* 0x001fe80000100a00 */
[----:B------:R5:W-:Y:S01]  /*479f0*/  STL.64 [R1+0x378], R26 ;  /* 0x0003781a01007387 */ /* 0x000be20000100a00 */
[----:B------:R-:W-:Y:S01]  /*47a00*/  IMAD.MOV.U32 R9, RZ, RZ, R25 ;  /* 0x000000ffff097224 */ /* 0x000fe200078e0019 */
[----:B---3--:R-:W-:Y:S01]  /*47a10*/  F2FP.F16.E4M3.UNPACK_B R19, R8 ;  /* 0x00000008ff13723e */ /* 0x008fe200020006ff */
[----:B------:R-:W-:-:S06]  /*47a20*/  IMAD.MOV.U32 R8, RZ, RZ, R24 ;  /* 0x000000ffff087224 */ /* 0x000fcc00078e0018 */
[----:B-----5:R-:W-:Y:S01]  /*47a30*/  HMMA.16816.F32 R24, R12, R18, R20 ;  /* 0x000000120c18723c */ /* 0x020fe20000001814 */
[----:B------:R-:W-:Y:S04]  /*47a40*/  STL.64 [R1], R18 ;  /* 0x0000001201007387 */ /* 0x000fe80000100a00 */
[----:B------:R-:W2:-:S14]  /*47a50*/  LDL.LU R20, [R1+0x150] ;  /* 0x0001500001147983 */ /* 0x000e9c0000300800 */
[----:B------:R-:W-:Y:S04]  /*47a60*/  STL.64 [R1+0xd0], R24 ;  /* 0x0000d01801007387 */ /* 0x000fe80000100a00 */
[----:B------:R-:W-:Y:S04]  /*47a70*/  STL.64 [R1+0xd8], R26 ;  /* 0x0000d81a01007387 */ /* 0x000fe80000100a00 */
[----:B------:R-:W0:Y:S01]  /*47a80*/  LDSM.16.M88.4 R24, [R0+UR5+0x5000] ;  /* 0x005000050018783b */ /* 0x000e220008000200 */
[----:B----4-:R-:W-:Y:S02]  /*47a90*/  F2FP.F16.E4M3.UNPACK_B R28, R11 ;  /* 0x0000000bff1c723e */ /* 0x010fe400020006ff */
[----:B------:R-:W-:Y:S01]  /*47aa0*/  F2FP.F16.E4M3.UNPACK_B R29, R10 ;  /* 0x0000000aff1d723e */ /* 0x000fe200020006ff */
[----:B------:R-:W2:Y:S04]  /*47ab0*/  LDL.LU R21, [R1+0x154] ;  /* 0x0001540001157983 */ /* 0x000ea80000300800 */
[----:B------:R-:W2:Y:S04]  /*47ac0*/  LDL.LU R22, [R1+0x158] ;  /* 0x0001580001167983 */ /* 0x000ea80000300800 */
[----:B------:R-:W2:Y:S01]  /*47ad0*/  LDL.LU R23, [R1+0x15c] ;  /* 0x00015c0001177983 */ /* 0x000ea20000300800 */
[----:B0-----:R-:W-:-:S02]  /*47ae0*/  IMAD.MOV.U32 R10, RZ, RZ, R24 ;  /* 0x000000ffff0a7224 */ /* 0x001fc400078e0018 */
[----:B------:R-:W-:Y:S01]  /*47af0*/  IMAD.MOV.U32 R11, RZ, RZ, R25 ;  /* 0x000000ffff0b7224 */ /* 0x000fe200078e0019 */
[----:B------:R-:W-:Y:S04]  /*47b00*/  STL.64 [R1+0x360], R24 ;  /* 0x0003601801007387 */ /* 0x000fe80000100a00 */
[----:B------:R-:W-:Y:S04]  /*47b10*/  STL.64 [R1+0x368], R26 ;  /* 0x0003681a01007387 */ /* 0x000fe80000100a00 */
[----:B------:R-:W-:Y:S04]  /*47b20*/  STL.64 [R1+0x2590], R10 ;  /* 0x0025900a01007387 */ /* 0x000fe80000100a00 */
[----:B------:R0:W-:Y:S04]  /*47b30*/  STL.64 [R1+0x2588], R8 ;  /* 0x0025880801007387 */ /* 0x0001e80000100a00 */
[----:B0-----:R-:W3:Y:S04]  /*47b40*/  LDL.LU R8, [R1+0x120] ;  /* 0x0001200001087983 */ /* 0x001ee80000300800 */
[----:B------:R-:W3:Y:S04]  /*47b50*/  LDL.LU R9, [R1+0x124] ;  /* 0x0001240001097983 */ /* 0x000ee80000300800 */
[----:B------:R-:W3:Y:S04]  /*47b60*/  LDL.LU R10, [R1+0x128] ;  /* 0x00012800010a7983 */ /* 0x000ee80000300800 */
[----:B------:R-:W3:Y:S01]  /*47b70*/  LDL.LU R11, [R1+0x12c] ;  /* 0x00012c00010b7983 */ /* 0x000ee20000300800 */
[----:B------:R-:W-:Y:S03]  /*47b80*/  HMMA.16816.F32 R4, R12, R28, R4 ;  /* 0x0000001c0c04723c */ /* 0x000fe60000001804 */
[----:B------:R-:W-:Y:S04]  /*47b90*/  STL [R1+0x2538], R28 ;  /* 0x0025381c01007387 */ /* 0x000fe80000100800 */
[----:B------:R-:W-:-:S12]  /*47ba0*/  STL [R1+0x2520], R29 ;  /* 0x0025201d01007387 */ /* 0x000fd80000100800 */
[----:B------:R-:W-:Y:S04]  /*47bb0*/  STL.64 [R1+0xf0], R4 ;  /* 0x0000f00401007387 */ /* 0x000fe80000100a00 */
[----:B------:R-:W-:Y:S04]  /*47bc0*/  STL.64 [R1+0xf8], R6 ;  /* 0x0000f80601007387 */ /* 0x000fe80000100a00 */
[----:B------:R-:W0:Y:S01]  /*47bd0*/  LDSM.16.M88.4 R4, [R0+UR5+0x5800] ;  /* 0x005800050004783b */ /* 0x000e220008000200 */
[----:B------:R-:W-:Y:S02]  /*47be0*/  F2FP.F16.E4M3.UNPACK_B R26, R17 ;  /* 0x00000011ff1a723e */ /* 0x000fe400020006ff */
[----:B------:R-:W-:Y:S01]  /*47bf0*/  F2FP.F16.E4M3.UNPACK_B R27, R16 ;  /* 0x00000010ff1b723e */ /* 0x000fe200020006ff */
[----:B0-----:R-:W-:Y:S04]  /*47c00*/  STL.64 [R1+0x350], R4 ;  /* 0x0003500401007387 */ /* 0x001fe80000100a00 */
[----:B------:R0:W-:Y:S01]  /*47c10*/  STL.64 [R1+0x358], R6 ;  /* 0x0003580601007387 */ /* 0x0001e20000100a00 */
[----:B------:R-:W-:-:S02]  /*47c20*/  IMAD.MOV.U32 R16, RZ, RZ, R4 ;  /* 0x000000ffff107224 */ /* 0x000fc400078e0004 */
[----:B------:R-:W-:Y:S01]  /*47c30*/  IMAD.MOV.U32 R17, RZ, RZ, R5 ;  /* 0x000000ffff117224 */ /* 0x000fe200078e0005 */
[----:B0-----:R-:W4:Y:S04]  /*47c40*/  LDL.LU.64 R6, [R1+0x25a0] ;  /* 0x0025a00001067983 */ /* 0x001f280000300a00 */
[----:B------:R-:W5:Y:S04]  /*47c50*/  LDL.LU.64 R4, [R1+0x2598] ;  /* 0x0025980001047983 */ /* 0x000f680000300a00 */
[----:B------:R-:W-:Y:S04]  /*47c60*/  STL [R1+0x2540], R26 ;  /* 0x0025401a01007387 */ /* 0x000fe80000100800 */
[----:B------:R-:W-:Y:S01]  /*47c70*/  STL [R1+0x253c], R27 ;  /* 0x00253c1b01007387 */ /* 0x000fe20000100800 */
[----:B---3--:R-:W-:-:S15]  /*47c80*/  HMMA.16816.F32 R8, R12, R26, R8 ;  /* 0x0000001a0c08723c */ /* 0x008fde0000001808 */
[----:B------:R-:W-:-:S04]  /*47c90*/  NOP ;  /* 0x0000000000007918 */ /* 0x000fc80000000000 */
[----:B------:R-:W-:Y:S04]  /*47ca0*/  STL.64 [R1+0x100], R8 ;  /* 0x0001000801007387 */ /* 0x000fe80000100a00 */
[----:B------:R-:W-:Y:S04]  /*47cb0*/  STL.64 [R1+0x108], R10 ;  /* 0x0001080a01007387 */ /* 0x000fe80000100a00 */
[----:B------:R-:W0:Y:S04]  /*47cc0*/  LDSM.16.M88.4 R8, [R0+UR5+0x6000] ;  /* 0x006000050008783b */ /* 0x000e280008000200 */
[----:B0-----:R-:W-:Y:S01]  /*47cd0*/  STL.64 [R1+0x340], R8 ;  /* 0x0003400801007387 */ /* 0x001fe20000100a00 */
[----:B------:R-:W-:-:S03]  /*47ce0*/  IMAD.MOV.U32 R18, RZ, RZ, R8 ;  /* 0x000000ffff127224 */ /* 0x000fc600078e0008 */
[----:B------:R-:W-:Y:S01]  /*47cf0*/  STL.64 [R1+0x348], R10 ;  /* 0x0003480a01007387 */ /* 0x000fe20000100a00 */
[----:B------:R-:W-:-:S03]  /*47d00*/  IMAD.MOV.U32 R19, RZ, RZ, R9 ;  /* 0x000000ffff137224 */ /* 0x000fc600078e0009 */
[----:B------:R-:W3:Y:S04]  /*47d10*/  LDL.LU R24, [R1+0x190] ;  /* 0x0001900001187983 */ /* 0x000ee80000300800 */
        /* <DEDUP_REMOVED lines=8> */
[----:B------:R-:W3:Y:S01]  /*47da0*/  LDL.LU R19, [R1+0x17c] ;  /* 0x00017c0001137983 */ /* 0x000ee20000300800 */
[----:B------:R-:W-:-:S02]  /*47db0*/  F2FP.F16.E4M3.UNPACK_B R2, R2 ;  /* 0x00000002ff02723e */ /* 0x000fc400020006ff */
[----:B------:R-:W-:-:S07]  /*47dc0*/  F2FP.F16.E4M3.UNPACK_B R3, R3 ;  /* 0x00000003ff03723e */ /* 0x000fce00020006ff */
[----:B--2---:R-:W-:Y:S01]  /*47dd0*/  HMMA.16816.F32 R8, R12, R2, R20 ;  /* 0x000000020c08723c */ /* 0x004fe20000001814 */
[----:B------:R-:W-:-:S15]  /*47de0*/  STL [R1+0x2544], R3 ;  /* 0x0025440301007387 */ /* 0x000fde0000100800 */
[----:B------:R-:W-:-:S03]  /*47df0*/  NOP ;  /* 0x0000000000007918 */ /* 0x000fc60000000000 */
[----:B------:R-:W-:Y:S04]  /*47e00*/  STL.64 [R1+0x130], R8 ;  /* 0x0001300801007387 */ /* 0x000fe80000100a00 */
[----:B------:R-:W-:Y:S04]  /*47e10*/  STL.64 [R1+0x138], R10 ;  /* 0x0001380a01007387 */ /* 0x000fe80000100a00 */
[----:B------:R-:W0:Y:S01]  /*47e20*/  LDSM.16.M88.4 R8, [R0+UR5+0x6800] ;  /* 0x006800050008783b */ /* 0x000e220008000200 */
[----:B-----5:R-:W-:Y:S02]  /*47e30*/  F2FP.F16.E4M3.UNPACK_B R4, R4 ;  /* 0x00000004ff04723e */ /* 0x020fe400020006ff */
[----:B------:R-:W-:Y:S01]  /*47e40*/  F2FP.F16.E4M3.UNPACK_B R5, R5 ;  /* 0x00000005ff05723e */ /* 0x000fe200020006ff */
[----:B0-----:R-:W-:Y:S04]  /*47e50*/  STL.64 [R1+0x330], R8 ;  /* 0x0003300801007387 */ /* 0x001fe80000100a00 */
[----:B------:R0:W-:Y:S01]  /*47e60*/  STL.64 [R1+0x338], R10 ;  /* 0x0003380a01007387 */ /* 0x0001e20000100a00 */
[----:B------:R-:W-:-:S02]  /*47e70*/  IMAD.MOV.U32 R20, RZ, RZ, R8 ;  /* 0x000000ffff147224 */ /* 0x000fc400078e0008 */
[----:B------:R-:W-:Y:S01]  /*47e80*/  IMAD.MOV.U32 R21, RZ, RZ, R9 ;  /* 0x000000ffff157224 */ /* 0x000fe200078e0009 */
[----:B0-----:R-:W2:Y:S04]  /*47e90*/  LDL.LU.64 R10, [R1+0x2590] ;  /* 0x00259000010a7983 */ /* 0x001ea80000300a00 */
[----:B------:R-:W5:Y:S01]  /*47ea0*/  LDL.LU.64 R8, [R1+0x2588] ;  /* 0x0025880001087983 */ /* 0x000f620000300a00 */
[----:B---3--:R-:W-:-:S15]  /*47eb0*/  HMMA.16816.F32 R16, R12, R4, R16 ;  /* 0x000000040c10723c */ /* 0x008fde0000001810 */
[----:B------:R-:W-:-:S04]  /*47ec0*/  NOP ;  /* 0x0000000000007918 */ /* 0x000fc80000000000 */
[----:B------:R-:W-:Y:S04]  /*47ed0*/  STL.64 [R1+0x150], R16 ;  /* 0x0001501001007387 */ /* 0x000fe80000100a00 */
[----:B------:R-:W-:Y:S04]  /*47ee0*/  STL.64 [R1+0x158], R18 ;  /* 0x0001581201007387 */ /* 0x000fe80000100a00 */
[----:B------:R-:W0:Y:S04]  /*47ef0*/  LDSM.16.M88.4 R16, [R0+UR5+0x7000] ;  /* 0x007000050010783b */ /* 0x000e280008000200 */
[----:B0-----:R0:W-:Y:S01]  /*47f00*/  STL.64 [R1+0x320], R16 ;  /* 0x0003201001007387 */ /* 0x0011e20000100a00 */
[----:B------:R-:W-:-:S03]  /*47f10*/  IMAD.MOV.U32 R22, RZ, RZ, R16 ;  /* 0x000000ffff167224 */ /* 0x000fc600078e0010 */
[----:B------:R1:W-:Y:S01]  /*47f20*/  STL.64 [R1+0x328], R18 ;  /* 0x0003281201007387 */ /* 0x0003e20000100a00 */
[----:B------:R-:W-:-:S03]  /*47f30*/  IMAD.MOV.U32 R3, RZ, RZ, R17 ;  /* 0x000000ffff037224 */ /* 0x000fc600078e0011 */
[----:B0-----:R-:W3:Y:S04]  /*47f40*/  LDL.LU R16, [R1+0x1c0] ;  /* 0x0001c00001107983 */ /* 0x001ee80000300800 */
[----:B------:R-:W3:Y:S04]  /*47f50*/  LDL.LU R17, [R1+0x1c4] ;  /* 0x0001c40001117983 */ /* 0x000ee80000300800 */
[----:B-1----:R-:W3:Y:S04]  /*47f60*/  LDL.LU R18, [R1+0x1c8] ;  /* 0x0001c80001127983 */ /* 0x002ee80000300800 */
[----:B------:R-:W3:Y:S04]  /*47f70*/  LDL.LU R19, [R1+0x1cc] ;  /* 0x0001cc0001137983 */ /* 0x000ee80000300800 */
[----:B------:R-:W-:Y:S04]  /*47f80*/  STL [R1+0x2560], R22 ;  /* 0x0025601601007387 */ /* 0x000fe80000100800 */
[----:B------:R0:W-:Y:S04]  /*47f90*/  STL.64 [R1+0x2558], R20 ;  /* 0x0025581401007387 */ /* 0x0001e80000100a00 */
[----:B0-----:R-:W2:Y:S04]  /*47fa0*/  LDL.LU R20, [R1+0x200] ;  /* 0x0002000001147983 */ /* 0x001ea80000300800 */
[----:B------:R-:W2:Y:S04]  /*47fb0*/  LDL.LU R21, [R1+0x204] ;  /* 0x0002040001157983 */ /* 0x000ea80000300800 */
[----:B------:R-:W2:Y:S04]  /*47fc0*/  LDL.LU R22, [R1+0x208] ;  /* 0x0002080001167983 */ /* 0x000ea80000300800 */
[----:B------:R-:W2:Y:S01]  /*47fd0*/  LDL.LU R23, [R1+0x20c] ;  /* 0x00020c0001177983 */ /* 0x000ea20000300800 */
[----:B----4-:R-:W-:-:S02]  /*47fe0*/  F2FP.F16.E4M3.UNPACK_B R6, R6 ;  /* 0x00000006ff06723e */ /* 0x010fc400020006ff */
[----:B------:R-:W-:-:S07]  /*47ff0*/  F2FP.F16.E4M3.UNPACK_B R7, R7 ;  /* 0x00000007ff07723e */ /* 0x000fce00020006ff */
[----:B------:R-:W-:Y:S01]  /*48000*/  HMMA.16816.F32 R24, R12, R6, R24 ;  /* 0x000000060c18723c */ /* 0x000fe20000001818 */
[----:B--2---:R-:W-:Y:S04]  /*48010*/  STL.64 [R1+0x2570], R22 ;  /* 0x0025701601007387 */ /* 0x004fe80000100a00 */
[----:B------:R0:W-:Y:S04]  /*48020*/  STL.64 [R1+0x2568], R20 ;  /* 0x0025681401007387 */ /* 0x0001e80000100a00 */
[----:B0-----:R-:W2:Y:S04]  /*48030*/  LDL.LU R20, [R1+0x1e0] ;  /* 0x0001e00001147983 */ /* 0x001ea80000300800 */
[----:B------:R-:W2:Y:S04]  /*48040*/  LDL.LU R21, [R1+0x1e4] ;  /* 0x0001e40001157983 */ /* 0x000ea80000300800 */
[----:B------:R-:W2:Y:S04]  /*48050*/  LDL.LU R22, [R1+0x1e8] ;  /* 0x0001e80001167983 */ /* 0x000ea80000300800 */
[----:B------:R-:W2:Y:S04]  /*48060*/  LDL.LU R23, [R1+0x1ec] ;  /* 0x0001ec0001177983 */ /* 0x000ea80000300800 */
[----:B------:R-:W-:Y:S04]  /*48070*/  STL.64 [R1+0x2490], R6 ;  /* 0x0024900601007387 */ /* 0x000fe80000100a00 */
[----:B------:R0:W-:Y:S04]  /*48080*/  STL.64 [R1+0x2488], R4 ;  /* 0x0024880401007387 */ /* 0x0001e80000100a00 */
[----:B------:R-:W-:Y:S04]  /*48090*/  STL.64 [R1+0x170], R24 ;  /* 0x0001701801007387 */ /* 0x000fe80000100a00 */
[----:B------:R-:W-:Y:S04]  /*480a0*/  STL.64 [R1+0x178], R26 ;  /* 0x0001781a01007387 */ /* 0x000fe80000100a00 */
[----:B------:R-:W1:Y:S04]  /*480b0*/  LDSM.16.M88.4 R24, [R0+UR5+0x7800] ;  /* 0x007800050018783b */ /* 0x000e680008000200 */
[----:B0-----:R-:W4:Y:S04]  /*480c0*/  LDL.LU R4, [R1+0x260] ;  /* 0x0002600001047983 */ /* 0x001f280000300800 */
[----:B------:R-:W4:Y:S04]  /*480d0*/  LDL.LU R5, [R1+0x264] ;  /* 0x0002640001057983 */ /* 0x000f280000300800 */
[----:B------:R-:W4:Y:S04]  /*480e0*/  LDL.LU R6, [R1+0x268] ;  /* 0x0002680001067983 */ /* 0x000f280000300800 */
[----:B------:R-:W4:Y:S01]  /*480f0*/  LDL.LU R7, [R1+0x26c] ;  /* 0x00026c0001077983 */ /* 0x000f220000300800 */
[----:B-----5:R-:W-:-:S02]  /*48100*/  F2FP.F16.E4M3.UNPACK_B R8, R8 ;  /* 0x00000008ff08723e */ /* 0x020fc400020006ff */
[----:B------:R-:W-:Y:S02]  /*48110*/  F2FP.F16.E4M3.UNPACK_B R9, R9 ;  /* 0x00000009ff09723e */ /* 0x000fe400020006ff */
[----:B------:R-:W-:Y:S02]  /*48120*/  F2FP.F16.E4M3.UNPACK_B R10, R10 ;  /* 0x0000000aff0a723e */ /* 0x000fe400020006ff */
[----:B------:R-:W-:-:S03]  /*48130*/  F2FP.F16.E4M3.UNPACK_B R11, R11 ;  /* 0x0000000bff0b723e */ /* 0x000fc600020006ff */
[C---:B---3--:R-:W-:Y:S08]  /*48140*/  HMMA.16816.F32 R16, R12.reuse, R8, R16 ;  /* 0x000000080c10723c */ /* 0x048ff00000001810 */
[----:B--2---:R-:W-:Y:S01]  /*48150*/  HMMA.16816.F32 R20, R12, R10, R20 ;  /* 0x0000000a0c14723c */ /* 0x004fe20000001814 */
[----:B----4-:R-:W-:Y:S04]  /*48160*/  STL.64 [R1+0x2550], R6 ;  /* 0x0025500601007387 */ /* 0x010fe80000100a00 */
[----:B------:R0:W-:Y:S04]  /*48170*/  STL.64 [R1+0x2548], R4 ;  /* 0x0025480401007387 */ /* 0x0001e80000100a00 */
[----:B0-----:R-:W2:Y:S04]  /*48180*/  LDL.LU R4, [R1+0x220] ;  /* 0x0002200001047983 */ /* 0x001ea80000300800 */
[----:B------:R-:W2:Y:S04]  /*48190*/  LDL.LU R5, [R1+0x224] ;  /* 0x0002240001057983 */ /* 0x000ea80000300800 */
[----:B------:R-:W2:Y:S04]  /*481a0*/  LDL.LU R6, [R1+0x228] ;  /* 0x0002280001067983 */ /* 0x000ea80000300800 */
[----:B------:R-:W2:Y:S04]  /*481b0*/  LDL.LU R7, [R1+0x22c] ;  /* 0x00022c0001077983 */ /* 0x000ea80000300800 */
[----:B-1----:R-:W-:Y:S04]  /*481c0*/  STL.64 [R1+0x300], R24 ;  /* 0x0003001801007387 */ /* 0x002fe80000100a00 */
[----:B------:R-:W-:Y:S04]  /*481d0*/  STL.64 [R1+0x308], R26 ;  /* 0x0003081a01007387 */ /* 0x000fe80000100a00 */
[----:B------:R-:W-:Y:S04]  /*481e0*/  STL.64 [R1+0x180], R16 ;  /* 0x0001801001007387 */ /* 0x000fe80000100a00 */
[----:B------:R0:W-:Y:S04]  /*481f0*/  STL.64 [R1+0x188], R18 ;  /* 0x0001881201007387 */ /* 0x0001e80000100a00 */
[----:B0-----:R-:W3:Y:S04]  /*48200*/  LDL.LU.64 R18, [R1+0x2580] ;  /* 0x0025800001127983 */ /* 0x001ee80000300a00 */
[----:B------:R-:W4:Y:S04]  /*48210*/  LDL.LU.64 R16, [R1+0x2578] ;  /* 0x0025780001107983 */ /* 0x000f280000300a00 */
[----:B------:R-:W-:Y:S04]  /*48220*/  STL.64 [R1+0x190], R20 ;  /* 0x0001901401007387 */ /* 0x000fe80000100a00 */
[----:B------:R0:W-:Y:S04]  /*48230*/  STL.64 [R1+0x198], R22 ;  /* 0x0001981601007387 */ /* 0x0001e80000100a00 */
[----:B0-----:R-:W5:Y:S04]  /*48240*/  LDL.LU.64 R22, [R1+0x2570] ;  /* 0x0025700001167983 */ /* 0x001f680000300a00 */
[----:B------:R-:W5:Y:S04]  /*48250*/  LDL.LU.64 R20, [R1+0x2568] ;  /* 0x0025680001147983 */ /* 0x000f680000300a00 */
[----:B------:R-:W-:Y:S04]  /*48260*/  STL.64 [R1+0x2470], R10 ;  /* 0x0024700a01007387 */ /* 0x000fe80000100a00 */
[----:B------:R0:W-:Y:S04]  /*48270*/  STL.64 [R1+0x2468], R8 ;  /* 0x0024680801007387 */ /* 0x0001e80000100a00 */
[----:B0-----:R-:W2:Y:S04]  /*48280*/  LDL.LU R8, [R1+0x250] ;  /* 0x0002500001087983 */ /* 0x001ea80000300800 */
[----:B------:R-:W2:Y:S04]  /*48290*/  LDL.LU R9, [R1+0x254] ;  /* 0x0002540001097983 */ /* 0x000ea80000300800 */
[----:B------:R-:W2:Y:S04]  /*482a0*/  LDL.LU R10, [R1+0x258] ;  /* 0x00025800010a7983 */ /* 0x000ea80000300800 */
[----:B------:R-:W2:Y:S01]  /*482b0*/  LDL.LU R11, [R1+0x25c] ;  /* 0x00025c00010b7983 */ /* 0x000ea20000300800 */
[----:B----4-:R-:W-:-:S02]  /*482c0*/  F2FP.F16.E4M3.UNPACK_B R16, R16 ;  /* 0x00000010ff10723e */ /* 0x010fc400020006ff */
[----:B------:R-:W-:Y:S02]  /*482d0*/  F2FP.F16.E4M3.UNPACK_B R17, R17 ;  /* 0x00000011ff11723e */ /* 0x000fe400020006ff */
[----:B---3--:R-:W-:Y:S02]  /*482e0*/  F2FP.F16.E4M3.UNPACK_B R18, R18 ;  /* 0x00000012ff12723e */ /* 0x008fe400020006ff */
[----:B------:R-:W-:-:S03]  /*482f0*/  F2FP.F16.E4M3.UNPACK_B R19, R19 ;  /* 0x00000013ff13723e */ /* 0x000fc600020006ff */
[C---:B-----5:R-:W-:Y:S08]  /*48300*/  HMMA.16816.F32 R20, R12.reuse, R16, R20 ;  /* 0x000000100c14723c */ /* 0x060ff00000001814 */
[----:B--2---:R-:W-:Y:S11]  /*48310*/  HMMA.16816.F32 R4, R12, R18, R4 ;  /* 0x000000120c04723c */ /* 0x004ff60000001804 */
[----:B------:R-:W-:Y:S04]  /*48320*/  STL.64 [R1+0x1c0], R20 ;  /* 0x0001c01401007387 */ /* 0x000fe80000100a00 */
[----:B------:R0:W-:Y:S04]  /*48330*/  STL.64 [R1+0x1c8], R22 ;  /* 0x0001c81601007387 */ /* 0x0001e80000100a00 */
[----:B0-----:R-:W2:Y:S04]  /*48340*/  LDL.LU R22, [R1+0x2560] ;  /* 0x0025600001167983 */ /* 0x001ea80000300800 */
[----:B------:R-:W3:Y:S04]  /*48350*/  LDL.LU.64 R20, [R1+0x2558] ;  /* 0x0025580001147983 */ /* 0x000ee80000300a00 */
[----:B------:R-:W-:Y:S04]  /*48360*/  STL.64 [R1+0x1e0], R4 ;  /* 0x0001e00401007387 */ /* 0x000fe80000100a00 */
[----:B------:R0:W-:Y:S04]  /*48370*/  STL.64 [R1+0x1e8], R6 ;  /* 0x0001e80601007387 */ /* 0x0001e80000100a00 */
[----:B0-----:R-:W4:Y:S04]  /*48380*/  LDL.LU.64 R6, [R1+0x2550] ;  /* 0x0025500001067983 */ /* 0x001f280000300a00 */
[----:B------:R-:W4:Y:S01]  /*48390*/  LDL.LU.64 R4, [R1+0x2548] ;  /* 0x0025480001047983 */ /* 0x000f220000300a00 */
[----:B------:R-:W-:-:S03]  /*483a0*/  F2FP.F16.E4M3.UNPACK_B R23, R3 ;  /* 0x00000003ff17723e */ /* 0x000fc600020006ff */
[----:B------:R-:W-:Y:S04]  /*483b0*/  STL.64 [R1+0x2450], R18 ;  /* 0x0024501201007387 */ /* 0x000fe80000100a00 */
[----:B------:R-:W-:Y:S01]  /*483c0*/  STL.64 [R1+0x2448], R16 ;  /* 0x0024481001007387 */ /* 0x000fe20000100a00 */
[----:B---3--:R-:W-:Y:S02]  /*483d0*/  F2FP.F16.E4M3.UNPACK_B R20, R20 ;  /* 0x00000014ff14723e */ /* 0x008fe400020006ff */
[----:B------:R-:W-:Y:S02]  /*483e0*/  F2FP.F16.E4M3.UNPACK_B R21, R21 ;  /* 0x00000015ff15723e */ /* 0x000fe400020006ff */
[----:B--2---:R-:W-:-:S05]  /*483f0*/  F2FP.F16.E4M3.UNPACK_B R22, R22 ;  /* 0x00000016ff16723e */ /* 0x004fca00020006ff */
[C---:B------:R-:W-:Y:S08]  /*48400*/  HMMA.16816.F32 R8, R12.reuse, R20, R8 ;  /* 0x000000140c08723c */ /* 0x040ff00000001808 */
[----:B----4-:R-:W-:Y:S11]  /*48410*/  HMMA.16816.F32 R4, R12, R22, R4 ;  /* 0x000000160c04723c */ /* 0x010ff60000001804 */
[----:B------:R0:W-:Y:S04]  /*48420*/  STL.64 [R1+0x200], R8 ;  /* 0x0002000801007387 */ /* 0x0001e80000100a00 */
[----:B------:R1:W-:Y:S04]  /*48430*/  STL.64 [R1+0x208], R10 ;  /* 0x0002080a01007387 */ /* 0x0003e80000100a00 */
[----:B0-----:R-:W2:Y:S04]  /*48440*/  LDL.LU R8, [R1+0x110] ;  /* 0x0001100001087983 */ /* 0x001ea80000300800 */
[----:B------:R-:W-:Y:S04]  /*48450*/  STL.64 [R1+0x250], R4 ;  /* 0x0002500401007387 */ /* 0x000fe80000100a00 */
[----:B------:R-:W-:Y:S04]  /*48460*/  STL.64 [R1+0x258], R6 ;  /* 0x0002580601007387 */ /* 0x000fe80000100a00 */
[----:B------:R-:W2:Y:S04]  /*48470*/  LDL.LU R9, [R1+0x114] ;  /* 0x0001140001097983 */ /* 0x000ea80000300800 */
[----:B-1----:R-:W3:Y:S04]  /*48480*/  LDL.LU R10, [R1+0x118] ;  /* 0x00011800010a7983 */ /* 0x002ee80000300800 */
        /* <DEDUP_REMOVED lines=20> */
[----:B0-----:R-:W3:Y:S04]  /*485d0*/  LDL.LU R10, [R1] ;  /* 0x00000000010a7983 */ /* 0x001ee80000300800 */
[----:B------:R-:W3:Y:S04]  /*485e0*/  LDL.LU R11, [R1+0x4] ;  /* 0x00000400010b7983 */ /* 0x000ee80000300800 */
[----:B--2---:R0:W-:Y:S04]  /*485f0*/  STL.64 [R1+0x24b8], R8 ;  /* 0x0024b80801007387 */ /* 0x0041e80000100a00 */
[----:B---3--:R1:W-:Y:S04]  /*48600*/  STL.64 [R1+0x24d8], R10 ;  /* 0x0024d80a01007387 */ /* 0x0083e80000100a00 */
[----:B------:R-:W2:Y:S04]  /*48610*/  LDL.LU R4, [R1+0x160] ;  /* 0x0001600001047983 */ /* 0x000ea80000300800 */
[----:B------:R-:W2:Y:S04]  /*48620*/  LDL.LU R5, [R1+0x164] ;  /* 0x0001640001057983 */ /* 0x000ea80000300800 */
[----:B------:R-:W3:Y:S04]  /*48630*/  LDL.LU R6, [R1+0x168] ;  /* 0x0001680001067983 */ /* 0x000ee80000300800 */
[----:B------:R-:W3:Y:S04]  /*48640*/  LDL.LU R7, [R1+0x16c] ;  /* 0x00016c0001077983 */ /* 0x000ee80000300800 */
[----:B0-----:R-:W4:Y:S04]  /*48650*/  LDL.LU R8, [R1+0x8] ;  /* 0x0000080001087983 */ /* 0x001f280000300800 */
[----:B------:R-:W4:Y:S04]  /*48660*/  LDL.LU R9, [R1+0xc] ;  /* 0x00000c0001097983 */ /* 0x000f280000300800 */
[----:B-1----:R-:W5:Y:S04]  /*48670*/  LDL.LU R10, [R1+0x10] ;  /* 0x00001000010a7983 */ /* 0x002f680000300800 */
[----:B------:R-:W5:Y:S04]  /*48680*/  LDL.LU R11, [R1+0x14] ;  /* 0x00001400010b7983 */ /* 0x000f680000300800 */
[----:B----4-:R-:W-:Y:S04]  /*48690*/  STL.64 [R1+0x24f0], R8 ;  /* 0x0024f00801007387 */ /* 0x010fe80000100a00 */
[----:B-----5:R-:W-:Y:S04]  /*486a0*/  STL.64 [R1+0x2508], R10 ;  /* 0x0025080a01007387 */ /* 0x020fe80000100a00 */
[----:B---3--:R-:W-:Y:S04]  /*486b0*/  STL.64 [R1+0x24d0], R6 ;  /* 0x0024d00601007387 */ /* 0x008fe80000100a00 */
[----:B--2---:R0:W-:Y:S04]  /*486c0*/  STL.64 [R1+0x24c8], R4 ;  /* 0x0024c80401007387 */ /* 0x0041e80000100a00 */
[----:B0-----:R-:W2:Y:S04]  /*486d0*/  LDL.LU R4, [R1+0x1d0] ;  /* 0x0001d00001047983 */ /* 0x001ea80000300800 */
[----:B------:R-:W2:Y:S04]  /*486e0*/  LDL.LU R5, [R1+0x1d4] ;  /* 0x0001d40001057983 */ /* 0x000ea80000300800 */
[----:B------:R-:W3:Y:S04]  /*486f0*/  LDL.LU R6, [R1+0x1d8] ;  /* 0x0001d80001067983 */ /* 0x000ee80000300800 */
[----:B------:R-:W3:Y:S04]  /*48700*/  LDL.LU R7, [R1+0x1dc] ;  /* 0x0001dc0001077983 */ /* 0x000ee80000300800 */
[----:B------:R-:W4:Y:S04]  /*48710*/  LDL.LU R8, [R1+0x18] ;  /* 0x0000180001087983 */ /* 0x000f280000300800 */
[----:B------:R-:W4:Y:S01]  /*48720*/  LDL.LU R9, [R1+0x1c] ;  /* 0x00001c0001097983 */ /* 0x000f220000300800 */
[----:B------:R-:W-:-:S03]  /*48730*/  IMAD.MOV.U32 R0, RZ, RZ, R24 ;  /* 0x000000ffff007224 */ /* 0x000fc600078e0018 */
[----:B---3--:R-:W-:Y:S04]  /*48740*/  STL.64 [R1+0x24e8], R6 ;  /* 0x0024e80601007387 */ /* 0x008fe80000100a00 */
[----:B--2---:R0:W-:Y:S04]  /*48750*/  STL.64 [R1+0x24e0], R4 ;  /* 0x0024e00401007387 */ /* 0x0041e80000100a00 */
[----:B0-----:R-:W2:Y:S04]  /*48760*/  LDL.LU R4, [R1+0x1f0] ;  /* 0x0001f00001047983 */ /* 0x001ea80000300800 */
[----:B------:R-:W2:Y:S04]  /*48770*/  LDL.LU R5, [R1+0x1f4] ;  /* 0x0001f40001057983 */ /* 0x000ea80000300800 */
[----:B------:R-:W3:Y:S04]  /*48780*/  LDL.LU R6, [R1+0x1f8] ;  /* 0x0001f80001067983 */ /* 0x000ee80000300800 */
[----:B------:R-:W3:Y:S01]  /*48790*/  LDL.LU R7, [R1+0x1fc] ;  /* 0x0001fc0001077983 */ /* 0x000ee20000300800 */
[----:B------:R-:W-:-:S03]  /*487a0*/  F2FP.F16.E4M3.UNPACK_B R24, R0 ;  /* 0x00000000ff18723e */ /* 0x000fc600020006ff */
[----:B------:R-:W5:Y:S04]  /*487b0*/  LDL.LU R3, [R1+0xacc] ;  /* 0x000acc0001037983 */ /* 0x000f680000300800 */
[----:B------:R-:W5:Y:S04]  /*487c0*/  LDL.LU R0, [R1+0xac8] ;  /* 0x000ac80001007983 */ /* 0x000f680000300800 */
[----:B------:R-:W4:Y:S04]  /*487d0*/  LDL.LU R26, [R1+0xadc] ;  /* 0x000adc00011a7983 */ /* 0x000f280000300800 */
[----:B------:R-:W4:Y:S04]  /*487e0*/  LDL.LU R29, [R1+0xad8] ;  /* 0x000ad800011d7983 */ /* 0x000f280000300800 */
[----:B------:R-:W4:Y:S04]  /*487f0*/  LDL.LU R27, [R1+0xad4] ;  /* 0x000ad400011b7983 */ /* 0x000f280000300800 */
[----:B------:R-:W4:Y:S04]  /*48800*/  LDL.LU R11, [R1+0xad0] ;  /* 0x000ad000010b7983 */ /* 0x000f280000300800 */
[----:B------:R-:W4:Y:S04]  /*48810*/  LDL.LU R28, [R1+0xae4] ;  /* 0x000ae400011c7983 */ /* 0x000f280000300800 */
        /* <DEDUP_REMOVED lines=13> */
[----:B------:R-:W-:-:S03]  /*488f0*/  F2FP.F16.E4M3.UNPACK_B R25, R25 ;  /* 0x00000019ff19723e */ /* 0x000fc600020006ff */
[----:B---3--:R-:W-:Y:S04]  /*48900*/  STL.64 [R1+0x2530], R6 ;  /* 0x0025300601007387 */ /* 0x008fe80000100a00 */
[----:B--2---:R0:W-:Y:S04]  /*48910*/  STL.64 [R1+0x2528], R4 ;  /* 0x0025280401007387 */ /* 0x0041e80000100a00 */
[----:B0-----:R-:W2:Y:S04]  /*48920*/  LDL.LU R4, [R1+0x240] ;  /* 0x0002400001047983 */ /* 0x001ea80000300800 */
[----:B------:R-:W2:Y:S04]  /*48930*/  LDL.LU R5, [R1+0x244] ;  /* 0x0002440001057983 */ /* 0x000ea80000300800 */
[----:B------:R-:W2:Y:S04]  /*48940*/  LDL.LU R6, [R1+0x248] ;  /* 0x0002480001067983 */ /* 0x000ea80000300800 */
[----:B------:R-:W2:Y:S04]  /*48950*/  LDL.LU R7, [R1+0x24c] ;  /* 0x00024c0001077983 */ /* 0x000ea80000300800 */
[----:B------:R-:W-:Y:S04]  /*48960*/  STL.64 [R1+0x2460], R22 ;  /* 0x0024601601007387 */ /* 0x000fe80000100a00 */
[----:B------:R0:W-:Y:S01]  /*48970*/  STL.64 [R1+0x2458], R20 ;  /* 0x0024581401007387 */ /* 0x0001e20000100a00 */
[----:B-----5:R-:W-:-:S02]  /*48980*/  IMAD R0, R0, 0x100, R3 ;  /* 0x0000010000007824 */ /* 0x020fc400078e0203 */
[----:B----4-:R-:W-:Y:S02]  /*48990*/  IMAD R29, R29, 0x100, R26 ;  /* 0x000001001d1d7824 */ /* 0x010fe400078e021a */
[----:B------:R-:W-:Y:S01]  /*489a0*/  IMAD R11, R11, 0x100, R27 ;  /* 0x000001000b0b7824 */ /* 0x000fe200078e021b */
[----:B0-----:R-:W3:Y:S04]  /*489b0*/  LDL.LU R20, [R1+0xe0] ;  /* 0x0000e00001147983 */ /* 0x001ee80000300800 */
[----:B------:R-:W3:Y:S04]  /*489c0*/  LDL.LU R21, [R1+0xe4] ;  /* 0x0000e40001157983 */ /* 0x000ee80000300800 */
[----:B------:R-:W3:Y:S04]  /*489d0*/  LDL.LU R22, [R1+0xe8] ;  /* 0x0000e80001167983 */ /* 0x000ee80000300800 */
[----:B------:R-:W3:Y:S04]  /*489e0*/  LDL.LU R23, [R1+0xec] ;  /* 0x0000ec0001177983 */ /* 0x000ee80000300800 */
[----:B------:R-:W4:Y:S04]  /*489f0*/  LDL.LU R16, [R1+0xc0] ;  /* 0x0000c00001107983 */ /* 0x000f280000300800 */
[----:B------:R-:W4:Y:S04]  /*48a00*/  LDL.LU R17, [R1+0xc4] ;  /* 0x0000c40001117983 */ /* 0x000f280000300800 */
[----:B------:R-:W4:Y:S04]  /*48a10*/  LDL.LU R18, [R1+0xc8] ;  /* 0x0000c80001127983 */ /* 0x000f280000300800 */
[----:B------:R-:W4:Y:S04]  /*48a20*/  LDL.LU R19, [R1+0xcc] ;  /* 0x0000cc0001137983 */ /* 0x000f280000300800 */
[----:B------:R-:W5:Y:S04]  /*48a30*/  LDL.LU R3, [R1+0x2544] ;  /* 0x0025440001037983 */ /* 0x000f680000300800 */
[----:B------:R-:W3:Y:S04]  /*48a40*/  LDL.LU R26, [R1+0x2540] ;  /* 0x00254000011a7983 */ /* 0x000ee80000300800 */
[----:B------:R-:W3:Y:S01]  /*48a50*/  LDL.LU R27, [R1+0x253c] ;  /* 0x00253c00011b7983 */ /* 0x000ee20000300800 */
[----:B------:R-:W-:-:S03]  /*48a60*/  IMAD R10, R10, 0x100, R28 ;  /* 0x000001000a0a7824 */ /* 0x000fc600078e021c */
[----:B------:R-:W3:Y:S01]  /*48a70*/  LDL.LU R28, [R1+0x2538] ;  /* 0x00253800011c7983 */ /* 0x000ee20000300800 */
[----:B--2---:R-:W-:Y:S03]  /*48a80*/  HMMA.16816.F32 R12, R12, R24, R4 ;  /* 0x000000180c0c723c */ /* 0x004fe60000001804 */
[----:B------:R-:W2:Y:S04]  /*48a90*/  LDL.LU.64 R6, [R1+0x2530] ;  /* 0x0025300001067983 */ /* 0x000ea80000300a00 */
[----:B------:R-:W2:Y:S04]  /*48aa0*/  LDL.LU.64 R4, [R1+0x2528] ;  /* 0x0025280001047983 */ /* 0x000ea80000300a00 */
[----:B------:R-:W-:Y:S04]  /*48ab0*/  STL [R1+0x2444], R24 ;  /* 0x0024441801007387 */ /* 0x000fe80000100800 */
[----:B------:R-:W-:Y:S04]  /*48ac0*/  STL [R1+0x2440], R25 ;  /* 0x0024401901007387 */ /* 0x000fe80000100800 */
[----:B------:R0:W-:Y:S04]  /*48ad0*/  STL.64 [R1+0x240], R12 ;  /* 0x0002400c01007387 */ /* 0x0001e80000100a00 */
[----:B------:R1:W-:Y:S01]  /*48ae0*/  STL.64 [R1+0x248], R14 ;  /* 0x0002480e01007387 */ /* 0x0003e20000100a00 */
[----:B0-----:R-:W-:-:S02]  /*48af0*/  F2FP.F16.E4M3.UNPACK_B R12, R0 ;  /* 0x00000000ff0c723e */ /* 0x001fc400020006ff */
[----:B-1----:R-:W-:Y:S02]  /*48b00*/  F2FP.F16.E4M3.UNPACK_B R14, R29 ;  /* 0x0000001dff0e723e */ /* 0x002fe400020006ff */
[----:B------:R-:W-:Y:S02]  /*48b10*/  F2FP.F16.E4M3.UNPACK_B R13, R11 ;  /* 0x0000000bff0d723e */ /* 0x000fe400020006ff */
[----:B------:R-:W-:Y:S01]  /*48b20*/  F2FP.F16.E4M3.UNPACK_B R15, R10 ;  /* 0x0000000aff0f723e */ /* 0x000fe200020006ff */
[----:B------:R-:W3:Y:S06]  /*48b30*/  LDL.LU R29, [R1+0x2520] ;  /* 0x00252000011d7983 */ /* 0x000eec0000300800 */
[----:B--2---:R-:W-:Y:S01]  /*48b40*/  HMMA.16816.F32 R8, R12, R8, R4 ;  /* 0x000000080c08723c */ /* 0x004fe20000001804 */
[----:B------:R-:W2:Y:S04]  /*48b50*/  LDL.LU.64 R6, [R1+0x2518] ;  /* 0x0025180001067983 */ /* 0x000ea80000300a00 */
[----:B------:R-:W2:-:S14]  /*48b60*/  LDL.LU.64 R4, [R1+0x2510] ;  /* 0x0025100001047983 */ /* 0x000e9c0000300a00 */
        /* <DEDUP_REMOVED lines=16> */
[----:B------:R-:W5:Y:S04]  /*48c70*/  LDL.LU.64 R6, [R1+0x24d0] ;  /* 0x0024d00001067983 */ /* 0x000f680000300a00 */
[----:B------:R-:W5:-:S13]  /*48c80*/  LDL.LU.64 R4, [R1+0x24c8] ;  /* 0x0024c80001047983 */ /* 0x000f5a0000300a00 */
        /* <DEDUP_REMOVED lines=9> */
[----:B------:R-:W2:Y:S01]  /*48d20*/  LDL.LU.64 R8, [R1+0x24a8] ;  /* 0x0024a80001087983 */ /* 0x000ea20000300a00 */
[C---:B-----5:R-:W-:Y:S08]  /*48d30*/  HMMA.16816.F32 R4, R12.reuse, R2, R4 ;  /* 0x000000020c04723c */ /* 0x060ff00000001804 */
[----:B--2---:R-:W-:Y:S01]  /*48d40*/  HMMA.16816.F32 R24, R12, R26, R8 ;  /* 0x0000001a0c18723c */ /* 0x004fe20000001808 */
[----:B------:R-:W2:Y:S04]  /*48d50*/  LDL.LU.64 R10, [R1+0x24a0] ;  /* 0x0024a000010a7983 */ /* 0x000ea80000300a00 */
[----:B------:R-:W2:-:S14]  /*48d60*/  LDL.LU.64 R8, [R1+0x2498] ;  /* 0x0024980001087983 */ /* 0x000e9c0000300a00 */
[----:B------:R0:W-:Y:S04]  /*48d70*/  STL.64 [R1+0x1a0], R24 ;  /* 0x0001a01801007387 */ /* 0x0001e80000100a00 */
[----:B------:R1:W-:Y:S04]  /*48d80*/  STL.64 [R1+0x1a8], R26 ;  /* 0x0001a81a01007387 */ /* 0x0003e80000100a00 */
[----:B0-----:R-:W3:Y:S04]  /*48d90*/  LDL.LU R24, [R1+0x60] ;  /* 0x0000600001187983 */ /* 0x001ee80000300800 */
[----:B------:R-:W3:Y:S04]  /*48da0*/  LDL.LU R25, [R1+0x64] ;  /* 0x0000640001197983 */ /* 0x000ee80000300800 */
[----:B-1----:R-:W3:Y:S04]  /*48db0*/  LDL.LU R26, [R1+0x68] ;  /* 0x00006800011a7983 */ /* 0x002ee80000300800 */
[----:B------:R-:W3:Y:S04]  /*48dc0*/  LDL.LU R27, [R1+0x6c] ;  /* 0x00006c00011b7983 */ /* 0x000ee80000300800 */
[----:B------:R-:W-:Y:S04]  /*48dd0*/  STL.64 [R1+0x160], R4 ;  /* 0x0001600401007387 */ /* 0x000fe80000100a00 */
[----:B------:R0:W-:Y:S04]  /*48de0*/  STL.64 [R1+0x168], R6 ;  /* 0x0001680601007387 */ /* 0x0001e80000100a00 */
[----:B0-----:R-:W5:Y:S04]  /*48df0*/  LDL.LU.64 R6, [R1+0x2490] ;  /* 0x0024900001067983 */ /* 0x001f680000300a00 */
[----:B------:R-:W2:Y:S02]  /*48e00*/  LDL.LU.64 R4, [R1+0x2488] ;  /* 0x0024880001047983 */ /* 0x000ea40000300a00 */
[----:B--2---:R-:W-:-:S15]  /*48e10*/  HMMA.16816.F32 R8, R12, R4, R8 ;  /* 0x000000040c08723c */ /* 0x004fde0000001808 */
[----:B------:R-:W-:-:S04]  /*48e20*/  NOP ;  /* 0x0000000000007918 */ /* 0x000fc80000000000 */
[----:B------:R-:W-:Y:S04]  /*48e30*/  STL.64 [R1+0x140], R8 ;  /* 0x0001400801007387 */ /* 0x000fe80000100a00 */
[----:B------:R0:W-:Y:S04]  /*48e40*/  STL.64 [R1+0x148], R10 ;  /* 0x0001480a01007387 */ /* 0x0001e80000100a00 */
[----:B0-----:R-:W5:Y:S04]  /*48e50*/  LDL.LU.64 R10, [R1+0x2480] ;  /* 0x00248000010a7983 */ /* 0x001f680000300a00 */
[----:B------:R-:W5:Y:S02]  /*48e60*/  LDL.LU.64 R8, [R1+0x2478] ;  /* 0x0024780001087983 */ /* 0x000f640000300a00 */
[----:B-----5:R-:W-:Y:S02]  /*48e70*/  HMMA.16816.F32 R4, R12, R6, R8 ;  /* 0x000000060c04723c */ /* 0x020fe40000001808 */
[----:B------:R-:W4:Y:S04]  /*48e80*/  LDL.LU.64 R10, [R1+0x2470] ;  /* 0x00247000010a7983 */ /* 0x000f280000300a00 */
[----:B------:R-:W2:-:S13]  /*48e90*/  LDL.LU.64 R8, [R1+0x2468] ;  /* 0x0024680001087983 */ /* 0x000e9a0000300a00 */
[----:B------:R0:W-:Y:S04]  /*48ea0*/  STL.64 [R1+0x120], R4 ;  /* 0x0001200401007387 */ /* 0x0001e80000100a00 */
[----:B------:R1:W-:Y:S04]  /*48eb0*/  STL.64 [R1+0x128], R6 ;  /* 0x0001280601007387 */ /* 0x0003e80000100a00 */
[----:B0-----:R-:W5:Y:S04]  /*48ec0*/  LDL.LU R4, [R1+0x90] ;  /* 0x0000900001047983 */ /* 0x001f680000300800 */
[----:B------:R-:W5:Y:S04]  /*48ed0*/  LDL.LU R5, [R1+0x94] ;  /* 0x0000940001057983 */ /* 0x000f680000300800 */
[----:B-1----:R-:W5:Y:S04]  /*48ee0*/  LDL.LU R6, [R1+0x98] ;  /* 0x0000980001067983 */ /* 0x002f680000300800 */
[----:B------:R-:W5:Y:S01]  /*48ef0*/  LDL.LU R7, [R1+0x9c] ;  /* 0x00009c0001077983 */ /* 0x000f620000300800 */
[C---:B--2---:R-:W-:Y:S08]  /*48f00*/  HMMA.16816.F32 R20, R12.reuse, R8, R20 ;  /* 0x000000080c14723c */ /* 0x044ff00000001814 */
[C---:B----4-:R-:W-:Y:S11]  /*48f10*/  HMMA.16816.F32 R8, R12.reuse, R10, R16 ;  /* 0x0000000a0c08723c */ /* 0x050ff60000001810 */
[----:B------:R-:W-:Y:S04]  /*48f20*/  STL.64 [R1+0xe0], R20 ;  /* 0x0000e01401007387 */ /* 0x000fe80000100a00 */
[----:B------:R0:W-:Y:S04]  /*48f30*/  STL.64 [R1+0xe8], R22 ;  /* 0x0000e81601007387 */ /* 0x0001e80000100a00 */
[----:B0-----:R-:W2:Y:S04]  /*48f40*/  LDL.LU.64 R22, [R1+0x2460] ;  /* 0x0024600001167983 */ /* 0x001ea80000300a00 */
[----:B------:R-:W3:Y:S04]  /*48f50*/  LDL.LU.64 R20, [R1+0x2458] ;  /* 0x0024580001147983 */ /* 0x000ee80000300a00 */
[----:B------:R-:W5:Y:S04]  /*48f60*/  LDL.LU.64 R18, [R1+0x2450] ;  /* 0x0024500001127983 */ /* 0x000f680000300a00 */
[----:B------:R-:W4:Y:S04]  /*48f70*/  LDL.LU.64 R16, [R1+0x2448] ;  /* 0x0024480001107983 */ /* 0x000f280000300a00 */
[----:B------:R0:W-:Y:S04]  /*48f80*/  STL.64 [R1+0xc0], R8 ;  /* 0x0000c00801007387 */ /* 0x0001e80000100a00 */
[----:B------:R1:W-:Y:S04]  /*48f90*/  STL.64 [R1+0xc8], R10 ;  /* 0x0000c80a01007387 */ /* 0x0003e80000100a00 */
[----:B0-----:R-:W4:Y:S04]  /*48fa0*/  LDL.LU R8, [R1+0xa0] ;  /* 0x0000a00001087983 */ /* 0x001f280000300800 */
[----:B------:R-:W4:Y:S04]  /*48fb0*/  LDL.LU R9, [R1+0xa4] ;  /* 0x0000a40001097983 */ /* 0x000f280000300800 */
[----:B-1----:R-:W4:Y:S04]  /*48fc0*/  LDL.LU R10, [R1+0xa8] ;  /* 0x0000a800010a7983 */ /* 0x002f280000300800 */
[----:B------:R-:W4:Y:S02]  /*48fd0*/  LDL.LU R11, [R1+0xac] ;  /* 0x0000ac00010b7983 */ /* 0x000f240000300800 */
[C---:B----4-:R-:W-:Y:S08]  /*48fe0*/  HMMA.16816.F32 R8, R12.reuse, R16, R8 ;  /* 0x000000100c08723c */ /* 0x050ff00000001808 */
[C---:B-----5:R-:W-:Y:S08]  /*48ff0*/  HMMA.16816.F32 R16, R12.reuse, R18, R4 ;  /* 0x000000120c10723c */ /* 0x060ff00000001804 */
[C---:B---3--:R-:W-:Y:S03]  /*49000*/  HMMA.16816.F32 R4, R12.reuse, R20, R24 ;  /* 0x000000140c04723c */ /* 0x048fe60000001818 */
[----:B------:R0:W-:Y:S04]  /*49010*/  STL.64 [R1+0xa0], R8 ;  /* 0x0000a00801007387 */ /* 0x0001e80000100a00 */
[----:B------:R1:W-:Y:S04]  /*49020*/  STL.64 [R1+0xa8], R10 ;  /* 0x0000a80a01007387 */ /* 0x0003e80000100a00 */
[----:B0-----:R-:W2:Y:S04]  /*49030*/  LDL.LU R8, [R1+0x30] ;  /* 0x0000300001087983 */ /* 0x001ea80000300800 */
[----:B------:R-:W-:Y:S04]  /*49040*/  STL.64 [R1+0x70], R16 ;  /* 0x0000701001007387 */ /* 0x000fe80000100a00 */
[----:B------:R-:W-:Y:S04]  /*49050*/  STL.64 [R1+0x78], R18 ;  /* 0x0000781201007387 */ /* 0x000fe80000100a00 */
[----:B------:R0:W-:Y:S04]  /*49060*/  STL.64 [R1+0x40], R4 ;  /* 0x0000400401007387 */ /* 0x0001e80000100a00 */
[----:B------:R3:W-:Y:S04]  /*49070*/  STL.64 [R1+0x48], R6 ;  /* 0x0000480601007387 */ /* 0x0007e80000100a00 */
[----:B------:R-:W2:Y:S04]  /*49080*/  LDL.LU R9, [R1+0x34] ;  /* 0x0000340001097983 */ /* 0x000ea80000300800 */
[----:B-1----:R-:W2:Y:S04]  /*49090*/  LDL.LU R10, [R1+0x38] ;  /* 0x00003800010a7983 */ /* 0x002ea80000300800 */
[----:B------:R-:W2:Y:S04]  /*490a0*/  LDL.LU R11, [R1+0x3c] ;  /* 0x00003c00010b7983 */ /* 0x000ea80000300800 */
[----:B0-----:R-:W4:Y:S04]  /*490b0*/  LDL.LU R5, [R1+0x3d4] ;  /* 0x0003d40001057983 */ /* 0x001f280000300800 */
[----:B------:R-:W5:Y:S04]  /*490c0*/  LDL.LU R26, [R1+0x3c0] ;  /* 0x0003c000011a7983 */ /* 0x000f680000300800 */
        /* <DEDUP_REMOVED lines=13> */
[----:B---3--:R-:W3:Y:S04]  /*491a0*/  LDL.LU R6, [R1+0x3e4] ;  /* 0x0003e40001067983 */ /* 0x008ee80000300800 */
[----:B------:R-:W3:Y:S04]  /*491b0*/  LDL.LU R7, [R1+0x3d0] ;  /* 0x0003d00001077983 */ /* 0x000ee80000300800 */
[----:B--2---:R-:W-:Y:S04]  /*491c0*/  STL.64 [R1+0x2418], R18 ;  /* 0x0024181201007387 */ /* 0x004fe80000100a00 */
[----:B------:R0:W-:Y:S04]  /*491d0*/  STL.64 [R1+0x2410], R16 ;  /* 0x0024101001007387 */ /* 0x0001e80000100a00 */
[----:B0-----:R-:W2:Y:S04]  /*491e0*/  LDL.LU R16, [R1+0x80] ;  /* 0x0000800001107983 */ /* 0x001ea80000300800 */
[----:B------:R-:W2:Y:S04]  /*491f0*/  LDL.LU R17, [R1+0x84] ;  /* 0x0000840001117983 */ /* 0x000ea80000300800 */
[----:B------:R-:W2:Y:S04]  /*49200*/  LDL.LU R18, [R1+0x88] ;  /* 0x0000880001127983 */ /* 0x000ea80000300800 */
[----:B------:R-:W2:Y:S01]  /*49210*/  LDL.LU R19, [R1+0x8c] ;  /* 0x00008c0001137983 */ /* 0x000ea20000300800 */
[----:B------:R-:W-:Y:S03]  /*49220*/  HMMA.16816.F32 R8, R12, R22, R8 ;  /* 0x000000160c08723c */ /* 0x000fe60000001808 */
[----:B--2---:R-:W-:Y:S04]  /*49230*/  STL.64 [R1+0x2428], R18 ;  /* 0x0024281201007387 */ /* 0x004fe80000100a00 */
[----:B------:R0:W-:Y:S04]  /*49240*/  STL.64 [R1+0x2420], R16 ;  /* 0x0024201001007387 */ /* 0x0001e80000100a00 */
[----:B0-----:R-:W2:Y:S04]  /*49250*/  LDL.LU R16, [R1+0x50] ;  /* 0x0000500001107983 */ /* 0x001ea80000300800 */
[----:B------:R-:W2:Y:S04]  /*49260*/  LDL.LU R17, [R1+0x54] ;  /* 0x0000540001117983 */ /* 0x000ea80000300800 */
[----:B------:R-:W2:Y:S04]  /*49270*/  LDL.LU R18, [R1+0x58] ;  /* 0x0000580001127983 */ /* 0x000ea80000300800 */
[----:B------:R-:W2:Y:S01]  /*49280*/  LDL.LU R19, [R1+0x5c] ;  /* 0x00005c0001137983 */ /* 0x000ea20000300800 */
[----:B----4-:R-:W-:-:S02]  /*49290*/  IMAD R0, R0, 0x100, R28 ;  /* 0x0000010000007824 */ /* 0x010fc400078e021c */
[----:B------:R-:W-:Y:S02]  /*492a0*/  IMAD R2, R2, 0x100, R24 ;  /* 0x0000010002027824 */ /* 0x000fe400078e0218 */
[----:B------:R-:W-:Y:S01]  /*492b0*/  IMAD R3, R3, 0x100, R25 ;  /* 0x0000010003037824 */ /* 0x000fe200078e0219 */
[----:B--2---:R-:W-:Y:S04]  /*492c0*/  STL.64 [R1+0x2438], R18 ;  /* 0x0024381201007387 */ /* 0x004fe80000100a00 */
[----:B------:R0:W-:Y:S04]  /*492d0*/  STL.64 [R1+0x2430], R16 ;  /* 0x0024301001007387 */ /* 0x0001e80000100a00 */
[----:B0-----:R-:W2:Y:S04]  /*492e0*/  LDL.LU R16, [R1+0x20] ;  /* 0x0000200001107983 */ /* 0x001ea80000300800 */
[----:B------:R-:W2:Y:S04]  /*492f0*/  LDL.LU R17, [R1+0x24] ;  /* 0x0000240001117983 */ /* 0x000ea80000300800 */
[----:B------:R-:W2:Y:S04]  /*49300*/  LDL.LU R18, [R1+0x28] ;  /* 0x0000280001127983 */ /* 0x000ea80000300800 */
[----:B------:R-:W2:Y:S04]  /*49310*/  LDL.LU R19, [R1+0x2c] ;  /* 0x00002c0001137983 */ /* 0x000ea80000300800 */
[----:B------:R-:W4:Y:S04]  /*49320*/  LDL.LU R22, [R1+0xb04] ;  /* 0x000b040001167983 */ /* 0x000f280000300800 */
[----:B------:R-:W2:Y:S04]  /*49330*/  LDL.LU R23, [R1+0x3f0] ;  /* 0x0003f00001177983 */ /* 0x000ea80000300800 */
[----:B------:R0:W-:Y:S04]  /*49340*/  STL.64 [R1+0x30], R8 ;  /* 0x0000300801007387 */ /* 0x0001e80000100a00 */
[----:B------:R1:W-:Y:S04]  /*49350*/  STL.64 [R1+0x38], R10 ;  /* 0x0000380a01007387 */ /* 0x0003e80000100a00 */
[----:B------:R-:W2:Y:S04]  /*49360*/  LDL.LU R29, [R1+0x3b4] ;  /* 0x0003b400011d7983 */ /* 0x000ea80000300800 */
[----:B------:R-:W2:Y:S04]  /*49370*/  LDL.LU R27, [R1+0x3c4] ;  /* 0x0003c400011b7983 */ /* 0x000ea80000300800 */
[----:B------:R-:W2:Y:S04]  /*49380*/  LDL.LU R28, [R1+0x3b0] ;  /* 0x0003b000011c7983 */ /* 0x000ea80000300800 */
[----:B0-----:R-:W2:Y:S04]  /*49390*/  LDL.LU R8, [R1+0xd0] ;  /* 0x0000d00001087983 */ /* 0x001ea80000300800 */
[----:B------:R-:W2:Y:S04]  /*493a0*/  LDL.LU R9, [R1+0xd4] ;  /* 0x0000d40001097983 */ /* 0x000ea80000300800 */
[----:B-1----:R-:W2:Y:S04]  /*493b0*/  LDL.LU R10, [R1+0xd8] ;  /* 0x0000d800010a7983 */ /* 0x002ea80000300800 */
[----:B------:R-:W2:Y:S04]  /*493c0*/  LDL.LU R11, [R1+0xdc] ;  /* 0x0000dc00010b7983 */ /* 0x000ea80000300800 */
[----:B------:R-:W2:Y:S04]  /*493d0*/  LDL.LU R24, [R1+0x2444] ;  /* 0x0024440001187983 */ /* 0x000ea80000300800 */
[----:B------:R-:W2:Y:S02]  /*493e0*/  LDL.LU R25, [R1+0x2440] ;  /* 0x0024400001197983 */ /* 0x000ea40000300800 */
[----:B--2---:R-:W-:Y:S02]  /*493f0*/  HMMA.16816.F32 R12, R12, R24, R16 ;  /* 0x000000180c0c723c */ /* 0x004fe40000001810 */
[----:B------:R-:W2:Y:S04]  /*49400*/  LDL.LU.64 R18, [R1+0x2438] ;  /* 0x0024380001127983 */ /* 0x000ea80000300a00 */
[----:B------:R-:W2:Y:S01]  /*49410*/  LDL.LU.64 R16, [R1+0x2430] ;  /* 0x0024300001107983 */ /* 0x000ea20000300a00 */
[----:B----4-:R-:W-:Y:S01]  /*49420*/  IMAD R4, R4, 0x100, R22 ;  /* 0x0000010004047824 */ /* 0x010fe200078e0216 */
[----:B------:R-:W-:-:S02]  /*49430*/  F2FP.F16.E4M3.UNPACK_B R22, R23.H1 ;  /* 0x00000017ff16723e */ /* 0x000fc400030006ff */
[----:B------:R-:W-:-:S09]  /*49440*/  F2FP.F16.E4M3.UNPACK_B R23, R20.H1 ;  /* 0x00000014ff17723e */ /* 0x000fd200030006ff */
[----:B------:R0:W-:Y:S04]  /*49450*/  STL.64 [R1+0x20], R12 ;  /* 0x0000200c01007387 */ /* 0x0001e80000100a00 */
[----:B------:R1:W-:Y:S01]  /*49460*/  STL.64 [R1+0x28], R14 ;  /* 0x0000280e01007387 */ /* 0x0003e20000100a00 */
[----:B0-----:R-:W-:Y:S02]  /*49470*/  F2FP.F16.E4M3.UNPACK_B R12, R0 ;  /* 0x00000000ff0c723e */ /* 0x001fe400020006ff */
[----:B-1----:R-:W-:Y:S02]  /*49480*/  F2FP.F16.E4M3.UNPACK_B R14, R2 ;  /* 0x00000002ff0e723e */ /* 0x002fe400020006ff */
[----:B------:R-:W-:Y:S02]  /*49490*/  F2FP.F16.E4M3.UNPACK_B R13, R3 ;  /* 0x00000003ff0d723e */ /* 0x000fe400020006ff */
[----:B------:R-:W-:-:S07]  /*494a0*/  F2FP.F16.E4M3.UNPACK_B R15, R4 ;  /* 0x00000004ff0f723e */ /* 0x000fce00020006ff */
[----:B--2---:R-:W-:-:S15]  /*494b0*/  HMMA.16816.F32 R16, R12, R22, R16 ;  /* 0x000000160c10723c */ /* 0x004fde0000001810 */
[----:B------:R-:W-:-:S04]  /*494c0*/  NOP ;  /* 0x0000000000007918 */ /* 0x000fc80000000000 */
[----:B------:R-:W-:Y:S04]  /*494d0*/  STL.64 [R1+0x50], R16 ;  /* 0x0000501001007387 */ /* 0x000fe80000100a00 */
[----:B------:R0:W-:Y:S04]  /*494e0*/  STL.64 [R1+0x58], R18 ;  /* 0x0000581201007387 */ /* 0x0001e80000100a00 */
[----:B0-----:R-:W2:Y:S04]  /*494f0*/  LDL.LU.64 R18, [R1+0x2428] ;  /* 0x0024280001127983 */ /* 0x001ea80000300a00 */
[----:B------:R-:W2:Y:S01]  /*49500*/  LDL.LU.64 R16, [R1+0x2420] ;  /* 0x0024200001107983 */ /* 0x000ea20000300a00 */
[----:B------:R-:W-:-:S02]  /*49510*/  F2FP.F16.E4M3.UNPACK_B R2, R21.H1 ;  /* 0x00000015ff02723e */ /* 0x000fc400030006ff */
[----:B---3--:R-:W-:-:S07]  /*49520*/  F2FP.F16.E4M3.UNPACK_B R3, R6.H1 ;  /* 0x00000006ff03723e */ /* 0x008fce00030006ff */
        /* <DEDUP_REMOVED lines=8> */
[----:B------:R-:W-:Y:S02]  /*495b0*/  IMAD.MOV.U32 R20, RZ, RZ, R22 ;  /* 0x000000ffff147224 */ /* 0x000fe400078e0016 */
[----:B------:R-:W-:Y:S02]  /*495c0*/  IMAD.MOV.U32 R22, RZ, RZ, R2 ;  /* 0x000000ffff167224 */ /* 0x000fe400078e0002 */
[----:B------:R-:W-:Y:S01]  /*495d0*/  IMAD.MOV.U32 R21, RZ, RZ, R3 ;  /* 0x000000ffff157224 */ /* 0x000fe200078e0003 */
[----:B-----5:R-:W-:Y:S02]  /*495e0*/  F2FP.F16.E4M3.UNPACK_B R2, R26.H1 ;  /* 0x0000001aff02723e */ /* 0x020fe400030006ff */
[----:B------:R-:W-:Y:S01]  /*495f0*/  F2FP.F16.E4M3.UNPACK_B R3, R27.H1 ;  /* 0x0000001bff03723e */ /* 0x000fe200030006ff */
[----:B------:R-:W-:Y:S02]  /*49600*/  IMAD.MOV.U32 R0, RZ, RZ, R23 ;  /* 0x000000ffff007224 */ /* 0x000fe400078e0017 */
[----:B------:R-:W-:-:S02]  /*49610*/  IMAD.MOV.U32 R24, RZ, RZ, R4 ;  /* 0x000000ffff187224 */ /* 0x000fc400078e0004 */
[----:B------:R-:W-:Y:S01]  /*49620*/  IMAD.MOV.U32 R23, RZ, RZ, R5 ;  /* 0x000000ffff177224 */ /* 0x000fe200078e0005 */
[C---:B--2---:R-:W-:Y:S08]  /*49630*/  HMMA.16816.F32 R16, R12.reuse, R4, R16 ;  /* 0x000000040c10723c */ /* 0x044ff00000001810 */
[----:B------:R-:W-:Y:S11]  /*49640*/  HMMA.16816.F32 R4, R12, R2, R8 ;  /* 0x000000020c04723c */ /* 0x000ff60000001808 */
[----:B------:R-:W-:Y:S04]  /*49650*/  STL.64 [R1+0x80], R16 ;  /* 0x0000801001007387 */ /* 0x000fe80000100a00 */
[----:B------:R-:W-:Y:S04]  /*49660*/  STL.64 [R1+0x88], R18 ;  /* 0x0000881201007387 */ /* 0x000fe80000100a00 */
[----:B------:R-:W-:Y:S04]  /*49670*/  STL [R1], R2 ;  /* 0x0000000201007387 */ /* 0x000fe80000100800 */
[----:B------:R-:W-:Y:S04]  /*49680*/  STL.64 [R1+0x23a8], R22 ;  /* 0x0023a81601007387 */ /* 0x000fe80000100a00 */
[----:B------:R0:W-:Y:S04]  /*49690*/  STL.64 [R1+0x23a0], R20 ;  /* 0x0023a01401007387 */ /* 0x0001e80000100a00 */
[----:B------:R-:W-:Y:S04]  /*496a0*/  STL [R1+0x4], R3 ;  /* 0x0000040301007387 */ /* 0x000fe80000100800 */
[----:B0-----:R-:W2:Y:S04]  /*496b0*/  LDL.LU R20, [R1+0x190] ;  /* 0x0001900001147983 */ /* 0x001ea80000300800 */
[----:B------:R0:W-:Y:S04]  /*496c0*/  STL.64 [R1+0xb0], R4 ;  /* 0x0000b00401007387 */ /* 0x0001e80000100a00 */
[----:B------:R1:W-:Y:S04]  /*496d0*/  STL.64 [R1+0xb8], R6 ;  /* 0x0000b80601007387 */ /* 0x0003e80000100a00 */
[----:B------:R-:W2:Y:S04]  /*496e0*/  LDL.LU R21, [R1+0x194] ;  /* 0x0001940001157983 */ /* 0x000ea80000300800 */
[----:B------:R-:W3:Y:S04]  /*496f0*/  LDL.LU R22, [R1+0x198] ;  /* 0x0001980001167983 */ /* 0x000ee80000300800 */
[----:B------:R-:W3:Y:S04]  /*49700*/  LDL.LU R23, [R1+0x19c] ;  /* 0x00019c0001177983 */ /* 0x000ee80000300800 */
[----:B0-----:R-:W4:Y:S04]  /*49710*/  LDL.LU R5, [R1+0x394] ;  /* 0x0003940001057983 */ /* 0x001f280000300800 */
[----:B-1----:R-:W5:Y:S04]  /*49720*/  LDL.LU R6, [R1+0x380] ;  /* 0x0003800001067983 */ /* 0x002f680000300800 */
[----:B------:R-:W5:Y:S04]  /*49730*/  LDL.LU R7, [R1+0x384] ;  /* 0x0003840001077983 */ /* 0x000f680000300800 */
[----:B-----5:R-:W-:Y:S04]  /*49740*/  STL.64 [R1+0x23f8], R6 ;  /* 0x0023f80601007387 */ /* 0x020fe80000100a00 */
[----:B----4-:R-:W-:Y:S04]  /*49750*/  STL [R1+0x23f0], R5 ;  /* 0x0023f00501007387 */ /* 0x010fe80000100800 */
[----:B------:R-:W4:Y:S04]  /*49760*/  LDL.LU R8, [R1+0x370] ;  /* 0x0003700001087983 */ /* 0x000f280000300800 */
[----:B------:R-:W5:Y:S04]  /*49770*/  LDL.LU R9, [R1+0x374] ;  /* 0x0003740001097983 */ /* 0x000f680000300800 */
        /* <DEDUP_REMOVED lines=8> */
[----:B------:R-:W2:Y:S04]  /*49800*/  LDL.LU R5, [R1+0x104] ;  /* 0x0001040001057983 */ /* 0x000ea80000300800 */
[----:B------:R-:W2:Y:S04]  /*49810*/  LDL.LU R6, [R1+0x108] ;  /* 0x0001080001067983 */ /* 0x000ea80000300800 */
[----:B------:R-:W2:Y:S04]  /*49820*/  LDL.LU R7, [R1+0x10c] ;  /* 0x00010c0001077983 */ /* 0x000ea80000300800 */
[----:B------:R-:W3:Y:S04]  /*49830*/  LDL.LU R26, [R1+0x310] ;  /* 0x00031000011a7983 */ /* 0x000ee80000300800 */
[----:B--2---:R-:W-:Y:S04]  /*49840*/  STL.64 [R1+0x2408], R6 ;  /* 0x0024080601007387 */ /* 0x004fe80000100a00 */
[----:B------:R0:W-:Y:S04]  /*49850*/  STL.64 [R1+0x2400], R4 ;  /* 0x0024000401007387 */ /* 0x0001e80000100a00 */
        /* <DEDUP_REMOVED lines=8> */
[----:B---3--:R-:W-:Y:S04]  /*498e0*/  STL.64 [R1+0x23c8], R22 ;  /* 0x0023c81601007387 */ /* 0x008fe80000100a00 */
[----:B------:R0:W-:Y:S04]  /*498f0*/  STL.64 [R1+0x23c0], R20 ;  /* 0x0023c01401007387 */ /* 0x0001e80000100a00 */
[----:B0-----:R-:W3:Y:S04]  /*49900*/  LDL.LU R20, [R1+0x170] ;  /* 0x0001700001147983 */ /* 0x001ee80000300800 */
[----:B------:R-:W3:Y:S04]  /*49910*/  LDL.LU R21, [R1+0x174] ;  /* 0x0001740001157983 */ /* 0x000ee80000300800 */
[----:B------:R-:W2:Y:S04]  /*49920*/  LDL.LU R22, [R1+0x178] ;  /* 0x0001780001167983 */ /* 0x000ea80000300800 */
[----:B------:R-:W2:Y:S01]  /*49930*/  LDL.LU R23, [R1+0x17c] ;  /* 0x00017c0001177983 */ /* 0x000ea20000300800 */
[----:B------:R-:W-:-:S02]  /*49940*/  F2FP.F16.E4M3.UNPACK_B R28, R28.H1 ;  /* 0x0000001cff1c723e */ /* 0x000fc400030006ff */
[----:B------:R-:W-:Y:S01]  /*49950*/  F2FP.F16.E4M3.UNPACK_B R29, R29.H1 ;  /* 0x0000001dff1d723e */ /* 0x000fe200030006ff */
        /* <DEDUP_REMOVED lines=16> */
[----:B------:R-:W-:Y:S04]  /*49a60*/  STL.64 [R1+0xd0], R4 ;  /* 0x0000d00401007387 */ /* 0x000fe80000100a00 */
[----:B------:R0:W-:Y:S04]  /*49a70*/  STL.64 [R1+0xd8], R6 ;  /* 0x0000d80601007387 */ /* 0x0001e80000100a00 */
[----:B0-----:R-:W3:Y:S04]  /*49a80*/  LDL.LU.64 R6, [R1+0x2408] ;  /* 0x0024080001067983 */ /* 0x001ee80000300a00 */
[----:B------:R-:W3:Y:S01]  /*49a90*/  LDL.LU.64 R4, [R1+0x2400] ;  /* 0x0024000001047983 */ /* 0x000ee20000300a00 */
[----:B------:R-:W-:-:S02]  /*49aa0*/  F2FP.F16.E4M3.UNPACK_B R26, R26.H1 ;  /* 0x0000001aff1a723e */ /* 0x000fc400030006ff */
[----:B------:R-:W-:Y:S02]  /*49ab0*/  F2FP.F16.E4M3.UNPACK_B R27, R27.H1 ;  /* 0x0000001bff1b723e */ /* 0x000fe400030006ff */
[----:B------:R-:W-:Y:S02]  /*49ac0*/  F2FP.F16.E4M3.UNPACK_B R2, R2.H1 ;  /* 0x00000002ff02723e */ /* 0x000fe400030006ff */
[----:B------:R-:W-:Y:S01]  /*49ad0*/  F2FP.F16.E4M3.UNPACK_B R3, R3.H1 ;  /* 0x00000003ff03723e */ /* 0x000fe200030006ff */
[----:B------:R-:W4:Y:S04]  /*49ae0*/  LDL.LU R17, [R1+0x354] ;  /* 0x0003540001117983 */ /* 0x000f280000300800 */
[----:B------:R-:W4:Y:S04]  /*49af0*/  LDL.LU R18, [R1+0x340] ;  /* 0x0003400001127983 */ /* 0x000f280000300800 */
[----:B------:R-:W-:Y:S04]  /*49b00*/  STL [R1+0x2364], R28 ;  /* 0x0023641c01007387 */ /* 0x000fe80000100800 */
[----:B------:R-:W-:Y:S01]  /*49b10*/  STL [R1+0x2360], R29 ;  /* 0x0023601d01007387 */ /* 0x000fe20000100800 */
[C---:B--2---:R-:W-:Y:S08]  /*49b20*/  HMMA.16816.F32 R20, R12.reuse, R2, R20 ;  /* 0x000000020c14723c */ /* 0x044ff00000001814 */
[----:B---3--:R-:W-:-:S15]  /*49b30*/  HMMA.16816.F32 R4, R12, R26, R4 ;  /* 0x0000001a0c04723c */ /* 0x008fde0000001804 */
[----:B------:R-:W-:-:S04]  /*49b40*/  NOP ;  /* 0x0000000000007918 */ /* 0x000fc80000000000 */
[----:B------:R-:W-:Y:S04]  /*49b50*/  STL.64 [R1+0xf0], R4 ;  /* 0x0000f00401007387 */ /* 0x000fe80000100a00 */
[----:B------:R0:W-:Y:S04]  /*49b60*/  STL.64 [R1+0xf8], R6 ;  /* 0x0000f80601007387 */ /* 0x0001e80000100a00 */
[----:B0-----:R-:W2:Y:S04]  /*49b70*/  LDL.LU.64 R6, [R1+0x23f8] ;  /* 0x0023f80001067983 */ /* 0x001ea80000300a00 */
[----:B------:R-:W3:Y:S04]  /*49b80*/  LDL.LU R5, [R1+0x23f0] ;  /* 0x0023f00001057983 */ /* 0x000ee80000300800 */
[----:B------:R-:W-:Y:S04]  /*49b90*/  STL [R1+0x2368], R27 ;  /* 0x0023681b01007387 */ /* 0x000fe80000100800 */
        /* <DEDUP_REMOVED lines=20> */
[----:B----4-:R-:W-:-:S02]  /*49ce0*/  F2FP.F16.E4M3.UNPACK_B R8, R8.H1 ;  /* 0x00000008ff08723e */ /* 0x010fc400030006ff */
[----:B-----5:R-:W-:Y:S01]  /*49cf0*/  F2FP.F16.E4M3.UNPACK_B R9, R9.H1 ;  /* 0x00000009ff09723e */ /* 0x020fe200030006ff */
[----:B------:R-:W-:Y:S04]  /*49d00*/  STL.64 [R1+0x22f8], R6 ;  /* 0x0022f80601007387 */ /* 0x000fe80000100a00 */
[----:B------:R0:W-:Y:S04]  /*49d10*/  STL.64 [R1+0x22f0], R4 ;  /* 0x0022f00401007387 */ /* 0x0001e80000100a00 */
[----:B0-----:R-:W3:Y:S04]  /*49d20*/  LDL.LU R4, [R1+0x1c0] ;  /* 0x0001c00001047983 */ /* 0x001ee80000300800 */
[----:B------:R-:W3:Y:S04]  /*49d30*/  LDL.LU R5, [R1+0x1c4] ;  /* 0x0001c40001057983 */ /* 0x000ee80000300800 */
[----:B------:R-:W3:Y:S04]  /*49d40*/  LDL.LU R6, [R1+0x1c8] ;  /* 0x0001c80001067983 */ /* 0x000ee80000300800 */
[----:B------:R-:W3:Y:S01]  /*49d50*/  LDL.LU R7, [R1+0x1cc] ;  /* 0x0001cc0001077983 */ /* 0x000ee20000300800 */
        /* <DEDUP_REMOVED lines=9> */
[----:B------:R-:W-:-:S07]  /*49df0*/  F2FP.F16.E4M3.UNPACK_B R17, R17.H1 ;  /* 0x00000011ff11723e */ /* 0x000fce00030006ff */
[C---:B---3--:R-:W-:Y:S08]  /*49e00*/  HMMA.16816.F32 R4, R12.reuse, R16, R4 ;  /* 0x000000100c04723c */ /* 0x048ff00000001804 */
        /* <DEDUP_REMOVED lines=8> */
[----:B0-----:R-:W4:Y:S04]  /*49e90*/  LDL.LU R8, [R1+0x1b0] ;  /* 0x0001b00001087983 */ /* 0x001f280000300800 */
[----:B------:R0:W-:Y:S04]  /*49ea0*/  STL.64 [R1+0x1c0], R4 ;  /* 0x0001c00401007387 */ /* 0x0001e80000100a00 */
[----:B------:R1:W-:Y:S04]  /*49eb0*/  STL.64 [R1+0x1c8], R6 ;  /* 0x0001c80601007387 */ /* 0x0003e80000100a00 */
[----:B------:R-:W4:Y:S04]  /*49ec0*/  LDL.LU R9, [R1+0x1b4] ;  /* 0x0001b40001097983 */ /* 0x000f280000300800 */
[----:B------:R-:W5:Y:S04]  /*49ed0*/  LDL.LU R10, [R1+0x1b8] ;  /* 0x0001b800010a7983 */ /* 0x000f680000300800 */
[----:B------:R-:W5:Y:S04]  /*49ee0*/  LDL.LU R11, [R1+0x1bc] ;  /* 0x0001bc00010b7983 */ /* 0x000f680000300800 */
[----:B-----5:R5:W-:Y:S04]  /*49ef0*/  STL.64 [R1+0x2308], R10 ;  /* 0x0023080a01007387 */ /* 0x020be80000100a00 */
[----:B----4-:R4:W-:Y:S04]  /*49f00*/  STL.64 [R1+0x2300], R8 ;  /* 0x0023000801007387 */ /* 0x0109e80000100a00 */
[----:B0-----:R-:W3:Y:S04]  /*49f10*/  LDL.LU R4, [R1+0x1a0] ;  /* 0x0001a00001047983 */ /* 0x001ee80000300800 */
[----:B------:R-:W3:Y:S04]  /*49f20*/  LDL.LU R5, [R1+0x1a4] ;  /* 0x0001a40001057983 */ /* 0x000ee80000300800 */
[----:B-1----:R-:W3:Y:S04]  /*49f30*/  LDL.LU R6, [R1+0x1a8] ;  /* 0x0001a80001067983 */ /* 0x002ee80000300800 */
[----:B------:R-:W3:Y:S01]  /*49f40*/  LDL.LU R7, [R1+0x1ac] ;  /* 0x0001ac0001077983 */ /* 0x000ee20000300800 */
[----:B-----5:R-:W-:-:S02]  /*49f50*/  IMAD.MOV.U32 R10, RZ, RZ, R24 ;  /* 0x000000ffff0a7224 */ /* 0x020fc400078e0018 */
[----:B--2---:R-:W-:Y:S02]  /*49f60*/  IMAD.MOV.U32 R11, RZ, RZ, R23 ;  /* 0x000000ffff0b7224 */ /* 0x004fe400078e0017 */
[----:B----4-:R-:W-:Y:S02]  /*49f70*/  IMAD.MOV.U32 R8, RZ, RZ, R22 ;  /* 0x000000ffff087224 */ /* 0x010fe400078e0016 */
[----:B---3--:R-:W-:Y:S01]  /*49f80*/  IMAD.MOV.U32 R9, RZ, RZ, R21 ;  /* 0x000000ffff097224 */ /* 0x008fe200078e0015 */
[----:B------:R-:W-:Y:S04]  /*49f90*/  STL.64 [R1+0x2318], R6 ;  /* 0x0023180601007387 */ /* 0x000fe80000100a00 */
[----:B------:R0:W-:Y:S04]  /*49fa0*/  STL.64 [R1+0x2310], R4 ;  /* 0x0023100401007387 */ /* 0x0001e80000100a00 */
[----:B------:R-:W-:Y:S04]  /*49fb0*/  STL.64 [R1+0x2320], R10 ;  /* 0x0023200a01007387 */ /* 0x000fe80000100a00 */
[----:B------:R-:W-:Y:S04]  /*49fc0*/  STL.64 [R1+0x2338], R8 ;  /* 0x0023380801007387 */ /* 0x000fe80000100a00 */
        /* <DEDUP_REMOVED lines=10> */
[----:B------:R-:W4:Y:S04]  /*4a070*/  LDL.LU R23, [R1+0x324] ;  /* 0x0003240001177983 */ /* 0x000f280000300800 */
[----:B------:R-:W5:Y:S04]  /*4a080*/  LDL.LU R24, [R1+0x300] ;  /* 0x0003000001187983 */ /* 0x000f680000300800 */
[----:B------:R-:W5:Y:S04]  /*4a090*/  LDL.LU R25, [R1+0x304] ;  /* 0x0003040001197983 */ /* 0x000f680000300800 */
[----:B------:R-:W2:Y:S04]  /*4a0a0*/  LDL.LU R27, [R1+0xb0c] ;  /* 0x000b0c00011b7983 */ /* 0x000ea80000300800 */
[----:B--2---:R-:W-:Y:S04]  /*4a0b0*/  STL.64 [R1+0x2388], R26 ;  /* 0x0023881a01007387 */ /* 0x004fe80000100a00 */
[----:B-----5:R0:W-:Y:S04]  /*4a0c0*/  STL.64 [R1+0x2380], R24 ;  /* 0x0023801801007387 */ /* 0x0201e80000100a00 */
[----:B0-----:R-:W2:Y:S04]  /*4a0d0*/  LDL.LU R24, [R1+0x200] ;  /* 0x0002000001187983 */ /* 0x001ea80000300800 */
[----:B------:R-:W2:Y:S04]  /*4a0e0*/  LDL.LU R25, [R1+0x204] ;  /* 0x0002040001197983 */ /* 0x000ea80000300800 */
[----:B------:R-:W5:Y:S04]  /*4a0f0*/  LDL.LU R26, [R1+0x208] ;  /* 0x00020800011a7983 */ /* 0x000f680000300800 */
[----:B------:R-:W5:Y:S01]  /*4a100*/  LDL.LU R27, [R1+0x20c] ;  /* 0x00020c00011b7983 */ /* 0x000f620000300800 */
[----:B------:R-:W-:-:S03]  /*4a110*/  IMAD.MOV.U32 R10, RZ, RZ, R20 ;  /* 0x000000ffff0a7224 */ /* 0x000fc600078e0014 */
[----:B------:R-:W2:Y:S01]  /*4a120*/  LDL.LU R20, [R1+0x330] ;  /* 0x0003300001147983 */ /* 0x000ea20000300800 */
[----:B------:R-:W-:-:S03]  /*4a130*/  IMAD.MOV.U32 R11, RZ, RZ, R0 ;  /* 0x000000ffff0b7224 */ /* 0x000fc600078e0000 */
[----:B-----5:R-:W-:Y:S04]  /*4a140*/  STL.64 [R1+0x2398], R26 ;  /* 0x0023981a01007387 */ /* 0x020fe80000100a00 */
[----:B--2---:R0:W-:Y:S04]  /*4a150*/  STL.64 [R1+0x2390], R24 ;  /* 0x0023901801007387 */ /* 0x0041e80000100a00 */
[----:B0-----:R-:W2:Y:S04]  /*4a160*/  LDL.LU R24, [R1+0x1e0] ;  /* 0x0001e00001187983 */ /* 0x001ea80000300800 */
[----:B------:R-:W2:Y:S04]  /*4a170*/  LDL.LU R25, [R1+0x1e4] ;  /* 0x0001e40001197983 */ /* 0x000ea80000300800 */
[----:B------:R-:W2:Y:S04]  /*4a180*/  LDL.LU R26, [R1+0x1e8] ;  /* 0x0001e800011a7983 */ /* 0x000ea80000300800 */
[----:B------:R-:W2:Y:S04]  /*4a190*/  LDL.LU R27, [R1+0x1ec] ;  /* 0x0001ec00011b7983 */ /* 0x000ea80000300800 */
[----:B------:R-:W5:Y:S04]  /*4a1a0*/  LDL.LU R21, [R1+0x334] ;  /* 0x0003340001157983 */ /* 0x000f680000300800 */
[----:B------:R-:W2:Y:S04]  /*4a1b0*/  LDL.LU R22, [R1+0x320] ;  /* 0x0003200001167983 */ /* 0x000ea80000300800 */
[----:B------:R-:W2:Y:S04]  /*4a1c0*/  LDL.LU R0, [R1+0xb08] ;  /* 0x000b080001007983 */ /* 0x000ea80000300800 */
[----:B------:R-:W2:Y:S04]  /*4a1d0*/  LDL.LU R28, [R1+0xb1c] ;  /* 0x000b1c00011c7983 */ /* 0x000ea80000300800 */
[----:B------:R-:W2:Y:S04]  /*4a1e0*/  LDL.LU R29, [R1+0xb14] ;  /* 0x000b1400011d7983 */ /* 0x000ea80000300800 */
[----:B------:R-:W2:Y:S04]  /*4a1f0*/  LDL.LU R9, [R1+0xb10] ;  /* 0x000b100001097983 */ /* 0x000ea80000300800 */
[----:B------:R-:W2:Y:S04]  /*4a200*/  LDL.LU R8, [R1+0xb20] ;  /* 0x000b200001087983 */ /* 0x000ea80000300800 */
[----:B------:R-:W-:Y:S01]  /*4a210*/  STL.64 [R1+0x2378], R10 ;  /* 0x0023780a01007387 */ /* 0x000fe20000100a00 */
[----:B------:R-:W-:-:S02]  /*4a220*/  F2FP.F16.E4M3.UNPACK_B R18, R18.H1 ;  /* 0x00000012ff12723e */ /* 0x000fc400030006ff */
[----:B------:R-:W-:Y:S01]  /*4a230*/  F2FP.F16.E4M3.UNPACK_B R19, R19.H1 ;  /* 0x00000013ff13723e */ /* 0x000fe200030006ff */
[----:B--2---:R0:W-:Y:S04]  /*4a240*/  STL.64 [R1+0x2370], R8 ;  /* 0x0023700801007387 */ /* 0x0041e80000100a00 */
[----:B0-----:R-:W2:Y:S04]  /*4a250*/  LDL.LU R8, [R1+0x250] ;  /* 0x0002500001087983 */ /* 0x001ea80000300800 */
        /* <DEDUP_REMOVED lines=9> */
[----:B------:R-:W-:Y:S03]  /*4a2f0*/  HMMA.16816.F32 R24, R12, R18, R24 ;  /* 0x000000120c18723c */ /* 0x000fe60000001818 */
[----:B--2---:R-:W-:Y:S04]  /*4a300*/  STL.64 [R1+0x2358], R6 ;  /* 0x0023580601007387 */ /* 0x004fe80000100a00 */
[----:B---3--:R0:W-:Y:S04]  /*4a310*/  STL.64 [R1+0x2350], R4 ;  /* 0x0023500401007387 */ /* 0x0081e80000100a00 */
[----:B0-----:R-:W2:Y:S04]  /*4a320*/  LDL.LU R4, [R1+0x240] ;  /* 0x0002400001047983 */ /* 0x001ea80000300800 */
[----:B------:R-:W2:Y:S04]  /*4a330*/  LDL.LU R5, [R1+0x244] ;  /* 0x0002440001057983 */ /* 0x000ea80000300800 */
[----:B------:R-:W2:Y:S04]  /*4a340*/  LDL.LU R6, [R1+0x248] ;  /* 0x0002480001067983 */ /* 0x000ea80000300800 */
[----:B------:R-:W2:Y:S04]  /*4a350*/  LDL.LU R7, [R1+0x24c] ;  /* 0x00024c0001077983 */ /* 0x000ea80000300800 */
[----:B------:R-:W-:Y:S04]  /*4a360*/  STL.64 [R1+0x1e0], R24 ;  /* 0x0001e01801007387 */ /* 0x000fe80000100a00 */
[----:B------:R0:W-:Y:S04]  /*4a370*/  STL.64 [R1+0x1e8], R26 ;  /* 0x0001e81a01007387 */ /* 0x0001e80000100a00 */
[----:B0-----:R-:W3:Y:S04]  /*4a380*/  LDL.LU.64 R26, [R1+0x2398] ;  /* 0x00239800011a7983 */ /* 0x001ee80000300a00 */
[----:B------:R-:W3:Y:S01]  /*4a390*/  LDL.LU.64 R24, [R1+0x2390] ;  /* 0x0023900001187983 */ /* 0x000ee20000300a00 */
[----:B------:R-:W-:-:S02]  /*4a3a0*/  F2FP.F16.E4M3.UNPACK_B R20, R20.H1 ;  /* 0x00000014ff14723e */ /* 0x000fc400030006ff */
[----:B-----5:R-:W-:Y:S02]  /*4a3b0*/  F2FP.F16.E4M3.UNPACK_B R21, R21.H1 ;  /* 0x00000015ff15723e */ /* 0x020fe400030006ff */
[----:B------:R-:W-:Y:S02]  /*4a3c0*/  F2FP.F16.E4M3.UNPACK_B R22, R22.H1 ;  /* 0x00000016ff16723e */ /* 0x000fe400030006ff */
[----:B----4-:R-:W-:-:S07]  /*4a3d0*/  F2FP.F16.E4M3.UNPACK_B R23, R23.H1 ;  /* 0x00000017ff17723e */ /* 0x010fce00030006ff */
[C---:B------:R-:W-:Y:S01]  /*4a3e0*/  HMMA.16816.F32 R8, R12.reuse, R22, R8 ;  /* 0x000000160c08723c */ /* 0x040fe20000001808 */
[----:B------:R0:W-:Y:S04]  /*4a3f0*/  STL.64 [R1+0x22b8], R18 ;  /* 0x0022b81201007387 */ /* 0x0001e80000100a00 */
[----:B0-----:R-:W4:Y:S04]  /*4a400*/  LDL.LU R18, [R1] ;  /* 0x0000000001127983 */ /* 0x001f280000300800 */
[----:B------:R-:W4:Y:S04]  /*4a410*/  LDL.LU R19, [R1+0x4] ;  /* 0x0000040001137983 */ /* 0x000f280000300800 */
[----:B------:R0:W-:Y:S04]  /*4a420*/  STL.64 [R1+0x22b0], R16 ;  /* 0x0022b01001007387 */ /* 0x0001e80000100a00 */
[----:B0-----:R-:W5:Y:S04]  /*4a430*/  LDL.LU R16, [R1+0xb18] ;  /* 0x000b180001107983 */ /* 0x001f680000300800 */
[----:B------:R-:W2:Y:S01]  /*4a440*/  LDL.LU R17, [R1+0xb24] ;  /* 0x000b240001117983 */ /* 0x000ea20000300800 */
[----:B---3--:R-:W-:-:S15]  /*4a450*/  HMMA.16816.F32 R24, R12, R20, R24 ;  /* 0x000000140c18723c */ /* 0x008fde0000001818 */
[----:B------:R-:W-:-:S04]  /*4a460*/  NOP ;  /* 0x0000000000007918 */ /* 0x000fc80000000000 */
[----:B------:R-:W-:Y:S04]  /*4a470*/  STL.64 [R1+0x200], R24 ;  /* 0x0002001801007387 */ /* 0x000fe80000100a00 */
[----:B------:R0:W-:Y:S04]  /*4a480*/  STL.64 [R1+0x208], R26 ;  /* 0x0002081a01007387 */ /* 0x0001e80000100a00 */
[----:B0-----:R-:W3:Y:S04]  /*4a490*/  LDL.LU.64 R26, [R1+0x2388] ;  /* 0x00238800011a7983 */ /* 0x001ee80000300a00 */
[----:B------:R-:W2:Y:S04]  /*4a4a0*/  LDL.LU.64 R24, [R1+0x2380] ;  /* 0x0023800001187983 */ /* 0x000ea80000300a00 */
[----:B------:R-:W-:Y:S04]  /*4a4b0*/  STL.64 [R1+0x230], R8 ;  /* 0x0002300801007387 */ /* 0x000fe80000100a00 */
[----:B------:R0:W-:Y:S04]  /*4a4c0*/  STL.64 [R1+0x238], R10 ;  /* 0x0002380a01007387 */ /* 0x0001e80000100a00 */
[----:B0-----:R-:W4:Y:S04]  /*4a4d0*/  LDL.LU.64 R10, [R1+0x2378] ;  /* 0x00237800010a7983 */ /* 0x001f280000300a00 */
[----:B------:R-:W4:Y:S04]  /*4a4e0*/  LDL.LU.64 R8, [R1+0x2370] ;  /* 0x0023700001087983 */ /* 0x000f280000300a00 */
[----:B------:R-:W-:Y:S04]  /*4a4f0*/  STL.64 [R1+0x2298], R22 ;  /* 0x0022981601007387 */ /* 0x000fe80000100a00 */
[----:B------:R0:W-:Y:S01]  /*4a500*/  STL.64 [R1+0x2290], R20 ;  /* 0x0022901401007387 */ /* 0x0001e20000100a00 */
[----:B-----5:R-:W-:-:S03]  /*4a510*/  IMAD R16, R16, 0x100, R28 ;  /* 0x0000010010107824 */ /* 0x020fc600078e021c */
[----:B0-----:R-:W5:Y:S04]  /*4a520*/  LDL.LU R20, [R1+0x1d0] ;  /* 0x0001d00001147983 */ /* 0x001f680000300800 */
[----:B------:R-:W5:Y:S04]  /*4a530*/  LDL.LU R21, [R1+0x1d4] ;  /* 0x0001d40001157983 */ /* 0x000f680000300800 */
[----:B------:R-:W5:Y:S04]  /*4a540*/  LDL.LU R22, [R1+0x1d8] ;  /* 0x0001d80001167983 */ /* 0x000f680000300800 */
[----:B------:R-:W5:Y:S01]  /*4a550*/  LDL.LU R23, [R1+0x1dc] ;  /* 0x0001dc0001177983 */ /* 0x000f620000300800 */
[----:B--2---:R-:W-:-:S02]  /*4a560*/  F2FP.F16.E4M3.UNPACK_B R24, R24.H1 ;  /* 0x00000018ff18723e */ /* 0x004fc400030006ff */
[----:B------:R-:W-:Y:S01]  /*4a570*/  F2FP.F16.E4M3.UNPACK_B R25, R25.H1 ;  /* 0x00000019ff19723e */ /* 0x000fe200030006ff */
[----:B---3--:R-:W-:Y:S02]  /*4a580*/  IMAD R0, R0, 0x100, R27 ;  /* 0x0000010000007824 */ /* 0x008fe400078e021b */
[----:B------:R-:W2:Y:S04]  /*4a590*/  LDL.LU R27, [R1+0x2368] ;  /* 0x00236800011b7983 */ /* 0x000ea80000300800 */
[----:B------:R-:W3:Y:S01]  /*4a5a0*/  LDL.LU R28, [R1+0x2364] ;  /* 0x00236400011c7983 */ /* 0x000ee20000300800 */
[----:B------:R-:W-:Y:S01]  /*4a5b0*/  HMMA.16816.F32 R12, R12, R24, R4 ;  /* 0x000000180c0c723c */ /* 0x000fe20000001804 */
[----:B----4-:R-:W-:Y:S02]  /*4a5c0*/  IMAD R9, R9, 0x100, R29 ;  /* 0x0000010009097824 */ /* 0x010fe400078e021d */
[----:B------:R-:W3:Y:S04]  /*4a5d0*/  LDL.LU R29, [R1+0x2360] ;  /* 0x00236000011d7983 */ /* 0x000ee80000300800 */
[----:B------:R-:W4:Y:S04]  /*4a5e0*/  LDL.LU.64 R6, [R1+0x2358] ;  /* 0x0023580001067983 */ /* 0x000f280000300a00 */
[----:B------:R-:W4:Y:S01]  /*4a5f0*/  LDL.LU.64 R4, [R1+0x2350] ;  /* 0x0023500001047983 */ /* 0x000f220000300a00 */
[----:B------:R-:W-:-:S07]  /*4a600*/  IMAD R8, R8, 0x100, R17 ;  /* 0x0000010008087824 */ /* 0x000fce00078e0211 */
[----:B------:R0:W-:Y:S04]  /*4a610*/  STL.64 [R1+0x2f0], R12 ;  /* 0x0002f00c01007387 */ /* 0x0001e80000100a00 */
[----:B------:R1:W-:Y:S01]  /*4a620*/  STL.64 [R1+0x2f8], R14 ;  /* 0x0002f80e01007387 */ /* 0x0003e20000100a00 */
[----:B0-----:R-:W-:Y:S02]  /*4a630*/  F2FP.F16.E4M3.UNPACK_B R12, R0 ;  /* 0x00000000ff0c723e */ /* 0x001fe400020006ff */
[----:B-1----:R-:W-:Y:S02]  /*4a640*/  F2FP.F16.E4M3.UNPACK_B R14, R16 ;  /* 0x00000010ff0e723e */ /* 0x002fe400020006ff */
[----:B------:R-:W-:Y:S02]  /*4a650*/  F2FP.F16.E4M3.UNPACK_B R13, R9 ;  /* 0x00000009ff0d723e */ /* 0x000fe400020006ff */
[----:B------:R-:W-:-:S07]  /*4a660*/  F2FP.F16.E4M3.UNPACK_B R15, R8 ;  /* 0x00000008ff0f723e */ /* 0x000fce00020006ff */
[----:B----4-:R-:W-:Y:S01]  /*4a670*/  HMMA.16816.F32 R8, R12, R10, R4 ;  /* 0x0000000a0c08723c */ /* 0x010fe20000001804 */
[----:B------:R-:W4:Y:S04]  /*4a680*/  LDL.LU.64 R6, [R1+0x2348] ;  /* 0x0023480001067983 */ /* 0x000f280000300a00 */
[----:B------:R-:W4:-:S14]  /*4a690*/  LDL.LU.64 R4, [R1+0x2340] ;  /* 0x0023400001047983 */ /* 0x000f1c0000300a00 */
[----:B------:R0:W-:Y:S04]  /*4a6a0*/  STL.64 [R1+0x2e0], R8 ;  /* 0x0002e00801007387 */ /* 0x0001e80000100a00 */
[----:B------:R4:W-:Y:S04]  /*4a6b0*/  STL.64 [R1+0x2e8], R10 ;  /* 0x0002e80a01007387 */ /* 0x0009e80000100a00 */
[----:B0-----:R-:W4:Y:S02]  /*4a6c0*/  LDL.LU.64 R8, [R1+0x2338] ;  /* 0x0023380001087983 */ /* 0x001f240000300a00 */
[----:B----4-:R-:W-:Y:S02]  /*4a6d0*/  HMMA.16816.F32 R8, R12, R8, R4 ;  /* 0x000000080c08723c */ /* 0x010fe40000001804 */
[----:B------:R-:W4:Y:S04]  /*4a6e0*/  LDL.LU.64 R6, [R1+0x2330] ;  /* 0x0023300001067983 */ /* 0x000f280000300a00 */
[----:B------:R-:W4:-:S13]  /*4a6f0*/  LDL.LU.64 R4, [R1+0x2328] ;  /* 0x0023280001047983 */ /* 0x000f1a0000300a00 */
[----:B------:R-:W-:Y:S04]  /*4a700*/  STL.64 [R1+0x2d0], R8 ;  /* 0x0002d00801007387 */ /* 0x000fe80000100a00 */
[----:B------:R0:W-:Y:S04]  /*4a710*/  STL.64 [R1+0x2d8], R10 ;  /* 0x0002d80a01007387 */ /* 0x0001e80000100a00 */
[----:B0-----:R-:W4:Y:S02]  /*4a720*/  LDL.LU.64 R10, [R1+0x2320] ;  /* 0x00232000010a7983 */ /* 0x001f240000300a00 */
[----:B----4-:R-:W-:Y:S02]  /*4a730*/  HMMA.16816.F32 R8, R12, R10, R4 ;  /* 0x0000000a0c08723c */ /* 0x010fe40000001804 */
[----:B------:R-:W2:Y:S04]  /*4a740*/  LDL.LU.64 R6, [R1+0x2318] ;  /* 0x0023180001067983 */ /* 0x000ea80000300a00 */
[----:B------:R-:W2:-:S13]  /*4a750*/  LDL.LU.64 R4, [R1+0x2310] ;  /* 0x0023100001047983 */ /* 0x000e9a0000300a00 */
[----:B------:R-:W-:Y:S04]  /*4a760*/  STL.64 [R1+0x2c0], R8 ;  /* 0x0002c00801007387 */ /* 0x000fe80000100a00 */
[----:B------:R0:W-:Y:S04]  /*4a770*/  STL.64 [R1+0x2c8], R10 ;  /* 0x0002c80a01007387 */ /* 0x0001e80000100a00 */
[----:B0-----:R-:W3:Y:S04]  /*4a780*/  LDL.LU.64 R10, [R1+0x2308] ;  /* 0x00230800010a7983 */ /* 0x001ee80000300a00 */
[----:B------:R-:W3:Y:S01]  /*4a790*/  LDL.LU.64 R8, [R1+0x2300] ;  /* 0x0023000001087983 */ /* 0x000ee20000300a00 */
[C---:B-----5:R-:W-:Y:S03]  /*4a7a0*/  HMMA.16816.F32 R16, R12.reuse, R18, R20 ;  /* 0x000000120c10723c */ /* 0x060fe60000001814 */
[----:B------:R-:W4:Y:S05]  /*4a7b0*/  LDL.LU R0, [R1+0x1d28] ;  /* 0x001d280001007983 */ /* 0x000f2a0000300800 */
[C---:B--2---:R-:W-:Y:S08]  /*4a7c0*/  HMMA.16816.F32 R4, R12.reuse, R26, R4 ;  /* 0x0000001a0c04723c */ /* 0x044ff00000001804 */
[C---:B---3--:R-:W-:Y:S01]  /*4a7d0*/  HMMA.16816.F32 R8, R12.reuse, R28, R8 ;  /* 0x0000001c0c08723c */ /* 0x048fe20000001808 */
[----:B------:R-:W2:Y:S04]  /*4a7e0*/  LDL R28, [R1+0x3e8] ;  /* 0x0003e800011c7983 */ /* 0x000ea80000100800 */
[----:B------:R0:W-:Y:S04]  /*4a7f0*/  STL.64 [R1+0x2b0], R16 ;  /* 0x0002b01001007387 */ /* 0x0001e80000100a00 */
[----:B------:R1:W-:Y:S04]  /*4a800*/  STL.64 [R1+0x2b8], R18 ;  /* 0x0002b81201007387 */ /* 0x0003e80000100a00 */
[----:B------:R-:W3:Y:S06]  /*4a810*/  LDL R29, [R1+0x3ec] ;  /* 0x0003ec00011d7983 */ /* 0x000eec0000100800 */
[----:B------:R5:W-:Y:S04]  /*4a820*/  STL.64 [R1+0x2a0], R8 ;  /* 0x0002a00801007387 */ /* 0x000be80000100a00 */
[----:B------:R0:W-:Y:S04]  /*4a830*/  STL.64 [R1+0x2a8], R10 ;  /* 0x0002a80a01007387 */ /* 0x0001e80000100a00 */
        /* <DEDUP_REMOVED lines=10> */
[----:B-----5:R-:W5:Y:S04]  /*4a8e0*/  LDL.LU R8, [R1+0x120] ;  /* 0x0001200001087983 */ /* 0x020f680000300800 */
[----:B------:R-:W5:Y:S04]  /*4a8f0*/  LDL.LU R9, [R1+0x124] ;  /* 0x0001240001097983 */ /* 0x000f680000300800 */
[----:B------:R-:W2:Y:S04]  /*4a900*/  LDL.LU R10, [R1+0x128] ;  /* 0x00012800010a7983 */ /* 0x000ea80000300800 */
[----:B------:R-:W2:Y:S04]  /*4a910*/  LDL.LU R11, [R1+0x12c] ;  /* 0x00012c00010b7983 */ /* 0x000ea80000300800 */
[----:B------:R-:W3:Y:S04]  /*4a920*/  LDL.LU R4, [R1+0x160] ;  /* 0x0001600001047983 */ /* 0x000ee80000300800 */
[----:B------:R-:W3:Y:S04]  /*4a930*/  LDL.LU R5, [R1+0x164] ;  /* 0x0001640001057983 */ /* 0x000ee80000300800 */
[----:B------:R-:W3:Y:S04]  /*4a940*/  LDL.LU R6, [R1+0x168] ;  /* 0x0001680001067983 */ /* 0x000ee80000300800 */
[----:B------:R-:W3:Y:S04]  /*4a950*/  LDL.LU R7, [R1+0x16c] ;  /* 0x00016c0001077983 */ /* 0x000ee80000300800 */
[----:B--2---:R-:W-:Y:S04]  /*4a960*/  STL.64 [R1+0x22e8], R10 ;  /* 0x0022e80a01007387 */ /* 0x004fe80000100a00 */
[----:B-----5:R0:W-:Y:S04]  /*4a970*/  STL.64 [R1+0x22e0], R8 ;  /* 0x0022e00801007387 */ /* 0x0201e80000100a00 */
[----:B0-----:R-:W2:Y:S04]  /*4a980*/  LDL.LU R8, [R1+0x140] ;  /* 0x0001400001087983 */ /* 0x001ea80000300800 */
[----:B------:R-:W2:Y:S04]  /*4a990*/  LDL.LU R9, [R1+0x144] ;  /* 0x0001440001097983 */ /* 0x000ea80000300800 */
[----:B------:R-:W2:Y:S04]  /*4a9a0*/  LDL.LU R10, [R1+0x148] ;  /* 0x00014800010a7983 */ /* 0x000ea80000300800 */
[----:B------:R-:W2:Y:S04]  /*4a9b0*/  LDL.LU R11, [R1+0x14c] ;  /* 0x00014c00010b7983 */ /* 0x000ea80000300800 */
[----:B------:R-:W-:Y:S04]  /*4a9c0*/  STL.64 [R1+0x22c8], R18 ;  /* 0x0022c81201007387 */ /* 0x000fe80000100a00 */
[----:B------:R0:W-:Y:S04]  /*4a9d0*/  STL.64 [R1+0x22c0], R16 ;  /* 0x0022c01001007387 */ /* 0x0001e80000100a00 */
[----:B0-----:R-:W5:Y:S04]  /*4a9e0*/  LDL.LU R16, [R1+0xe0] ;  /* 0x0000e00001107983 */ /* 0x001f680000300800 */
[----:B------:R-:W5:Y:S04]  /*4a9f0*/  LDL.LU R17, [R1+0xe4] ;  /* 0x0000e40001117983 */ /* 0x000f680000300800 */
[----:B------:R-:W5:Y:S04]  /*4aa00*/  LDL.LU R18, [R1+0xe8] ;  /* 0x0000e80001127983 */ /* 0x000f680000300800 */
[----:B------:R-:W5:Y:S04]  /*4aa10*/  LDL.LU R19, [R1+0xec] ;  /* 0x0000ec0001137983 */ /* 0x000f680000300800 */
[----:B------:R-:W-:Y:S04]  /*4aa20*/  STL.64 [R1+0x22a8], R22 ;  /* 0x0022a81601007387 */ /* 0x000fe80000100a00 */
[----:B------:R0:W-:Y:S04]  /*4aa30*/  STL.64 [R1+0x22a0], R20 ;  /* 0x0022a01401007387 */ /* 0x0001e80000100a00 */
[----:B0-----:R-:W2:Y:S04]  /*4aa40*/  LDL.LU R20, [R1+0xa0] ;  /* 0x0000a00001147983 */ /* 0x001ea80000300800 */
[----:B------:R-:W2:Y:S04]  /*4aa50*/  LDL.LU R21, [R1+0xa4] ;  /* 0x0000a40001157983 */ /* 0x000ea80000300800 */
[----:B------:R-:W2:Y:S04]  /*4aa60*/  LDL.LU R22, [R1+0xa8] ;  /* 0x0000a80001167983 */ /* 0x000ea80000300800 */
[----:B------:R-:W2:Y:S04]  /*4aa70*/  LDL.LU R23, [R1+0xac] ;  /* 0x0000ac0001177983 */ /* 0x000ea80000300800 */
[----:B------:R-:W2:Y:S04]  /*4aa80*/  LDL R26, [R1+0x3f8] ;  /* 0x0003f800011a7983 */ /* 0x000ea80000100800 */
[----:B------:R-:W2:Y:S01]  /*4aa90*/  LDL R27, [R1+0x3fc] ;  /* 0x0003fc00011b7983 */ /* 0x000ea20000100800 */
[C---:B---3--:R-:W-:Y:S03]  /*4aaa0*/  HMMA.16816.F32 R4, R12.reuse, R2, R4 ;  /* 0x000000020c04723c */ /* 0x048fe60000001804 */
[----:B--2---:R-:W-:Y:S04]  /*4aab0*/  STL.64 [R1+0x2278], R26 ;  /* 0x0022781a01007387 */ /* 0x004fe80000100a00 */
[----:B------:R0:W-:Y:S04]  /*4aac0*/  STL.64 [R1+0x2270], R24 ;  /* 0x0022701801007387 */ /* 0x0001e80000100a00 */
        /* <DEDUP_REMOVED lines=37> */
[----:B------:R-:W3:Y:S02]  /*4ad20*/  LDL.LU.64 R16, [R1+0x22c0] ;  /* 0x0022c00001107983 */ /* 0x000ee40000300a00 */
[----:B---3--:R-:W-:Y:S02]  /*4ad30*/  HMMA.16816.F32 R8, R12, R10, R16 ;  /* 0x0000000a0c08723c */ /* 0x008fe40000001810 */
[----:B------:R-:W3:Y:S04]  /*4ad40*/  LDL.LU.64 R18, [R1+0x22b8] ;  /* 0x0022b80001127983 */ /* 0x000ee80000300a00 */
[----:B------:R-:W5:-:S13]  /*4ad50*/  LDL.LU.64 R16, [R1+0x22b0] ;  /* 0x0022b00001107983 */ /* 0x000f5a0000300a00 */
[----:B------:R0:W-:Y:S04]  /*4ad60*/  STL.64 [R1+0x240], R8 ;  /* 0x0002400801007387 */ /* 0x0001e80000100a00 */
[----:B------:R1:W-:Y:S04]  /*4ad70*/  STL.64 [R1+0x248], R10 ;  /* 0x0002480a01007387 */ /* 0x0003e80000100a00 */
[----:B0-----:R-:W2:Y:S04]  /*4ad80*/  LDL.LU R8, [R1+0x20] ;  /* 0x0000200001087983 */ /* 0x001ea80000300800 */
[----:B------:R-:W2:Y:S04]  /*4ad90*/  LDL.LU R9, [R1+0x24] ;  /* 0x0000240001097983 */ /* 0x000ea80000300800 */
[----:B-1----:R-:W2:Y:S04]  /*4ada0*/  LDL.LU R10, [R1+0x28] ;  /* 0x00002800010a7983 */ /* 0x002ea80000300800 */
        /* <DEDUP_REMOVED lines=21> */
[----:B------:R-:W3:Y:S04]  /*4af00*/  LDL.LU.64 R24, [R1+0x2280] ;  /* 0x0022800001187983 */ /* 0x000ee80000300a00 */
[----:B------:R-:W4:Y:S01]  /*4af10*/  LDL.LU R21, [R1+0x1d2c] ;  /* 0x001d2c0001157983 */ /* 0x000f220000300800 */
[----:B---3--:R-:W-:-:S15]  /*4af20*/  HMMA.16816.F32 R24, R12, R22, R24 ;  /* 0x000000160c18723c */ /* 0x008fde0000001818 */
[----:B------:R-:W-:-:S04]  /*4af30*/  NOP ;  /* 0x0000000000007918 */ /* 0x000fc80000000000 */
[----:B------:R-:W-:Y:S04]  /*4af40*/  STL.64 [R1+0x30], R24 ;  /* 0x0000301801007387 */ /* 0x000fe80000100a00 */
[----:B------:R0:W-:Y:S04]  /*4af50*/  STL.64 [R1+0x38], R26 ;  /* 0x0000381a01007387 */ /* 0x0001e80000100a00 */
[----:B0-----:R-:W3:Y:S04]  /*4af60*/  LDL.LU.64 R26, [R1+0x2278] ;  /* 0x00227800011a7983 */ /* 0x001ee80000300a00 */
[----:B------:R-:W5:Y:S01]  /*4af70*/  LDL.LU.64 R24, [R1+0x2270] ;  /* 0x0022700001187983 */ /* 0x000f620000300a00 */
[----:B----4-:R-:W-:-:S02]  /*4af80*/  IMAD R0, R0, 0x100, R21 ;  /* 0x0000010000007824 */ /* 0x010fc400078e0215 */
[----:B--2---:R-:W-:Y:S02]  /*4af90*/  IMAD R2, R2, 0x100, R6 ;  /* 0x0000010002027824 */ /* 0x004fe400078e0206 */
[----:B------:R-:W-:Y:S02]  /*4afa0*/  IMAD R3, R3, 0x100, R7 ;  /* 0x0000010003037824 */ /* 0x000fe400078e0207 */
[----:B------:R-:W-:Y:S01]  /*4afb0*/  IMAD R4, R5, 0x100, R4 ;  /* 0x0000010005047824 */ /* 0x000fe200078e0204 */
[----:B---3--:R-:W-:Y:S01]  /*4afc0*/  F2FP.F16.E4M3.UNPACK_B R6, R26 ;  /* 0x0000001aff06723e */ /* 0x008fe200020006ff */
[----:B-----5:R-:W-:Y:S01]  /*4afd0*/  HMMA.16816.F32 R8, R12, R24, R8 ;  /* 0x000000180c08723c */ /* 0x020fe20000001808 */
[----:B------:R-:W-:Y:S02]  /*4afe0*/  F2FP.F16.E4M3.UNPACK_B R12, R0 ;  /* 0x00000000ff0c723e */ /* 0x000fe400020006ff */
[----:B------:R-:W-:Y:S02]  /*4aff0*/  F2FP.F16.E4M3.UNPACK_B R14, R2 ;  /* 0x00000002ff0e723e */ /* 0x000fe400020006ff */
[----:B------:R-:W-:-:S02]  /*4b000*/  F2FP.F16.E4M3.UNPACK_B R13, R3 ;  /* 0x00000003ff0d723e */ /* 0x000fc400020006ff */
[----:B------:R-:W-:Y:S02]  /*4b010*/  F2FP.F16.E4M3.UNPACK_B R15, R4 ;  /* 0x00000004ff0f723e */ /* 0x000fe400020006ff */
[----:B------:R-:W-:-:S07]  /*4b020*/  F2FP.F16.E4M3.UNPACK_B R7, R27 ;  /* 0x0000001bff07723e */ /* 0x000fce00020006ff */
[----:B------:R-:W-:Y:S03]  /*4b030*/  HMMA.16816.F32 R20, R12, R6, R16 ;  /* 0x000000060c14723c */ /* 0x000fe60000001810 */
[----:B------:R-:W-:Y:S04]  /*4b040*/  STL.64 [R1+0x20], R8 ;  /* 0x0000200801007387 */ /* 0x000fe80000100a00 */
[----:B------:R0:W-:Y:S01]  /*4b050*/  STL.64 [R1+0x28], R10 ;  /* 0x0000280a01007387 */ /* 0x0001e20000100a00 */
[----:B------:R-:W-:Y:S02]  /*4b060*/  IMAD.MOV.U32 R17, RZ, RZ, R6 ;  /* 0x000000ffff117224 */ /* 0x000fe400078e0006 */
[----:B------:R-:W-:Y:S01]  /*4b070*/  IMAD.MOV.U32 R0, RZ, RZ, R7 ;  /* 0x000000ffff007224 */ /* 0x000fe200078e0007 */
[----:B0-----:R-:W-:-:S08]  /*4b080*/  F2FP.F16.E4M3.UNPACK_B R10, R28 ;  /* 0x0000001cff0a723e */ /* 0x001fd000020006ff */
[----:B------:R0:W-:Y:S04]  /*4b090*/  STL.64 [R1+0x50], R20 ;  /* 0x0000501401007387 */ /* 0x0001e80000100a00 */
[----:B------:R1:W-:Y:S01]  /*4b0a0*/  STL.64 [R1+0x58], R22 ;  /* 0x0000581601007387 */ /* 0x0003e20000100a00 */
[----:B------:R-:W-:-:S03]  /*4b0b0*/  F2FP.F16.E4M3.UNPACK_B R9, R29 ;  /* 0x0000001dff09723e */ /* 0x000fc600020006ff */
[----:B------:R-:W-:Y:S04]  /*4b0c0*/  STL [R1+0x10], R10 ;  /* 0x0000100a01007387 */ /* 0x000fe80000100800 */
[----:B0-----:R-:W2:Y:S04]  /*4b0d0*/  LDL.LU R20, [R1+0x190] ;  /* 0x0001900001147983 */ /* 0x001ea80000300800 */
[----:B------:R-:W2:Y:S04]  /*4b0e0*/  LDL.LU R21, [R1+0x194] ;  /* 0x0001940001157983 */ /* 0x000ea80000300800 */
[----:B-1----:R-:W3:Y:S04]  /*4b0f0*/  LDL.LU R22, [R1+0x198] ;  /* 0x0001980001167983 */ /* 0x002ee80000300800 */
[----:B------:R-:W-:Y:S04]  /*4b100*/  STL [R1+0x14], R9 ;  /* 0x0000140901007387 */ /* 0x000fe80000100800 */
[----:B------:R-:W3:Y:S04]  /*4b110*/  LDL.LU R23, [R1+0x19c] ;  /* 0x00019c0001177983 */ /* 0x000ee80000300800 */
[----:B------:R-:W4:Y:S04]  /*4b120*/  LDL R6, [R1+0x388] ;  /* 0x0003880001067983 */ /* 0x000f280000100800 */
[----:B------:R-:W4:Y:S04]  /*4b130*/  LDL R7, [R1+0x38c] ;  /* 0x00038c0001077983 */ /* 0x000f280000100800 */
[----:B------:R-:W5:Y:S04]  /*4b140*/  LDL R5, [R1+0x39c] ;  /* 0x00039c0001057983 */ /* 0x000f680000100800 */
[----:B----4-:R-:W-:Y:S04]  /*4b150*/  STL.64 [R1+0x2218], R6 ;  /* 0x0022180601007387 */ /* 0x010fe80000100a00 */
[----:B-----5:R-:W-:Y:S04]  /*4b160*/  STL [R1+0x2210], R5 ;  /* 0x0022100501007387 */ /* 0x020fe80000100800 */
[----:B------:R-:W4:Y:S04]  /*4b170*/  LDL R8, [R1+0x378] ;  /* 0x0003780001087983 */ /* 0x000f280000100800 */
[----:B---3--:R-:W-:Y:S04]  /*4b180*/  STL.64 [R1+0x21e8], R22 ;  /* 0x0021e81601007387 */ /* 0x008fe80000100a00 */
[----:B--2---:R0:W-:Y:S04]  /*4b190*/  STL.64 [R1+0x21e0], R20 ;  /* 0x0021e01401007387 */ /* 0x0041e80000100a00 */
[----:B0-----:R-:W2:Y:S04]  /*4b1a0*/  LDL.LU R20, [R1+0x150] ;  /* 0x0001500001147983 */ /* 0x001ea80000300800 */
[----:B------:R-:W2:Y:S04]  /*4b1b0*/  LDL.LU R21, [R1+0x154] ;  /* 0x0001540001157983 */ /* 0x000ea80000300800 */
[----:B------:R-:W3:Y:S04]  /*4b1c0*/  LDL.LU R22, [R1+0x158] ;  /* 0x0001580001167983 */ /* 0x000ee80000300800 */
[----:B------:R-:W3:Y:S04]  /*4b1d0*/  LDL.LU R23, [R1+0x15c] ;  /* 0x00015c0001177983 */ /* 0x000ee80000300800 */
[----:B------:R-:W5:Y:S04]  /*4b1e0*/  LDL.LU R4, [R1+0xf0] ;  /* 0x0000f00001047983 */ /* 0x000f680000300800 */
[----:B------:R-:W5:Y:S04]  /*4b1f0*/  LDL.LU R5, [R1+0xf4] ;  /* 0x0000f40001057983 */ /* 0x000f680000300800 */
[----:B------:R-:W2:Y:S04]  /*4b200*/  LDL.LU R6, [R1+0xf8] ;  /* 0x0000f80001067983 */ /* 0x000ea80000300800 */
[----:B------:R-:W2:Y:S04]  /*4b210*/  LDL.LU R7, [R1+0xfc] ;  /* 0x0000fc0001077983 */ /* 0x000ea80000300800 */
[----:B------:R-:W3:Y:S04]  /*4b220*/  LDL R29, [R1+0x3bc] ;  /* 0x0003bc00011d7983 */ /* 0x000ee80000100800 */
[----:B------:R-:W3:Y:S04]  /*4b230*/  LDL R26, [R1+0x318] ;  /* 0x00031800011a7983 */ /* 0x000ee80000100800 */
[----:B--2---:R-:W-:Y:S04]  /*4b240*/  STL.64 [R1+0x2228], R6 ;  /* 0x0022280601007387 */ /* 0x004fe80000100a00 */
[----:B-----5:R0:W-:Y:S04]  /*4b250*/  STL.64 [R1+0x2220], R4 ;  /* 0x0022200401007387 */ /* 0x0201e80000100a00 */
[----:B0-----:R-:W2:Y:S04]  /*4b260*/  LDL.LU R4, [R1+0xd0] ;  /* 0x0000d00001047983 */ /* 0x001ea80000300800 */
[----:B------:R-:W2:Y:S04]  /*4b270*/  LDL.LU R5, [R1+0xd4] ;  /* 0x0000d40001057983 */ /* 0x000ea80000300800 */
[----:B------:R-:W5:Y:S04]  /*4b280*/  LDL.LU R6, [R1+0xd8] ;  /* 0x0000d80001067983 */ /* 0x000f680000300800 */
[----:B------:R-:W5:Y:S04]  /*4b290*/  LDL.LU R7, [R1+0xdc] ;  /* 0x0000dc0001077983 */ /* 0x000f680000300800 */
[----:B------:R-:W2:Y:S04]  /*4b2a0*/  LDL R24, [R1+0x3cc] ;  /* 0x0003cc0001187983 */ /* 0x000ea80000100800 */
[----:B------:R-:W3:Y:S04]  /*4b2b0*/  LDL R28, [R1+0x3b8] ;  /* 0x0003b800011c7983 */ /* 0x000ee80000100800 */
[----:B-----5:R-:W-:Y:S04]  /*4b2c0*/  STL.64 [R1+0x2238], R6 ;  /* 0x0022380601007387 */ /* 0x020fe80000100a00 */
[----:B--2---:R0:W-:Y:S04]  /*4b2d0*/  STL.64 [R1+0x2230], R4 ;  /* 0x0022300401007387 */ /* 0x0041e80000100a00 */
        /* <DEDUP_REMOVED lines=8> */
[----:B------:R-:W3:Y:S04]  /*4b360*/  LDL R27, [R1+0x31c] ;  /* 0x00031c00011b7983 */ /* 0x000ee80000100800 */
[----:B------:R-:W2:Y:S04]  /*4b370*/  LDL R25, [R1+0x3a8] ;  /* 0x0003a80001197983 */ /* 0x000ea80000100800 */
[----:B0-----:R-:W5:Y:S04]  /*4b380*/  LDL R5, [R1+0x3d8] ;  /* 0x0003d80001057983 */ /* 0x001f680000100800 */
[----:B---3--:R-:W-:Y:S04]  /*4b390*/  STL.64 [R1+0x2258], R26 ;  /* 0x0022581a01007387 */ /* 0x008fe80000100a00 */
[----:B--2---:R0:W-:Y:S04]  /*4b3a0*/  STL.64 [R1+0x2250], R24 ;  /* 0x0022501801007387 */ /* 0x0041e80000100a00 */
[----:B0-----:R-:W2:Y:S04]  /*4b3b0*/  LDL.LU R24, [R1+0x80] ;  /* 0x0000800001187983 */ /* 0x001ea80000300800 */
[----:B------:R-:W2:Y:S04]  /*4b3c0*/  LDL.LU R25, [R1+0x84] ;  /* 0x0000840001197983 */ /* 0x000ea80000300800 */
[----:B------:R-:W3:Y:S04]  /*4b3d0*/  LDL.LU R26, [R1+0x88] ;  /* 0x00008800011a7983 */ /* 0x000ee80000300800 */
[----:B------:R-:W3:Y:S01]  /*4b3e0*/  LDL.LU R27, [R1+0x8c] ;  /* 0x00008c00011b7983 */ /* 0x000ee20000300800 */
[----:B------:R-:W-:-:S02]  /*4b3f0*/  IMAD.MOV.U32 R6, RZ, RZ, R10 ;  /* 0x000000ffff067224 */ /* 0x000fc400078e000a */
[----:B------:R-:W-:Y:S01]  /*4b400*/  IMAD.MOV.U32 R7, RZ, RZ, R9 ;  /* 0x000000ffff077224 */ /* 0x000fe200078e0009 */
[----:B---3--:R-:W-:Y:S04]  /*4b410*/  STL.64 [R1+0x2268], R26 ;  /* 0x0022681a01007387 */ /* 0x008fe80000100a00 */
[----:B--2---:R0:W-:Y:S04]  /*4b420*/  STL.64 [R1+0x2260], R24 ;  /* 0x0022601801007387 */ /* 0x0041e80000100a00 */
[----:B0-----:R-:W2:Y:S04]  /*4b430*/  LDL.LU R24, [R1+0x60] ;  /* 0x0000600001187983 */ /* 0x001ea80000300800 */
[----:B------:R-:W2:Y:S04]  /*4b440*/  LDL.LU R25, [R1+0x64] ;  /* 0x0000640001197983 */ /* 0x000ea80000300800 */
[----:B------:R-:W2:Y:S04]  /*4b450*/  LDL.LU R26, [R1+0x68] ;  /* 0x00006800011a7983 */ /* 0x000ea80000300800 */
[----:B------:R-:W2:Y:S04]  /*4b460*/  LDL.LU R27, [R1+0x6c] ;  /* 0x00006c00011b7983 */ /* 0x000ea80000300800 */
[----:B------:R-:W3:Y:S04]  /*4b470*/  LDL R18, [R1+0x3ac] ;  /* 0x0003ac0001127983 */ /* 0x000ee80000100800 */
[----:B------:R-:W3:Y:S04]  /*4b480*/  LDL R19, [R1+0x398] ;  /* 0x0003980001137983 */ /* 0x000ee80000100800 */
[----:B------:R-:W-:Y:S04]  /*4b490*/  STL.64 [R1+0x21f8], R22 ;  /* 0x0021f81601007387 */ /* 0x000fe80000100a00 */
[----:B------:R0:W-:Y:S04]  /*4b4a0*/  STL.64 [R1+0x21f0], R20 ;  /* 0x0021f01401007387 */ /* 0x0001e80000100a00 */
[----:B0-----:R-:W3:Y:S04]  /*4b4b0*/  LDL.LU R20, [R1+0x130] ;  /* 0x0001300001147983 */ /* 0x001ee80000300800 */
[----:B------:R-:W3:Y:S04]  /*4b4c0*/  LDL.LU R21, [R1+0x134] ;  /* 0x0001340001157983 */ /* 0x000ee80000300800 */
[----:B------:R-:W3:Y:S04]  /*4b4d0*/  LDL.LU R22, [R1+0x138] ;  /* 0x0001380001167983 */ /* 0x000ee80000300800 */
[----:B------:R-:W3:Y:S01]  /*4b4e0*/  LDL.LU R23, [R1+0x13c] ;  /* 0x00013c0001177983 */ /* 0x000ee20000300800 */
[----:B--2---:R-:W-:Y:S03]  /*4b4f0*/  HMMA.16816.F32 R24, R12, R6, R24 ;  /* 0x000000060c18723c */ /* 0x004fe60000001818 */
[----:B---3--:R-:W-:Y:S04]  /*4b500*/  STL.64 [R1+0x2208], R22 ;  /* 0x0022081601007387 */ /* 0x008fe80000100a00 */
[----:B------:R0:W-:Y:S04]  /*4b510*/  STL.64 [R1+0x2200], R20 ;  /* 0x0022001401007387 */ /* 0x0001e80000100a00 */
[----:B0-----:R-:W2:Y:S04]  /*4b520*/  LDL.LU R20, [R1+0x110] ;  /* 0x0001100001147983 */ /* 0x001ea80000300800 */
[----:B------:R-:W2:Y:S04]  /*4b530*/  LDL.LU R21, [R1+0x114] ;  /* 0x0001140001157983 */ /* 0x000ea80000300800 */
[----:B------:R-:W2:Y:S04]  /*4b540*/  LDL.LU R22, [R1+0x118] ;  /* 0x0001180001167983 */ /* 0x000ea80000300800 */
[----:B------:R-:W2:Y:S04]  /*4b550*/  LDL.LU R23, [R1+0x11c] ;  /* 0x00011c0001177983 */ /* 0x000ea80000300800 */
[----:B------:R-:W3:Y:S04]  /*4b560*/  LDL R9, [R1+0x37c] ;  /* 0x00037c0001097983 */ /* 0x000ee80000100800 */
[----:B------:R-:W2:Y:S04]  /*4b570*/  LDL R10, [R1+0x368] ;  /* 0x00036800010a7983 */ /* 0x000ea80000100800 */
[----:B------:R-:W2:Y:S04]  /*4b580*/  LDL R11, [R1+0x36c] ;  /* 0x00036c00010b7983 */ /* 0x000ea80000100800 */
[----:B------:R-:W2:Y:S04]  /*4b590*/  LDL R16, [R1+0x358] ;  /* 0x0003580001107983 */ /* 0x000ea80000100800 */
[----:B------:R-:W-:Y:S04]  /*4b5a0*/  STL.64 [R1+0x70], R24 ;  /* 0x0000701801007387 */ /* 0x000fe80000100a00 */
[----:B------:R0:W-:Y:S04]  /*4b5b0*/  STL.64 [R1+0x78], R26 ;  /* 0x0000781a01007387 */ /* 0x0001e80000100a00 */
[----:B0-----:R-:W2:Y:S04]  /*4b5c0*/  LDL.LU.64 R26, [R1+0x2268] ;  /* 0x00226800011a7983 */ /* 0x001ea80000300a00 */
[----:B------:R-:W2:Y:S01]  /*4b5d0*/  LDL.LU.64 R24, [R1+0x2260] ;  /* 0x0022600001187983 */ /* 0x000ea20000300a00 */
[----:B-----5:R-:W-:-:S02]  /*4b5e0*/  F2FP.F16.E4M3.UNPACK_B R4, R5 ;  /* 0x00000005ff04723e */ /* 0x020fc400020006ff */
[----:B------:R-:W-:-:S05]  /*4b5f0*/  F2FP.F16.E4M3.UNPACK_B R5, R3 ;  /* 0x00000003ff05723e */ /* 0x000fca00020006ff */
[----:B------:R2:W-:Y:S02]  /*4b600*/  STL.64 [R1+0x8], R4 ;  /* 0x0000080401007387 */ /* 0x0005e40000100a00 */
[----:B--2---:R-:W-:Y:S02]  /*4b610*/  HMMA.16816.F32 R4, R12, R4, R24 ;  /* 0x000000040c04723c */ /* 0x004fe40000001818 */
[----:B------:R-:W2:Y:S04]  /*4b620*/  LDL.LU.64 R26, [R1+0x2258] ;  /* 0x00225800011a7983 */ /* 0x000ea80000300a00 */
[----:B------:R-:W5:-:S13]  /*4b630*/  LDL.LU.64 R24, [R1+0x2250] ;  /* 0x0022500001187983 */ /* 0x000f5a0000300a00 */
[----:B------:R-:W-:Y:S04]  /*4b640*/  STL.64 [R1+0x90], R4 ;  /* 0x0000900401007387 */ /* 0x000fe80000100a00 */
[----:B------:R0:W-:Y:S04]  /*4b650*/  STL.64 [R1+0x98], R6 ;  /* 0x0000980601007387 */ /* 0x0001e80000100a00 */
[----:B0-----:R-:W2:Y:S04]  /*4b660*/  LDL.LU.64 R6, [R1+0x2248] ;  /* 0x0022480001067983 */ /* 0x001ea80000300a00 */
[----:B------:R-:W2:Y:S01]  /*4b670*/  LDL.LU.64 R4, [R1+0x2240] ;  /* 0x0022400001047983 */ /* 0x000ea20000300a00 */
[----:B------:R-:W-:-:S02]  /*4b680*/  F2FP.F16.E4M3.UNPACK_B R2, R2 ;  /* 0x00000002ff02723e */ /* 0x000fc400020006ff */
[----:B-----5:R-:W-:-:S05]  /*4b690*/  F2FP.F16.E4M3.UNPACK_B R3, R24 ;  /* 0x00000018ff03723e */ /* 0x020fca00020006ff */
        /* <DEDUP_REMOVED lines=16> */
[----:B------:R-:W-:Y:S02]  /*4b7a0*/  F2FP.F16.E4M3.UNPACK_B R27, R27 ;  /* 0x0000001bff1b723e */ /* 0x000fe400020006ff */
[----:B------:R-:W-:Y:S02]  /*4b7b0*/  F2FP.F16.E4M3.UNPACK_B R2, R25 ;  /* 0x00000019ff02723e */ /* 0x000fe400020006ff */
[----:B------:R-:W-:-:S07]  /*4b7c0*/  F2FP.F16.E4M3.UNPACK_B R3, R18 ;  /* 0x00000012ff03723e */ /* 0x000fce00020006ff */
[C---:B------:R-:W-:Y:S01]  /*4b7d0*/  HMMA.16816.F32 R20, R12.reuse, R2, R20 ;  /* 0x000000020c14723c */ /* 0x040fe20000001814 */
[----:B------:R-:W-:Y:S07]  /*4b7e0*/  STL [R1+0x2198], R29 ;  /* 0x0021981d01007387 */ /* 0x000fee0000100800 */
[----:B--2---:R-:W-:-:S15]  /*4b7f0*/  HMMA.16816.F32 R4, R12, R26, R4 ;  /* 0x0000001a0c04723c */ /* 0x004fde0000001804 */
[----:B------:R-:W-:-:S04]  /*4b800*/  NOP ;  /* 0x0000000000007918 */ /* 0x000fc80000000000 */
[----:B------:R-:W-:Y:S04]  /*4b810*/  STL.64 [R1+0x100], R4 ;  /* 0x0001000401007387 */ /* 0x000fe80000100a00 */
[----:B------:R0:W-:Y:S04]  /*4b820*/  STL.64 [R1+0x108], R6 ;  /* 0x0001080601007387 */ /* 0x0001e80000100a00 */
[----:B0-----:R-:W2:Y:S04]  /*4b830*/  LDL.LU.64 R6, [R1+0x2218] ;  /* 0x0022180001067983 */ /* 0x001ea80000300a00 */
[----:B------:R-:W5:Y:S04]  /*4b840*/  LDL.LU R5, [R1+0x2210] ;  /* 0x0022100001057983 */ /* 0x000f680000300800 */
[----:B------:R-:W-:Y:S04]  /*4b850*/  STL.64 [R1+0x120], R20 ;  /* 0x0001201401007387 */ /* 0x000fe80000100a00 */
[----:B------:R0:W-:Y:S04]  /*4b860*/  STL.64 [R1+0x128], R22 ;  /* 0x0001281601007387 */ /* 0x0001e80000100a00 */
[----:B0-----:R-:W2:Y:S04]  /*4b870*/  LDL.LU.64 R22, [R1+0x2208] ;  /* 0x0022080001167983 */ /* 0x001ea80000300a00 */
[----:B------:R-:W2:Y:S01]  /*4b880*/  LDL.LU.64 R20, [R1+0x2200] ;  /* 0x0022000001147983 */ /* 0x000ea20000300a00 */
[----:B------:R-:W-:-:S02]  /*4b890*/  F2FP.F16.E4M3.UNPACK_B R4, R19 ;  /* 0x00000013ff04723e */ /* 0x000fc400020006ff */
[----:B-----5:R-:W-:-:S07]  /*4b8a0*/  F2FP.F16.E4M3.UNPACK_B R5, R5 ;  /* 0x00000005ff05723e */ /* 0x020fce00020006ff */
        /* <DEDUP_REMOVED lines=16> */
[----:B0-----:R-:W5:Y:S04]  /*4b9b0*/  LDL.LU R4, [R1+0x170] ;  /* 0x0001700001047983 */ /* 0x001f680000300800 */
[----:B------:R-:W5:Y:S04]  /*4b9c0*/  LDL.LU R5, [R1+0x174] ;  /* 0x0001740001057983 */ /* 0x000f680000300800 */
[----:B------:R-:W5:Y:S04]  /*4b9d0*/  LDL.LU R6, [R1+0x178] ;  /* 0x0001780001067983 */ /* 0x000f680000300800 */
[----:B------:R-:W5:Y:S01]  /*4b9e0*/  LDL.LU R7, [R1+0x17c] ;  /* 0x00017c0001077983 */ /* 0x000f620000300800 */
[----:B----4-:R-:W-:-:S02]  /*4b9f0*/  F2FP.F16.E4M3.UNPACK_B R8, R8 ;  /* 0x00000008ff08723e */ /* 0x010fc400020006ff */
[----:B---3--:R-:W-:Y:S02]  /*4ba00*/  F2FP.F16.E4M3.UNPACK_B R9, R9 ;  /* 0x00000009ff09723e */ /* 0x008fe400020006ff */
[----:B------:R-:W-:Y:S02]  /*4ba10*/  F2FP.F16.E4M3.UNPACK_B R10, R10 ;  /* 0x0000000aff0a723e */ /* 0x000fe400020006ff */
[----:B------:R-:W-:-:S07]  /*4ba20*/  F2FP.F16.E4M3.UNPACK_B R11, R11 ;  /* 0x0000000bff0b723e */ /* 0x000fce00020006ff */
[C---:B--2---:R-:W-:Y:S08]  /*4ba30*/  HMMA.16816.F32 R20, R12.reuse, R10, R20 ;  /* 0x0000000a0c14723c */ /* 0x044ff00000001814 */
[----:B-----5:R-:W-:-:S15]  /*4ba40*/  HMMA.16816.F32 R4, R12, R8, R4 ;  /* 0x000000080c04723c */ /* 0x020fde0000001804 */
[----:B------:R-:W-:-:S04]  /*4ba50*/  NOP ;  /* 0x0000000000007918 */ /* 0x000fc80000000000 */
[----:B------:R-:W-:Y:S04]  /*4ba60*/  STL.64 [R1+0x180], R4 ;  /* 0x0001800401007387 */ /* 0x000fe80000100a00 */
[----:B------:R-:W-:Y:S04]  /*4ba70*/  STL.64 [R1+0x188], R6 ;  /* 0x0001880601007387 */ /* 0x000fe80000100a00 */
[----:B------:R0:W-:Y:S04]  /*4ba80*/  STL.64 [R1+0x1a0], R20 ;  /* 0x0001a01401007387 */ /* 0x0001e80000100a00 */
[----:B------:R1:W-:Y:S04]  /*4ba90*/  STL.64 [R1+0x1a8], R22 ;  /* 0x0001a81601007387 */ /* 0x0003e80000100a00 */
[----:B------:R-:W2:Y:S04]  /*4baa0*/  LDL R19, [R1+0x34c] ;  /* 0x00034c0001137983 */ /* 0x000ea80000100800 */
[----:B0-----:R-:W3:Y:S04]  /*4bab0*/  LDL R20, [R1+0x338] ;  /* 0x0003380001147983 */ /* 0x001ee80000100800 */
[----:B-1----:R-:W4:Y:S04]  /*4bac0*/  LDL R22, [R1+0x328] ;  /* 0x0003280001167983 */ /* 0x002f280000100800 */
[----:B------:R-:W4:Y:S04]  /*4bad0*/  LDL R23, [R1+0x32c] ;  /* 0x00032c0001177983 */ /* 0x000f280000100800 */
[----:B------:R-:W3:Y:S04]  /*4bae0*/  LDL R21, [R1+0x33c] ;  /* 0x00033c0001157983 */ /* 0x000ee80000100800 */
[----:B----4-:R-:W-:Y:S04]  /*4baf0*/  STL.64 [R1+0x21d8], R22 ;  /* 0x0021d81601007387 */ /* 0x010fe80000100a00 */
[----:B---3--:R0:W-:Y:S04]  /*4bb00*/  STL.64 [R1+0x21d0], R20 ;  /* 0x0021d01401007387 */ /* 0x0081e80000100a00 */
[----:B0-----:R-:W3:Y:S04]  /*4bb10*/  LDL.LU R20, [R1+0x1c0] ;  /* 0x0001c00001147983 */ /* 0x001ee80000300800 */
[----:B------:R-:W3:Y:S04]  /*4bb20*/  LDL.LU R21, [R1+0x1c4] ;  /* 0x0001c40001157983 */ /* 0x000ee80000300800 */
[----:B------:R-:W3:Y:S04]  /*4bb30*/  LDL.LU R22, [R1+0x1c8] ;  /* 0x0001c80001167983 */ /* 0x000ee80000300800 */
[----:B------:R-:W3:Y:S04]  /*4bb40*/  LDL.LU R23, [R1+0x1cc] ;  /* 0x0001cc0001177983 */ /* 0x000ee80000300800 */
[----:B------:R-:W4:Y:S04]  /*4bb50*/  LDL R24, [R1+0x308] ;  /* 0x0003080001187983 */ /* 0x000f280000100800 */
[----:B------:R-:W4:Y:S01]  /*4bb60*/  LDL R25, [R1+0x30c] ;  /* 0x00030c0001197983 */ /* 0x000f220000100800 */
[----:B------:R-:W-:-:S03]  /*4bb70*/  IMAD.MOV.U32 R6, RZ, RZ, R17 ;  /* 0x000000ffff067224 */ /* 0x000fc600078e0011 */
[----:B------:R-:W5:Y:S04]  /*4bb80*/  LDL R17, [R1+0x35c] ;  /* 0x00035c0001117983 */ /* 0x000f680000100800 */
[----:B------:R-:W2:Y:S04]  /*4bb90*/  LDL R18, [R1+0x348] ;  /* 0x0003480001127983 */ /* 0x000ea80000100800 */
[----:B------:R-:W-:Y:S04]  /*4bba0*/  STL.64 [R1+0x21b8], R26 ;  /* 0x0021b81a01007387 */ /* 0x000fe80000100a00 */
[----:B----4-:R0:W-:Y:S04]  /*4bbb0*/  STL.64 [R1+0x21b0], R24 ;  /* 0x0021b01801007387 */ /* 0x0101e80000100a00 */
[----:B0-----:R-:W4:Y:S04]  /*4bbc0*/  LDL.LU R24, [R1+0x200] ;  /* 0x0002000001187983 */ /* 0x001f280000300800 */
[----:B------:R-:W4:Y:S04]  /*4bbd0*/  LDL.LU R25, [R1+0x204] ;  /* 0x0002040001197983 */ /* 0x000f280000300800 */
[----:B------:R-:W2:Y:S04]  /*4bbe0*/  LDL.LU R26, [R1+0x208] ;  /* 0x00020800011a7983 */ /* 0x000ea80000300800 */
[----:B------:R-:W2:Y:S01]  /*4bbf0*/  LDL.LU R27, [R1+0x20c] ;  /* 0x00020c00011b7983 */ /* 0x000ea20000300800 */
[----:B------:R-:W-:Y:S01]  /*4bc00*/  IMAD.MOV.U32 R7, RZ, RZ, R0 ;  /* 0x000000ffff077224 */ /* 0x000fe200078e0000 */
[----:B------:R-:W-:-:S02]  /*4bc10*/  F2FP.F16.E4M3.UNPACK_B R16, R16 ;  /* 0x00000010ff10723e */ /* 0x000fc400020006ff */
[----:B-----5:R-:W-:Y:S01]  /*4bc20*/  F2FP.F16.E4M3.UNPACK_B R17, R17 ;  /* 0x00000011ff11723e */ /* 0x020fe200020006ff */
[----:B--2---:R-:W-:Y:S04]  /*4bc30*/  STL.64 [R1+0x21c8], R26 ;  /* 0x0021c81a01007387 */ /* 0x004fe80000100a00 */
[----:B----4-:R0:W-:Y:S04]  /*4bc40*/  STL.64 [R1+0x21c0], R24 ;  /* 0x0021c01801007387 */ /* 0x0101e80000100a00 */
[----:B0-----:R-:W2:Y:S04]  /*4bc50*/  LDL.LU R24, [R1+0x1e0] ;  /* 0x0001e00001187983 */ /* 0x001ea80000300800 */
[----:B------:R-:W2:Y:S04]  /*4bc60*/  LDL.LU R25, [R1+0x1e4] ;  /* 0x0001e40001197983 */ /* 0x000ea80000300800 */
[----:B------:R-:W2:Y:S04]  /*4bc70*/  LDL.LU R26, [R1+0x1e8] ;  /* 0x0001e800011a7983 */ /* 0x000ea80000300800 */
[----:B------:R-:W2:Y:S04]  /*4bc80*/  LDL.LU R27, [R1+0x1ec] ;  /* 0x0001ec00011b7983 */ /* 0x000ea80000300800 */
[----:B------:R-:W4:Y:S04]  /*4bc90*/  LDL.LU R29, [R1+0x1d4c] ;  /* 0x001d4c00011d7983 */ /* 0x000f280000300800 */
[----:B------:R-:W4:Y:S04]  /*4bca0*/  LDL.LU R0, [R1+0x1d48] ;  /* 0x001d480001007983 */ /* 0x000f280000300800 */
[----:B------:R-:W5:Y:S04]  /*4bcb0*/  LDL.LU R5, [R1+0x1d50] ;  /* 0x001d500001057983 */ /* 0x000f680000300800 */
[----:B------:R-:W5:Y:S01]  /*4bcc0*/  LDL.LU R4, [R1+0x1d60] ;  /* 0x001d600001047983 */ /* 0x000f620000300800 */
[----:B------:R-:W-:Y:S01]  /*4bcd0*/  F2FP.F16.E4M3.UNPACK_B R18, R18 ;  /* 0x00000012ff12723e */ /* 0x000fe200020006ff */
[C---:B---3--:R-:W-:Y:S01]  /*4bce0*/  HMMA.16816.F32 R20, R12.reuse, R16, R20 ;  /* 0x000000100c14723c */ /* 0x048fe20000001814 */
[----:B------:R-:W-:Y:S01]  /*4bcf0*/  F2FP.F16.E4M3.UNPACK_B R19, R19 ;  /* 0x00000013ff13723e */ /* 0x000fe200020006ff */
[----:B------:R-:W-:Y:S06]  /*4bd00*/  STL.64 [R1+0x21a8], R6 ;  /* 0x0021a80601007387 */ /* 0x000fec0000100a00 */
[----:B--2---:R-:W-:Y:S01]  /*4bd10*/  HMMA.16816.F32 R24, R12, R18, R24 ;  /* 0x000000120c18723c */ /* 0x004fe20000001818 */
[----:B-----5:R0:W-:Y:S04]  /*4bd20*/  STL.64 [R1+0x21a0], R4 ;  /* 0x0021a00401007387 */ /* 0x0201e80000100a00 */
        /* <DEDUP_REMOVED lines=10> */
[----:B------:R-:W-:Y:S04]  /*4bdd0*/  STL.64 [R1+0x1d0], R20 ;  /* 0x0001d01401007387 */ /* 0x000fe80000100a00 */
[----:B------:R0:W-:Y:S04]  /*4bde0*/  STL.64 [R1+0x1d8], R22 ;  /* 0x0001d81601007387 */ /* 0x0001e80000100a00 */
[----:B0-----:R-:W5:Y:S04]  /*4bdf0*/  LDL.LU.64 R22, [R1+0x21d8] ;  /* 0x0021d80001167983 */ /* 0x001f680000300a00 */
[----:B------:R-:W2:Y:S04]  /*4be00*/  LDL.LU.64 R20, [R1+0x21d0] ;  /* 0x0021d00001147983 */ /* 0x000ea80000300a00 */
[----:B------:R-:W-:Y:S04]  /*4be10*/  STL.64 [R1+0x1f0], R24 ;  /* 0x0001f01801007387 */ /* 0x000fe80000100a00 */
[----:B------:R0:W-:Y:S04]  /*4be20*/  STL.64 [R1+0x1f8], R26 ;  /* 0x0001f81a01007387 */ /* 0x0001e80000100a00 */
[----:B0-----:R-:W3:Y:S04]  /*4be30*/  LDL.LU.64 R26, [R1+0x21c8] ;  /* 0x0021c800011a7983 */ /* 0x001ee80000300a00 */
[----:B------:R-:W3:Y:S04]  /*4be40*/  LDL.LU.64 R24, [R1+0x21c0] ;  /* 0x0021c00001187983 */ /* 0x000ee80000300a00 */
[----:B------:R0:W-:Y:S04]  /*4be50*/  STL.64 [R1+0x20e0], R18 ;  /* 0x0020e01201007387 */ /* 0x0001e80000100a00 */
[----:B0-----:R-:W4:Y:S04]  /*4be60*/  LDL.LU R18, [R1+0x1d54] ;  /* 0x001d540001127983 */ /* 0x001f280000300800 */
[----:B------:R-:W4:Y:S04]  /*4be70*/  LDL.LU R19, [R1+0x1d64] ;  /* 0x001d640001137983 */ /* 0x000f280000300800 */
[----:B------:R0:W-:Y:S04]  /*4be80*/  STL.64 [R1+0x20d8], R16 ;  /* 0x0020d81001007387 */ /* 0x0001e80000100a00 */
[----:B0-----:R-:W4:Y:S04]  /*4be90*/  LDL.LU R16, [R1+0x1d5c] ;  /* 0x001d5c0001107983 */ /* 0x001f280000300800 */
[----:B------:R-:W4:Y:S01]  /*4bea0*/  LDL.LU R17, [R1+0x1d58] ;  /* 0x001d580001117983 */ /* 0x000f220000300800 */
[----:B--2---:R-:W-:-:S02]  /*4beb0*/  F2FP.F16.E4M3.UNPACK_B R20, R20 ;  /* 0x00000014ff14723e */ /* 0x004fc400020006ff */
[----:B------:R-:W-:Y:S02]  /*4bec0*/  F2FP.F16.E4M3.UNPACK_B R21, R21 ;  /* 0x00000015ff15723e */ /* 0x000fe400020006ff */
[----:B-----5:R-:W-:Y:S02]  /*4bed0*/  F2FP.F16.E4M3.UNPACK_B R22, R22 ;  /* 0x00000016ff16723e */ /* 0x020fe400020006ff */
[----:B------:R-:W-:-:S07]  /*4bee0*/  F2FP.F16.E4M3.UNPACK_B R23, R23 ;  /* 0x00000017ff17723e */ /* 0x000fce00020006ff */
[C---:B------:R-:W-:Y:S08]  /*4bef0*/  HMMA.16816.F32 R4, R12.reuse, R22, R4 ;  /* 0x000000160c04723c */ /* 0x040ff00000001804 */
[----:B---3--:R-:W-:-:S15]  /*4bf00*/  HMMA.16816.F32 R24, R12, R20, R24 ;  /* 0x000000140c18723c */ /* 0x008fde0000001818 */
[----:B------:R-:W-:-:S04]  /*4bf10*/  NOP ;  /* 0x0000000000007918 */ /* 0x000fc80000000000 */
[----:B------:R-:W-:Y:S04]  /*4bf20*/  STL.64 [R1+0x220], R24 ;  /* 0x0002201801007387 */ /* 0x000fe80000100a00 */
[----:B------:R0:W-:Y:S04]  /*4bf30*/  STL.64 [R1+0x228], R26 ;  /* 0x0002281a01007387 */ /* 0x0001e80000100a00 */
[----:B0-----:R-:W2:Y:S04]  /*4bf40*/  LDL.LU.64 R26, [R1+0x21b8] ;  /* 0x0021b800011a7983 */ /* 0x001ea80000300a00 */
[----:B------:R-:W3:Y:S04]  /*4bf50*/  LDL.LU.64 R24, [R1+0x21b0] ;  /* 0x0021b00001187983 */ /* 0x000ee80000300a00 */
[----:B------:R-:W-:Y:S04]  /*4bf60*/  STL.64 [R1+0x230], R4 ;  /* 0x0002300401007387 */ /* 0x000fe80000100a00 */
[----:B------:R0:W-:Y:S04]  /*4bf70*/  STL.64 [R1+0x238], R6 ;  /* 0x0002380601007387 */ /* 0x0001e80000100a00 */
[----:B0-----:R-:W5:Y:S04]  /*4bf80*/  LDL.LU.64 R6, [R1+0x21a8] ;  /* 0x0021a80001067983 */ /* 0x001f680000300a00 */
[----:B------:R-:W5:Y:S04]  /*4bf90*/  LDL.LU.64 R4, [R1+0x21a0] ;  /* 0x0021a00001047983 */ /* 0x000f680000300a00 */
[----:B------:R-:W-:Y:S04]  /*4bfa0*/  STL.64 [R1+0x20c0], R22 ;  /* 0x0020c01601007387 */ /* 0x000fe80000100a00 */
[----:B------:R0:W-:Y:S04]  /*4bfb0*/  STL.64 [R1+0x20b8], R20 ;  /* 0x0020b81401007387 */ /* 0x0001e80000100a00 */
[----:B0-----:R-:W5:Y:S04]  /*4bfc0*/  LDL.LU R20, [R1+0x2f0] ;  /* 0x0002f00001147983 */ /* 0x001f680000300800 */
[----:B------:R-:W5:Y:S04]  /*4bfd0*/  LDL.LU R21, [R1+0x2f4] ;  /* 0x0002f40001157983 */ /* 0x000f680000300800 */
[----:B------:R-:W5:Y:S04]  /*4bfe0*/  LDL.LU R22, [R1+0x2f8] ;  /* 0x0002f80001167983 */ /* 0x000f680000300800 */
[----:B------:R-:W5:Y:S01]  /*4bff0*/  LDL.LU R23, [R1+0x2fc] ;  /* 0x0002fc0001177983 */ /* 0x000f620000300800 */
[----:B----4-:R-:W-:-:S02]  /*4c000*/  IMAD R0, R0, 0x100, R29 ;  /* 0x0000010000007824 */ /* 0x010fc400078e021d */
[----:B------:R-:W-:Y:S01]  /*4c010*/  IMAD R16, R17, 0x100, R16 ;  /* 0x0000010011107824 */ /* 0x000fe200078e0210 */
[----:B------:R-:W4:Y:S01]  /*4c020*/  LDL.LU R29, [R1+0x2198] ;  /* 0x00219800011d7983 */ /* 0x000f220000300800 */
[----:B---3--:R-:W-:Y:S02]  /*4c030*/  F2FP.F16.E4M3.UNPACK_B R24, R24 ;  /* 0x00000018ff18723e */ /* 0x008fe400020006ff */
[----:B------:R-:W-:Y:S01]  /*4c040*/  F2FP.F16.E4M3.UNPACK_B R25, R25 ;  /* 0x00000019ff19723e */ /* 0x000fe200020006ff */
[----:B--2---:R-:W-:Y:S04]  /*4c050*/  STL.64 [R1+0x2140], R26 ;  /* 0x0021401a01007387 */ /* 0x004fe80000100a00 */
[----:B------:R-:W-:Y:S01]  /*4c060*/  STL.64 [R1+0x2138], R24 ;  /* 0x0021381801007387 */ /* 0x000fe20000100a00 */
[----:B-----5:R-:W-:-:S02]  /*4c070*/  IMAD R5, R5, 0x100, R18 ;  /* 0x0000010005057824 */ /* 0x020fc400078e0212 */
[----:B------:R-:W-:Y:S01]  /*4c080*/  IMAD R4, R4, 0x100, R19 ;  /* 0x0000010004047824 */ /* 0x000fe200078e0213 */
[----:B------:R-:W-:-:S15]  /*4c090*/  HMMA.16816.F32 R12, R12, R24, R20 ;  /* 0x000000180c0c723c */ /* 0x000fde0000001814 */
[----:B------:R-:W-:-:S04]  /*4c0a0*/  NOP ;  /* 0x0000000000007918 */ /* 0x000fc80000000000 */
[----:B------:R0:W-:Y:S04]  /*4c0b0*/  STL.64 [R1+0x210], R12 ;  /* 0x0002100c01007387 */ /* 0x0001e80000100a00 */
[----:B------:R1:W-:Y:S01]  /*4c0c0*/  STL.64 [R1+0x218], R14 ;  /* 0x0002180e01007387 */ /* 0x0003e20000100a00 */
[----:B0-----:R-:W-:Y:S02]  /*4c0d0*/  F2FP.F16.E4M3.UNPACK_B R12, R0 ;  /* 0x00000000ff0c723e */ /* 0x001fe400020006ff */
[----:B-1----:R-:W-:Y:S02]  /*4c0e0*/  F2FP.F16.E4M3.UNPACK_B R14, R16 ;  /* 0x00000010ff0e723e */ /* 0x002fe400020006ff */
[----:B------:R-:W-:Y:S02]  /*4c0f0*/  F2FP.F16.E4M3.UNPACK_B R13, R5 ;  /* 0x00000005ff0d723e */ /* 0x000fe400020006ff */
[----:B------:R-:W-:Y:S01]  /*4c100*/  F2FP.F16.E4M3.UNPACK_B R15, R4 ;  /* 0x00000004ff0f723e */ /* 0x000fe200020006ff */
[----:B------:R-:W2:Y:S04]  /*4c110*/  LDL.LU R0, [R1+0x1d6c] ;  /* 0x001d6c0001007983 */ /* 0x000ea80000300800 */
[----:B------:R-:W3:Y:S02]  /*4c120*/  LDL.LU R20, [R1+0xe0] ;  /* 0x0000e00001147983 */ /* 0x000ee40000300800 */
[----:B------:R-:W-:-:S15]  /*4c130*/  HMMA.16816.F32 R4, R12, R6, R8 ;  /* 0x000000060c04723c */ /* 0x000fde0000001808 */
[----:B------:R-:W-:-:S04]  /*4c140*/  NOP ;  /* 0x0000000000007918 */ /* 0x000fc80000000000 */
[----:B------:R-:W-:Y:S04]  /*4c150*/  STL.64 [R1+0x200], R4 ;  /* 0x0002000401007387 */ /* 0x000fe80000100a00 */
[----:B------:R-:W-:Y:S04]  /*4c160*/  STL.64 [R1+0x208], R6 ;  /* 0x0002080601007387 */ /* 0x000fe80000100a00 */
[----:B------:R-:W3:Y:S04]  /*4c170*/  LDL.LU R21, [R1+0xe4] ;  /* 0x0000e40001157983 */ /* 0x000ee80000300800 */
[----:B------:R-:W5:Y:S04]  /*4c180*/  LDL.LU R22, [R1+0xe8] ;  /* 0x0000e80001167983 */ /* 0x000f680000300800 */
[----:B------:R-:W5:Y:S04]  /*4c190*/  LDL.LU R23, [R1+0xec] ;  /* 0x0000ec0001177983 */ /* 0x000f680000300800 */
        /* <DEDUP_REMOVED lines=12> */
[----:B--2---:R0:W-:Y:S04]  /*4c260*/  STL.64 [R1+0x2150], R26 ;  /* 0x0021501a01007387 */ /* 0x0041e80000100a00 */
[----:B0-----:R-:W2:Y:S04]  /*4c270*/  LDL.LU R26, [R1] ;  /* 0x00000000011a7983 */ /* 0x001ea80000300800 */
[----:B------:R-:W2:Y:S04]  /*4c280*/  LDL.LU R27, [R1+0x4] ;  /* 0x00000400011b7983 */ /* 0x000ea80000300800 */
[----:B------:R0:W-:Y:S04]  /*4c290*/  STL.64 [R1+0x2148], R24 ;  /* 0x0021481801007387 */ /* 0x0001e80000100a00 */
        /* <DEDUP_REMOVED lines=36> */
[----:B0-----:R-:W4:Y:S04]  /*4c4e0*/  LDL.LU R8, [R1+0x270] ;  /* 0x0002700001087983 */ /* 0x001f280000300800 */
[----:B------:R-:W4:Y:S04]  /*4c4f0*/  LDL.LU R9, [R1+0x274] ;  /* 0x0002740001097983 */ /* 0x000f280000300800 */
[----:B------:R-:W4:Y:S04]  /*4c500*/  LDL.LU R10, [R1+0x278] ;  /* 0x00027800010a7983 */ /* 0x000f280000300800 */
[----:B------:R-:W4:Y:S04]  /*4c510*/  LDL.LU R11, [R1+0x27c] ;  /* 0x00027c00010b7983 */ /* 0x000f280000300800 */
[----:B------:R-:W-:Y:S04]  /*4c520*/  STL.64 [R1+0x20f0], R18 ;  /* 0x0020f01201007387 */ /* 0x000fe80000100a00 */
[----:B------:R0:W-:Y:S04]  /*4c530*/  STL.64 [R1+0x20e8], R16 ;  /* 0x0020e81001007387 */ /* 0x0001e80000100a00 */
[----:B0-----:R-:W4:Y:S04]  /*4c540*/  LDL.LU R16, [R1+0x250] ;  /* 0x0002500001107983 */ /* 0x001f280000300800 */
[----:B------:R-:W4:Y:S04]  /*4c550*/  LDL.LU R17, [R1+0x254] ;  /* 0x0002540001117983 */ /* 0x000f280000300800 */
[----:B------:R-:W4:Y:S04]  /*4c560*/  LDL.LU R18, [R1+0x258] ;  /* 0x0002580001127983 */ /* 0x000f280000300800 */
[----:B------:R-:W4:Y:S04]  /*4c570*/  LDL.LU R19, [R1+0x25c] ;  /* 0x00025c0001137983 */ /* 0x000f280000300800 */
[----:B-----5:R-:W-:Y:S04]  /*4c580*/  STL.64 [R1+0x20d0], R22 ;  /* 0x0020d01601007387 */ /* 0x020fe80000100a00 */
[----:B---3--:R0:W-:Y:S04]  /*4c590*/  STL.64 [R1+0x20c8], R20 ;  /* 0x0020c81401007387 */ /* 0x0081e80000100a00 */
[----:B0-----:R-:W3:Y:S04]  /*4c5a0*/  LDL.LU R20, [R1+0x1b0] ;  /* 0x0001b00001147983 */ /* 0x001ee80000300800 */
[----:B------:R-:W3:Y:S04]  /*4c5b0*/  LDL.LU R21, [R1+0x1b4] ;  /* 0x0001b40001157983 */ /* 0x000ee80000300800 */
[----:B------:R-:W3:Y:S04]  /*4c5c0*/  LDL.LU R22, [R1+0x1b8] ;  /* 0x0001b80001167983 */ /* 0x000ee80000300800 */
[----:B------:R-:W3:Y:S01]  /*4c5d0*/  LDL.LU R23, [R1+0x1bc] ;  /* 0x0001bc0001177983 */ /* 0x000ee20000300800 */
[----:B--2---:R-:W-:Y:S03]  /*4c5e0*/  HMMA.16816.F32 R24, R12, R26, R4 ;  /* 0x0000001a0c18723c */ /* 0x004fe60000001804 */
[----:B------:R-:W2:Y:S04]  /*4c5f0*/  LDL.LU.64 R6, [R1+0x2190] ;  /* 0x0021900001067983 */ /* 0x000ea80000300a00 */
[----:B------:R-:W2:-:S12]  /*4c600*/  LDL.LU.64 R4, [R1+0x2188] ;  /* 0x0021880001047983 */ /* 0x000e980000300a00 */
        /* <DEDUP_REMOVED lines=14> */
[----:B0-----:R-:W4:Y:S04]  /*4c6f0*/  LDL.LU.64 R26, [R1+0x2150] ;  /* 0x00215000011a7983 */ /* 0x001f280000300a00 */
[----:B------:R-:W4:Y:S02]  /*4c700*/  LDL.LU.64 R24, [R1+0x2148] ;  /* 0x0021480001187983 */ /* 0x000f240000300a00 */
[----:B----4-:R-:W-:-:S15]  /*4c710*/  HMMA.16816.F32 R24, R12, R28, R24 ;  /* 0x0000001c0c18723c */ /* 0x010fde0000001818 */
[----:B------:R-:W-:-:S04]  /*4c720*/  NOP ;  /* 0x0000000000007918 */ /* 0x000fc80000000000 */
[----:B------:R-:W-:Y:S04]  /*4c730*/  STL.64 [R1+0x170], R24 ;  /* 0x0001701801007387 */ /* 0x000fe80000100a00 */
[----:B------:R0:W-:Y:S04]  /*4c740*/  STL.64 [R1+0x178], R26 ;  /* 0x0001781a01007387 */ /* 0x0001e80000100a00 */
[----:B0-----:R-:W2:Y:S04]  /*4c750*/  LDL.LU.64 R26, [R1+0x2140] ;  /* 0x00214000011a7983 */ /* 0x001ea80000300a00 */
[----:B------:R-:W4:Y:S04]  /*4c760*/  LDL.LU.64 R24, [R1+0x2138] ;  /* 0x0021380001187983 */ /* 0x000f280000300a00 */
[----:B------:R-:W5:Y:S04]  /*4c770*/  LDL.LU R28, [R1+0x3f8] ;  /* 0x0003f800011c7983 */ /* 0x000f680000300800 */
        /* <DEDUP_REMOVED lines=11> */
[----:B----4-:R0:W-:Y:S04]  /*4c830*/  STL.64 [R1+0x20a8], R24 ;  /* 0x0020a81801007387 */ /* 0x0101e80000100a00 */
[----:B0-----:R-:W2:Y:S04]  /*4c840*/  LDL.LU R24, [R1+0x40] ;  /* 0x0000400001187983 */ /* 0x001ea80000300800 */
[----:B------:R-:W2:Y:S04]  /*4c850*/  LDL.LU R25, [R1+0x44] ;  /* 0x0000440001197983 */ /* 0x000ea80000300800 */
[----:B------:R-:W2:Y:S04]  /*4c860*/  LDL.LU R26, [R1+0x48] ;  /* 0x00004800011a7983 */ /* 0x000ea80000300800 */
[----:B------:R-:W2:Y:S04]  /*4c870*/  LDL.LU R27, [R1+0x4c] ;  /* 0x00004c00011b7983 */ /* 0x000ea80000300800 */
[----:B------:R-:W-:Y:S04]  /*4c880*/  STL.64 [R1+0x130], R4 ;  /* 0x0001300401007387 */ /* 0x000fe80000100a00 */
[----:B------:R0:W-:Y:S04]  /*4c890*/  STL.64 [R1+0x138], R6 ;  /* 0x0001380601007387 */ /* 0x0001e80000100a00 */
[----:B0-----:R-:W3:Y:S04]  /*4c8a0*/  LDL.LU.64 R6, [R1+0x2120] ;  /* 0x0021200001067983 */ /* 0x001ee80000300a00 */
[----:B------:R-:W4:Y:S04]  /*4c8b0*/  LDL.LU.64 R4, [R1+0x2118] ;  /* 0x0021180001047983 */ /* 0x000f280000300a00 */
[----:B------:R-:W2:Y:S04]  /*4c8c0*/  LDL.LU R2, [R1+0x1d68] ;  /* 0x001d680001027983 */ /* 0x000ea80000300800 */
[----:B------:R-:W2:Y:S01]  /*4c8d0*/  LDL.LU R3, [R1+0x1d78] ;  /* 0x001d780001037983 */ /* 0x000ea20000300800 */
[----:B----4-:R-:W-:-:S15]  /*4c8e0*/  HMMA.16816.F32 R8, R12, R4, R8 ;  /* 0x000000040c08723c */ /* 0x010fde0000001808 */
[----:B------:R-:W-:-:S04]  /*4c8f0*/  NOP ;  /* 0x0000000000007918 */ /* 0x000fc80000000000 */
[----:B------:R-:W-:Y:S04]  /*4c900*/  STL.64 [R1+0x110], R8 ;  /* 0x0001100801007387 */ /* 0x000fe80000100a00 */
[----:B------:R0:W-:Y:S04]  /*4c910*/  STL.64 [R1+0x118], R10 ;  /* 0x0001180a01007387 */ /* 0x0001e80000100a00 */
[----:B0-----:R-:W3:Y:S04]  /*4c920*/  LDL.LU.64 R10, [R1+0x2110] ;  /* 0x00211000010a7983 */ /* 0x001ee80000300a00 */
[----:B------:R-:W3:Y:S04]  /*4c930*/  LDL.LU.64 R8, [R1+0x2108] ;  /* 0x0021080001087983 */ /* 0x000ee80000300a00 */
[----:B------:R-:W4:Y:S04]  /*4c940*/  LDL.LU R4, [R1+0x1d80] ;  /* 0x001d800001047983 */ /* 0x000f280000300800 */
[----:B------:R-:W2:Y:S01]  /*4c950*/  LDL.LU R5, [R1+0x1d7c] ;  /* 0x001d7c0001057983 */ /* 0x000ea20000300800 */
[----:B---3--:R-:W-:-:S15]  /*4c960*/  HMMA.16816.F32 R8, R12, R6, R8 ;  /* 0x000000060c08723c */ /* 0x008fde0000001808 */
[----:B------:R-:W-:-:S04]  /*4c970*/  NOP ;  /* 0x0000000000007918 */ /* 0x000fc80000000000 */
[----:B------:R-:W-:Y:S04]  /*4c980*/  STL.64 [R1+0xf0], R8 ;  /* 0x0000f00801007387 */ /* 0x000fe80000100a00 */
[----:B------:R0:W-:Y:S04]  /*4c990*/  STL.64 [R1+0xf8], R10 ;  /* 0x0000f80a01007387 */ /* 0x0001e80000100a00 */
[----:B0-----:R-:W3:Y:S04]  /*4c9a0*/  LDL.LU.64 R10, [R1+0x2100] ;  /* 0x00210000010a7983 */ /* 0x001ee80000300a00 */
[----:B------:R-:W2:Y:S04]  /*4c9b0*/  LDL.LU.64 R8, [R1+0x20f8] ;  /* 0x0020f80001087983 */ /* 0x000ea80000300a00 */
[----:B------:R-:W3:Y:S01]  /*4c9c0*/  LDL.LU R7, [R1+0x1d70] ;  /* 0x001d700001077983 */ /* 0x000ee20000300800 */
        /* <DEDUP_REMOVED lines=8> */
[----:B------:R-:W3:-:S13]  /*4ca50*/  LDL.LU.64 R16, [R1+0x20d8] ;  /* 0x0020d80001107983 */ /* 0x000eda0000300a00 */
[----:B------:R0:W-:Y:S04]  /*4ca60*/  STL.64 [R1+0xa0], R8 ;  /* 0x0000a00801007387 */ /* 0x0001e80000100a00 */
[----:B------:R1:W-:Y:S04]  /*4ca70*/  STL.64 [R1+0xa8], R10 ;  /* 0x0000a80a01007387 */ /* 0x0003e80000100a00 */
[----:B0-----:R-:W2:Y:S04]  /*4ca80*/  LDL.LU R8, [R1+0x20] ;  /* 0x0000200001087983 */ /* 0x001ea80000300800 */
[----:B------:R-:W2:Y:S04]  /*4ca90*/  LDL.LU R9, [R1+0x24] ;  /* 0x0000240001097983 */ /* 0x000ea80000300800 */
[----:B-1----:R-:W2:Y:S04]  /*4caa0*/  LDL.LU R10, [R1+0x28] ;  /* 0x00002800010a7983 */ /* 0x002ea80000300800 */
[----:B------:R-:W2:Y:S01]  /*4cab0*/  LDL.LU R11, [R1+0x2c] ;  /* 0x00002c00010b7983 */ /* 0x000ea20000300800 */
        /* <DEDUP_REMOVED lines=19> */
[----:B0-----:R-:W3:Y:S04]  /*4cbf0*/  LDL.LU.64 R26, [R1+0x20b0] ;  /* 0x0020b000011a7983 */ /* 0x001ee80000300a00 */
[----:B------:R-:W3:Y:S01]  /*4cc00*/  LDL.LU.64 R24, [R1+0x20a8] ;  /* 0x0020a80001187983 */ /* 0x000ee20000300a00 */
[----:B--2---:R-:W-:Y:S01]  /*4cc10*/  HMMA.16816.F32 R16, R12, R22, R16 ;  /* 0x000000160c10723c */ /* 0x004fe20000001810 */
[----:B-----5:R-:W-:Y:S01]  /*4cc20*/  F2FP.F16.E4M3.UNPACK_B R6, R28.H1 ;  /* 0x0000001cff06723e */ /* 0x020fe200030006ff */
[----:B------:R-:W-:Y:S01]  /*4cc30*/  IMAD R3, R3, 0x100, R5 ;  /* 0x0000010003037824 */ /* 0x000fe200078e0205 */
[----:B------:R-:W-:-:S15]  /*4cc40*/  F2FP.F16.E4M3.UNPACK_B R5, R29.H1 ;  /* 0x0000001dff05723e */ /* 0x000fde00030006ff */
[----:B------:R-:W-:Y:S01]  /*4cc50*/  NOP ;  /* 0x0000000000007918 */ /* 0x000fe20000000000 */
[----:B------:R0:W-:Y:S04]  /*4cc60*/  STL.64 [R1+0x30], R16 ;  /* 0x0000301001007387 */ /* 0x0001e80000100a00 */
[----:B------:R1:W-:Y:S01]  /*4cc70*/  STL.64 [R1+0x38], R18 ;  /* 0x0000381201007387 */ /* 0x0003e20000100a00 */
[----:B---3--:R-:W-:-:S15]  /*4cc80*/  HMMA.16816.F32 R8, R12, R24, R8 ;  /* 0x000000180c08723c */ /* 0x008fde0000001808 */
[----:B------:R-:W-:-:S04]  /*4cc90*/  NOP ;  /* 0x0000000000007918 */ /* 0x000fc80000000000 */
[----:B------:R-:W-:Y:S04]  /*4cca0*/  STL.64 [R1+0x20], R8 ;  /* 0x0000200801007387 */ /* 0x000fe80000100a00 */
[----:B------:R-:W-:Y:S04]  /*4ccb0*/  STL.64 [R1+0x28], R10 ;  /* 0x0000280a01007387 */ /* 0x000fe80000100a00 */
[----:B0-----:R-:W2:Y:S04]  /*4ccc0*/  LDL.LU R16, [R1+0x120] ;  /* 0x0001200001107983 */ /* 0x001ea80000300800 */
[----:B------:R-:W2:Y:S04]  /*4ccd0*/  LDL.LU R17, [R1+0x124] ;  /* 0x0001240001117983 */ /* 0x000ea80000300800 */
[----:B------:R-:W-:Y:S04]  /*4cce0*/  STL [R1+0x18], R6 ;  /* 0x0000180601007387 */ /* 0x000fe80000100800 */
[----:B-1----:R-:W3:Y:S04]  /*4ccf0*/  LDL.LU R18, [R1+0x128] ;  /* 0x0001280001127983 */ /* 0x002ee80000300800 */
[----:B------:R-:W-:Y:S04]  /*4cd00*/  STL [R1+0x1c], R5 ;  /* 0x00001c0501007387 */ /* 0x000fe80000100800 */
[----:B------:R-:W3:Y:S04]  /*4cd10*/  LDL.LU R19, [R1+0x12c] ;  /* 0x00012c0001137983 */ /* 0x000ee80000300800 */
[----:B---3--:R-:W-:Y:S04]  /*4cd20*/  STL.64 [R1+0x2028], R18 ;  /* 0x0020281201007387 */ /* 0x008fe80000100a00 */
[----:B--2---:R0:W-:Y:S04]  /*4cd30*/  STL.64 [R1+0x2020], R16 ;  /* 0x0020201001007387 */ /* 0x0041e80000100a00 */
[----:B0-----:R-:W2:Y:S04]  /*4cd40*/  LDL.LU R16, [R1+0x100] ;  /* 0x0001000001107983 */ /* 0x001ea80000300800 */
[----:B------:R-:W2:Y:S04]  /*4cd50*/  LDL.LU R17, [R1+0x104] ;  /* 0x0001040001117983 */ /* 0x000ea80000300800 */
[----:B------:R-:W3:Y:S04]  /*4cd60*/  LDL.LU R18, [R1+0x108] ;  /* 0x0001080001127983 */ /* 0x000ee80000300800 */
[----:B------:R-:W3:Y:S01]  /*4cd70*/  LDL.LU R19, [R1+0x10c] ;  /* 0x00010c0001137983 */ /* 0x000ee20000300800 */
[----:B----4-:R-:W-:-:S02]  /*4cd80*/  IMAD R2, R2, 0x100, R4 ;  /* 0x0000010002027824 */ /* 0x010fc400078e0204 */
[----:B------:R-:W-:Y:S01]  /*4cd90*/  IMAD R4, R27, 0x100, R26 ;  /* 0x000001001b047824 */ /* 0x000fe200078e021a */
[----:B------:R-:W4:Y:S04]  /*4cda0*/  LDL.LU R29, [R1+0x3bc] ;  /* 0x0003bc00011d7983 */ /* 0x000f280000300800 */
[----:B------:R-:W5:Y:S04]  /*4cdb0*/  LDL.LU R26, [R1+0x318] ;  /* 0x00031800011a7983 */ /* 0x000f680000300800 */
        /* <DEDUP_REMOVED lines=19> */
[----:B------:R-:W2:Y:S04]  /*4cef0*/  LDL.LU R17, [R1+0x3d8] ;  /* 0x0003d80001117983 */ /* 0x000ea80000300800 */
[----:B---3--:R-:W-:Y:S04]  /*4cf00*/  STL.64 [R1+0x2090], R18 ;  /* 0x0020901201007387 */ /* 0x008fe80000100a00 */
[----:B--2---:R0:W-:Y:S04]  /*4cf10*/  STL.64 [R1+0x2088], R16 ;  /* 0x0020881001007387 */ /* 0x0041e80000100a00 */
[----:B0-----:R-:W2:Y:S04]  /*4cf20*/  LDL.LU R17, [R1+0x3e8] ;  /* 0x0003e80001117983 */ /* 0x001ea80000300800 */
[----:B------:R-:W5:Y:S04]  /*4cf30*/  LDL.LU R27, [R1+0x31c] ;  /* 0x00031c00011b7983 */ /* 0x000f680000300800 */
[----:B-----5:R0:W-:Y:S04]  /*4cf40*/  STL.64 [R1+0x2060], R26 ;  /* 0x0020601a01007387 */ /* 0x0201e80000100a00 */
[----:B------:R-:W3:Y:S04]  /*4cf50*/  LDL.LU R24, [R1+0x90] ;  /* 0x0000900001187983 */ /* 0x000ee80000300800 */
[----:B------:R-:W3:Y:S04]  /*4cf60*/  LDL.LU R25, [R1+0x94] ;  /* 0x0000940001197983 */ /* 0x000ee80000300800 */
[----:B0-----:R-:W5:Y:S04]  /*4cf70*/  LDL.LU R26, [R1+0x98] ;  /* 0x00009800011a7983 */ /* 0x001f680000300800 */
[----:B------:R-:W5:Y:S04]  /*4cf80*/  LDL.LU R27, [R1+0x9c] ;  /* 0x00009c00011b7983 */ /* 0x000f680000300800 */
[----:B-----5:R-:W-:Y:S04]  /*4cf90*/  STL.64 [R1+0x2070], R26 ;  /* 0x0020701a01007387 */ /* 0x020fe80000100a00 */
[----:B---3--:R-:W-:Y:S04]  /*4cfa0*/  STL.64 [R1+0x2068], R24 ;  /* 0x0020681801007387 */ /* 0x008fe80000100a00 */
[----:B------:R-:W3:Y:S04]  /*4cfb0*/  LDL.LU R23, [R1+0x3a8] ;  /* 0x0003a80001177983 */ /* 0x000ee80000300800 */
[----:B------:R-:W5:Y:S04]  /*4cfc0*/  LDL.LU R20, [R1+0x3ac] ;  /* 0x0003ac0001147983 */ /* 0x000f680000300800 */
[----:B------:R-:W5:Y:S04]  /*4cfd0*/  LDL.LU R21, [R1+0x398] ;  /* 0x0003980001157983 */ /* 0x000f680000300800 */
[----:B---3--:R-:W-:Y:S04]  /*4cfe0*/  STL.64 [R1+0x2080], R22 ;  /* 0x0020801601007387 */ /* 0x008fe80000100a00 */
[----:B-----5:R0:W-:Y:S04]  /*4cff0*/  STL.64 [R1+0x2078], R20 ;  /* 0x0020781401007387 */ /* 0x0201e80000100a00 */
[----:B0-----:R-:W3:Y:S04]  /*4d000*/  LDL.LU R20, [R1+0x70] ;  /* 0x0000700001147983 */ /* 0x001ee80000300800 */
[----:B------:R-:W3:Y:S04]  /*4d010*/  LDL.LU R21, [R1+0x74] ;  /* 0x0000740001157983 */ /* 0x000ee80000300800 */
[----:B------:R-:W5:Y:S04]  /*4d020*/  LDL.LU R22, [R1+0x78] ;  /* 0x0000780001167983 */ /* 0x000f680000300800 */
[----:B------:R-:W5:Y:S01]  /*4d030*/  LDL.LU R23, [R1+0x7c] ;  /* 0x00007c0001177983 */ /* 0x000f620000300800 */
[----:B------:R-:W-:-:S02]  /*4d040*/  IMAD R0, R0, 0x100, R7 ;  /* 0x0000010000007824 */ /* 0x000fc400078e0207 */
[----:B------:R-:W-:Y:S01]  /*4d050*/  IMAD.MOV.U32 R18, RZ, RZ, R6 ;  /* 0x000000ffff127224 */ /* 0x000fe200078e0006 */
[----:B-----5:R-:W-:Y:S04]  /*4d060*/  STL.64 [R1+0x20a0], R22 ;  /* 0x0020a01601007387 */ /* 0x020fe80000100a00 */
[----:B---3--:R0:W-:Y:S04]  /*4d070*/  STL.64 [R1+0x2098], R20 ;  /* 0x0020981401007387 */ /* 0x0081e80000100a00 */
[----:B0-----:R-:W3:Y:S04]  /*4d080*/  LDL.LU R20, [R1+0x50] ;  /* 0x0000500001147983 */ /* 0x001ee80000300800 */
[----:B------:R-:W3:Y:S04]  /*4d090*/  LDL.LU R21, [R1+0x54] ;  /* 0x0000540001157983 */ /* 0x000ee80000300800 */
[----:B------:R-:W3:Y:S04]  /*4d0a0*/  LDL.LU R22, [R1+0x58] ;  /* 0x0000580001167983 */ /* 0x000ee80000300800 */
[----:B------:R-:W3:Y:S01]  /*4d0b0*/  LDL.LU R23, [R1+0x5c] ;  /* 0x00005c0001177983 */ /* 0x000ee20000300800 */
[----:B------:R-:W-:Y:S01]  /*4d0c0*/  IMAD.MOV.U32 R19, RZ, RZ, R5 ;  /* 0x000000ffff137224 */ /* 0x000fe200078e0005 */
[----:B------:R-:W-:-:S02]  /*4d0d0*/  F2FP.F16.E4M3.UNPACK_B R12, R0 ;  /* 0x00000000ff0c723e */ /* 0x000fc400020006ff */
[----:B------:R-:W-:Y:S02]  /*4d0e0*/  F2FP.F16.E4M3.UNPACK_B R14, R2 ;  /* 0x00000002ff0e723e */ /* 0x000fe400020006ff */
[----:B------:R-:W-:Y:S02]  /*4d0f0*/  F2FP.F16.E4M3.UNPACK_B R13, R3 ;  /* 0x00000003ff0d723e */ /* 0x000fe400020006ff */
[----:B------:R-:W-:Y:S02]  /*4d100*/  F2FP.F16.E4M3.UNPACK_B R15, R4 ;  /* 0x00000004ff0f723e */ /* 0x000fe400020006ff */
[----:B--2---:R-:W-:Y:S01]  /*4d110*/  F2FP.F16.E4M3.UNPACK_B R24, R17.H1 ;  /* 0x00000011ff18723e */ /* 0x004fe200030006ff */
[----:B------:R-:W2:Y:S04]  /*4d120*/  LDL.LU R5, [R1+0x39c] ;  /* 0x00039c0001057983 */ /* 0x000ea80000300800 */
[----:B------:R-:W5:Y:S04]  /*4d130*/  LDL.LU R6, [R1+0x388] ;  /* 0x0003880001067983 */ /* 0x000f680000300800 */
[----:B------:R-:W2:Y:S04]  /*4d140*/  LDL.LU R8, [R1+0x140] ;  /* 0x0001400001087983 */ /* 0x000ea80000300800 */
[----:B------:R-:W2:Y:S04]  /*4d150*/  LDL.LU R9, [R1+0x144] ;  /* 0x0001440001097983 */ /* 0x000ea80000300800 */
[----:B------:R-:W2:Y:S04]  /*4d160*/  LDL.LU R10, [R1+0x148] ;  /* 0x00014800010a7983 */ /* 0x000ea80000300800 */
[----:B------:R-:W2:Y:S04]  /*4d170*/  LDL.LU R11, [R1+0x14c] ;  /* 0x00014c00010b7983 */ /* 0x000ea80000300800 */
[----:B------:R-:W2:Y:S01]  /*4d180*/  LDL.LU R7, [R1+0x38c] ;  /* 0x00038c0001077983 */ /* 0x000ea20000300800 */
[----:B---3--:R-:W-:Y:S03]  /*4d190*/  HMMA.16816.F32 R16, R12, R18, R20 ;  /* 0x000000120c10723c */ /* 0x008fe60000001814 */
[----:B------:R-:W3:Y:S04]  /*4d1a0*/  LDL.LU.64 R22, [R1+0x20a0] ;  /* 0x0020a00001167983 */ /* 0x000ee80000300a00 */
[----:B------:R-:W3:-:S12]  /*4d1b0*/  LDL.LU.64 R20, [R1+0x2098] ;  /* 0x0020980001147983 */ /* 0x000ed80000300a00 */
[----:B------:R-:W-:Y:S04]  /*4d1c0*/  STL.64 [R1+0x3f0], R16 ;  /* 0x0003f01001007387 */ /* 0x000fe80000100a00 */
[----:B------:R0:W-:Y:S04]  /*4d1d0*/  STL.64 [R1+0x3f8], R18 ;  /* 0x0003f81201007387 */ /* 0x0001e80000100a00 */
[----:B0-----:R-:W2:Y:S04]  /*4d1e0*/  LDL.LU.64 R18, [R1+0x2090] ;  /* 0x0020900001127983 */ /* 0x001ea80000300a00 */
[----:B------:R-:W2:Y:S02]  /*4d1f0*/  LDL.LU.64 R16, [R1+0x2088] ;  /* 0x0020880001107983 */ /* 0x000ea40000300a00 */
[----:B--2---:R-:W-:-:S05]  /*4d200*/  F2FP.F16.E4M3.UNPACK_B R25, R16.H1 ;  /* 0x00000010ff19723e */ /* 0x004fca00030006ff */
[----:B------:R3:W-:Y:S02]  /*4d210*/  STL.64 [R1+0x10], R24 ;  /* 0x0000101801007387 */ /* 0x0007e40000100a00 */
[----:B---3--:R-:W-:Y:S02]  /*4d220*/  HMMA.16816.F32 R24, R12, R24, R20 ;  /* 0x000000180c18723c */ /* 0x008fe40000001814 */
[----:B------:R-:W2:Y:S04]  /*4d230*/  LDL.LU.64 R22, [R1+0x2080] ;  /* 0x0020800001167983 */ /* 0x000ea80000300a00 */
[----:B------:R-:W3:-:S13]  /*4d240*/  LDL.LU.64 R20, [R1+0x2078] ;  /* 0x0020780001147983 */ /* 0x000eda0000300a00 */
[----:B------:R-:W-:Y:S04]  /*4d250*/  STL.64 [R1+0x3e0], R24 ;  /* 0x0003e01801007387 */ /* 0x000fe80000100a00 */
[----:B------:R0:W-:Y:S04]  /*4d260*/  STL.64 [R1+0x3e8], R26 ;  /* 0x0003e81a01007387 */ /* 0x0001e80000100a00 */
[----:B0-----:R-:W2:Y:S04]  /*4d270*/  LDL.LU.64 R26, [R1+0x2070] ;  /* 0x00207000011a7983 */ /* 0x001ea80000300a00 */
[----:B------:R-:W2:Y:S01]  /*4d280*/  LDL.LU.64 R24, [R1+0x2068] ;  /* 0x0020680001187983 */ /* 0x000ea20000300a00 */
[----:B------:R-:W-:-:S02]  /*4d290*/  F2FP.F16.E4M3.UNPACK_B R16, R17.H1 ;  /* 0x00000011ff10723e */ /* 0x000fc400030006ff */
[----:B------:R-:W-:Y:S02]  /*4d2a0*/  F2FP.F16.E4M3.UNPACK_B R17, R18.H1 ;  /* 0x00000012ff11723e */ /* 0x000fe400030006ff */
[----:B------:R-:W-:-:S03]  /*4d2b0*/  F2FP.F16.E4M3.UNPACK_B R2, R19.H1 ;  /* 0x00000013ff02723e */ /* 0x000fc600030006ff */
        /* <DEDUP_REMOVED lines=8> */
[----:B------:R-:W-:-:S05]  /*4d340*/  F2FP.F16.E4M3.UNPACK_B R3, R22.H1 ;  /* 0x00000016ff03723e */ /* 0x000fca00030006ff */
[----:B------:R-:W-:Y:S02]  /*4d350*/  STL.64 [R1], R2 ;  /* 0x0000000201007387 */ /* 0x000fe40000100a00 */
[----:B--2---:R-:W-:-:S15]  /*4d360*/  HMMA.16816.F32 R16, R12, R2, R16 ;  /* 0x000000020c10723c */ /* 0x004fde0000001810 */
        /* <DEDUP_REMOVED lines=23> */
[----:B------:R-:W-:-:S02]  /*4d4e0*/  F2FP.F16.E4M3.UNPACK_B R2, R23.H1 ;  /* 0x00000017ff02723e */ /* 0x000fc400030006ff */
[----:B---3--:R-:W-:Y:S02]  /*4d4f0*/  F2FP.F16.E4M3.UNPACK_B R3, R20.H1 ;  /* 0x00000014ff03723e */ /* 0x008fe400030006ff */
[----:B------:R-:W-:Y:S02]  /*4d500*/  F2FP.F16.E4M3.UNPACK_B R4, R21.H1 ;  /* 0x00000015ff04723e */ /* 0x000fe400030006ff */
[----:B------:R-:W-:-:S07]  /*4d510*/  F2FP.F16.E4M3.UNPACK_B R5, R5.H1 ;  /* 0x00000005ff05723e */ /* 0x000fce00030006ff */
[C---:B------:R-:W-:Y:S01]  /*4d520*/  HMMA.16816.F32 R8, R12.reuse, R4, R8 ;  /* 0x000000040c08723c */ /* 0x040fe20000001808 */
[----:B------:R-:W-:Y:S07]  /*4d530*/  STL [R1+0x1fcc], R27 ;  /* 0x001fcc1b01007387 */ /* 0x000fee0000100800 */
[----:B--2---:R-:W-:-:S15]  /*4d540*/  HMMA.16816.F32 R16, R12, R2, R16 ;  /* 0x000000020c10723c */ /* 0x004fde0000001810 */
[----:B------:R-:W-:-:S04]  /*4d550*/  NOP ;  /* 0x0000000000007918 */ /* 0x000fc80000000000 */
[----:B------:R-:W-:Y:S04]  /*4d560*/  STL.64 [R1+0x4c0], R16 ;  /* 0x0004c01001007387 */ /* 0x000fe80000100a00 */
[----:B------:R0:W-:Y:S04]  /*4d570*/  STL.64 [R1+0x4c8], R18 ;  /* 0x0004c81201007387 */ /* 0x0001e80000100a00 */
[----:B0-----:R-:W2:Y:S04]  /*4d580*/  LDL.LU R19, [R1+0x34c] ;  /* 0x00034c0001137983 */ /* 0x001ea80000300800 */
[----:B------:R-:W-:Y:S04]  /*4d590*/  STL.64 [R1+0x4e0], R8 ;  /* 0x0004e00801007387 */ /* 0x000fe80000100a00 */
[----:B------:R-:W-:Y:S04]  /*4d5a0*/  STL.64 [R1+0x4e8], R10 ;  /* 0x0004e80a01007387 */ /* 0x000fe80000100a00 */
[----:B------:R-:W3:Y:S04]  /*4d5b0*/  LDL.LU R20, [R1+0x338] ;  /* 0x0003380001147983 */ /* 0x000ee80000300800 */
[----:B------:R-:W3:Y:S04]  /*4d5c0*/  LDL.LU R21, [R1+0x33c] ;  /* 0x00033c0001157983 */ /* 0x000ee80000300800 */
[----:B------:R-:W4:Y:S04]  /*4d5d0*/  LDL.LU R22, [R1+0x328] ;  /* 0x0003280001167983 */ /* 0x000f280000300800 */
[----:B------:R-:W4:Y:S04]  /*4d5e0*/  LDL.LU R23, [R1+0x32c] ;  /* 0x00032c0001177983 */ /* 0x000f280000300800 */
        /* <DEDUP_REMOVED lines=22> */
[----:B------:R-:W4:Y:S01]  /*4d750*/  LDL.LU R23, [R1+0x18c] ;  /* 0x00018c0001177983 */ /* 0x000f220000300800 */
[----:B-----5:R-:W-:-:S02]  /*4d760*/  F2FP.F16.E4M3.UNPACK_B R6, R6.H1 ;  /* 0x00000006ff06723e */ /* 0x020fc400030006ff */
        /* <DEDUP_REMOVED lines=9> */
[----:B------:R-:W2:Y:S04]  /*4d800*/  LDL.LU R24, [R1+0x308] ;  /* 0x0003080001187983 */ /* 0x000ea80000300800 */
[----:B------:R-:W2:Y:S04]  /*4d810*/  LDL.LU R25, [R1+0x30c] ;  /* 0x00030c0001197983 */ /* 0x000ea80000300800 */
[----:B------:R-:W2:Y:S01]  /*4d820*/  LDL.LU R27, [R1+0x1d90] ;  /* 0x001d9000011b7983 */ /* 0x000ea20000300800 */
[----:B---3--:R-:W-:Y:S03]  /*4d830*/  HMMA.16816.F32 R20, R12, R6, R20 ;  /* 0x000000060c14723c */ /* 0x008fe60000001814 */
[----:B--2---:R-:W-:Y:S04]  /*4d840*/  STL.64 [R1+0x1fd8], R26 ;  /* 0x001fd81a01007387 */ /* 0x004fe80000100a00 */
[----:B------:R0:W-:Y:S04]  /*4d850*/  STL.64 [R1+0x1fd0], R24 ;  /* 0x001fd01801007387 */ /* 0x0001e80000100a00 */
[----:B0-----:R-:W2:Y:S04]  /*4d860*/  LDL.LU R24, [R1+0x1f0] ;  /* 0x0001f00001187983 */ /* 0x001ea80000300800 */
[----:B------:R-:W2:Y:S04]  /*4d870*/  LDL.LU R25, [R1+0x1f4] ;  /* 0x0001f40001197983 */ /* 0x000ea80000300800 */
[----:B------:R-:W2:Y:S04]  /*4d880*/  LDL.LU R26, [R1+0x1f8] ;  /* 0x0001f800011a7983 */ /* 0x000ea80000300800 */
[----:B------:R-:W2:Y:S04]  /*4d890*/  LDL.LU R27, [R1+0x1fc] ;  /* 0x0001fc00011b7983 */ /* 0x000ea80000300800 */
[----:B------:R-:W3:Y:S04]  /*4d8a0*/  LDL.LU R0, [R1+0x1d8c] ;  /* 0x001d8c0001007983 */ /* 0x000ee80000300800 */
[----:B------:R-:W2:Y:S04]  /*4d8b0*/  LDL.LU R29, [R1+0x1da0] ;  /* 0x001da000011d7983 */ /* 0x000ea80000300800 */
[----:B------:R-:W2:Y:S04]  /*4d8c0*/  LDL.LU R28, [R1+0x1d88] ;  /* 0x001d8800011c7983 */ /* 0x000ea80000300800 */
[----:B------:R-:W-:Y:S04]  /*4d8d0*/  STL.64 [R1+0x4f0], R20 ;  /* 0x0004f01401007387 */ /* 0x000fe80000100a00 */
[----:B------:R0:W-:Y:S04]  /*4d8e0*/  STL.64 [R1+0x4f8], R22 ;  /* 0x0004f81601007387 */ /* 0x0001e80000100a00 */
[----:B0-----:R-:W2:Y:S04]  /*4d8f0*/  LDL.LU.64 R22, [R1+0x2018] ;  /* 0x0020180001167983 */ /* 0x001ea80000300a00 */
[----:B------:R-:W2:Y:S01]  /*4d900*/  LDL.LU.64 R20, [R1+0x2010] ;  /* 0x0020100001147983 */ /* 0x000ea20000300a00 */
[----:B------:R-:W-:-:S02]  /*4d910*/  F2FP.F16.E4M3.UNPACK_B R8, R8.H1 ;  /* 0x00000008ff08723e */ /* 0x000fc400030006ff */
[----:B------:R-:W-:Y:S01]  /*4d920*/  F2FP.F16.E4M3.UNPACK_B R9, R9.H1 ;  /* 0x00000009ff09723e */ /* 0x000fe200030006ff */
        /* <DEDUP_REMOVED lines=21> */
[----:B----4-:R-:W-:Y:S01]  /*4da80*/  F2FP.F16.E4M3.UNPACK_B R17, R17.H1 ;  /* 0x00000011ff11723e */ /* 0x010fe200030006ff */
[----:B------:R-:W-:Y:S04]  /*4da90*/  STL.64 [R1+0x1f00], R10 ;  /* 0x001f000a01007387 */ /* 0x000fe80000100a00 */
[----:B------:R0:W-:Y:S04]  /*4daa0*/  STL.64 [R1+0x1ef8], R8 ;  /* 0x001ef80801007387 */ /* 0x0001e80000100a00 */
[----:B0-----:R-:W4:Y:S04]  /*4dab0*/  LDL.LU R8, [R1+0x220] ;  /* 0x0002200001087983 */ /* 0x001f280000300800 */
[----:B------:R-:W4:Y:S04]  /*4dac0*/  LDL.LU R9, [R1+0x224] ;  /* 0x0002240001097983 */ /* 0x000f280000300800 */
[----:B------:R-:W4:Y:S04]  /*4dad0*/  LDL.LU R10, [R1+0x228] ;  /* 0x00022800010a7983 */ /* 0x000f280000300800 */
[----:B------:R-:W4:Y:S01]  /*4dae0*/  LDL.LU R11, [R1+0x22c] ;  /* 0x00022c00010b7983 */ /* 0x000f220000300800 */
[----:B--2---:R-:W-:-:S15]  /*4daf0*/  HMMA.16816.F32 R20, R12, R16, R20 ;  /* 0x000000100c14723c */ /* 0x004fde0000001814 */
[----:B------:R-:W-:-:S04]  /*4db00*/  NOP ;  /* 0x0000000000007918 */ /* 0x000fc80000000000 */
[----:B------:R-:W-:Y:S04]  /*4db10*/  STL.64 [R1+0x530], R20 ;  /* 0x0005301401007387 */ /* 0x000fe80000100a00 */
[----:B------:R0:W-:Y:S04]  /*4db20*/  STL.64 [R1+0x538], R22 ;  /* 0x0005381601007387 */ /* 0x0001e80000100a00 */
[----:B0-----:R-:W2:Y:S04]  /*4db30*/  LDL.LU.64 R22, [R1+0x1fe8] ;  /* 0x001fe80001167983 */ /* 0x001ea80000300a00 */
[----:B------:R-:W2:Y:S01]  /*4db40*/  LDL.LU.64 R20, [R1+0x1fe0] ;  /* 0x001fe00001147983 */ /* 0x000ea20000300a00 */
[----:B-----5:R-:W-:-:S02]  /*4db50*/  F2FP.F16.E4M3.UNPACK_B R18, R18.H1 ;  /* 0x00000012ff12723e */ /* 0x020fc400030006ff */
[----:B------:R-:W-:-:S07]  /*4db60*/  F2FP.F16.E4M3.UNPACK_B R19, R19.H1 ;  /* 0x00000013ff13723e */ /* 0x000fce00030006ff */
[----:B------:R-:W-:-:S15]  /*4db70*/  HMMA.16816.F32 R24, R12, R18, R24 ;  /* 0x000000120c18723c */ /* 0x000fde0000001818 */
[----:B------:R-:W-:-:S04]  /*4db80*/  NOP ;  /* 0x0000000000007918 */ /* 0x000fc80000000000 */
[----:B------:R-:W-:Y:S04]  /*4db90*/  STL.64 [R1+0x520], R24 ;  /* 0x0005201801007387 */ /* 0x000fe80000100a00 */
[----:B------:R0:W-:Y:S04]  /*4dba0*/  STL.64 [R1+0x528], R26 ;  /* 0x0005281a01007387 */ /* 0x0001e80000100a00 */
[----:B0-----:R-:W5:Y:S04]  /*4dbb0*/  LDL.LU.64 R26, [R1+0x1fd8] ;  /* 0x001fd800011a7983 */ /* 0x001f680000300a00 */
[----:B------:R-:W5:Y:S04]  /*4dbc0*/  LDL.LU.64 R24, [R1+0x1fd0] ;  /* 0x001fd00001187983 */ /* 0x000f680000300a00 */
[----:B------:R-:W-:Y:S04]  /*4dbd0*/  STL.64 [R1+0x1ee0], R18 ;  /* 0x001ee01201007387 */ /* 0x000fe80000100a00 */
[----:B------:R-:W-:Y:S01]  /*4dbe0*/  STL.64 [R1+0x1ed8], R16 ;  /* 0x001ed81001007387 */ /* 0x000fe20000100a00 */
[----:B--2---:R-:W-:-:S02]  /*4dbf0*/  F2FP.F16.E4M3.UNPACK_B R20, R20.H1 ;  /* 0x00000014ff14723e */ /* 0x004fc400030006ff */
[----:B------:R-:W-:Y:S02]  /*4dc00*/  F2FP.F16.E4M3.UNPACK_B R21, R21.H1 ;  /* 0x00000015ff15723e */ /* 0x000fe400030006ff */
[----:B------:R-:W-:Y:S02]  /*4dc10*/  F2FP.F16.E4M3.UNPACK_B R22, R22.H1 ;  /* 0x00000016ff16723e */ /* 0x000fe400030006ff */
[----:B------:R-:W-:-:S03]  /*4dc20*/  F2FP.F16.E4M3.UNPACK_B R23, R23.H1 ;  /* 0x00000017ff17723e */ /* 0x000fc600030006ff */
[C---:B----4-:R-:W-:Y:S08]  /*4dc30*/  HMMA.16816.F32 R8, R12.reuse, R20, R8 ;  /* 0x000000140c08723c */ /* 0x050ff00000001808 */
[----:B---3--:R-:W-:Y:S11]  /*4dc40*/  HMMA.16816.F32 R4, R12, R22, R4 ;  /* 0x000000160c04723c */ /* 0x008ff60000001804 */
[----:B------:R-:W-:Y:S04]  /*4dc50*/  STL.64 [R1+0x510], R8 ;  /* 0x0005100801007387 */ /* 0x000fe80000100a00 */
[----:B------:R-:W-:Y:S04]  /*4dc60*/  STL.64 [R1+0x518], R10 ;  /* 0x0005180a01007387 */ /* 0x000fe80000100a00 */
[----:B------:R-:W-:Y:S04]  /*4dc70*/  STL.64 [R1+0x1ec0], R22 ;  /* 0x001ec01601007387 */ /* 0x000fe80000100a00 */
[----:B------:R0:W-:Y:S04]  /*4dc80*/  STL.64 [R1+0x1eb8], R20 ;  /* 0x001eb81401007387 */ /* 0x0001e80000100a00 */
[----:B------:R1:W-:Y:S04]  /*4dc90*/  STL.64 [R1+0x500], R4 ;  /* 0x0005000401007387 */ /* 0x0003e80000100a00 */
[----:B------:R2:W-:Y:S04]  /*4dca0*/  STL.64 [R1+0x508], R6 ;  /* 0x0005080601007387 */ /* 0x0005e80000100a00 */
[----:B0-----:R-:W3:Y:S04]  /*4dcb0*/  LDL.LU R20, [R1+0x60] ;  /* 0x0000600001147983 */ /* 0x001ee80000300800 */
[----:B------:R-:W3:Y:S04]  /*4dcc0*/  LDL.LU R21, [R1+0x64] ;  /* 0x0000640001157983 */ /* 0x000ee80000300800 */
[----:B------:R-:W4:Y:S04]  /*4dcd0*/  LDL.LU R22, [R1+0x68] ;  /* 0x0000680001167983 */ /* 0x000f280000300800 */
[----:B------:R-:W4:Y:S04]  /*4dce0*/  LDL.LU R23, [R1+0x6c] ;  /* 0x00006c0001177983 */ /* 0x000f280000300800 */
        /* <DEDUP_REMOVED lines=28> */
[----:B0-----:R-:W2:Y:S04]  /*4deb0*/  LDL.LU R4, [R1+0x8] ;  /* 0x0000080001047983 */ /* 0x001ea80000300800 */
[----:B------:R-:W2:Y:S04]  /*4dec0*/  LDL.LU R5, [R1+0xc] ;  /* 0x00000c0001057983 */ /* 0x000ea80000300800 */
[----:B---3--:R-:W-:Y:S04]  /*4ded0*/  STL.64 [R1+0x1f68], R6 ;  /* 0x001f680601007387 */ /* 0x008fe80000100a00 */
[----:B--2---:R-:W-:Y:S04]  /*4dee0*/  STL.64 [R1+0x1f80], R4 ;  /* 0x001f800401007387 */ /* 0x004fe80000100a00 */
        /* <DEDUP_REMOVED lines=22> */
[----:B------:R-:W3:Y:S01]  /*4e050*/  LDL.LU R11, [R1+0x1cc] ;  /* 0x0001cc00010b7983 */ /* 0x000ee20000300800 */
[----:B-----5:R-:W-:-:S02]  /*4e060*/  IMAD R0, R0, 0x100, R27 ;  /* 0x0000010000007824 */ /* 0x020fc400078e021b */
[----:B------:R-:W-:Y:S01]  /*4e070*/  IMAD R29, R28, 0x100, R29 ;  /* 0x000001001c1d7824 */ /* 0x000fe200078e021d */
[----:B------:R-:W5:Y:S04]  /*4e080*/  LDL.LU R27, [R1+0x1d9c] ;  /* 0x001d9c00011b7983 */ /* 0x000f680000300800 */
[----:B------:R-:W5:Y:S04]  /*4e090*/  LDL.LU R7, [R1+0x1d98] ;  /* 0x001d980001077983 */ /* 0x000f680000300800 */
        /* <DEDUP_REMOVED lines=14> */
[----:B------:R-:W-:-:S02]  /*4e180*/  F2FP.F16.E4M3.UNPACK_B R24, R24.H1 ;  /* 0x00000018ff18723e */ /* 0x000fc400030006ff */
[----:B------:R-:W-:Y:S01]  /*4e190*/  F2FP.F16.E4M3.UNPACK_B R25, R25.H1 ;  /* 0x00000019ff19723e */ /* 0x000fe200030006ff */
        /* <DEDUP_REMOVED lines=9> */
[----:B----4-:R-:W-:Y:S01]  /*4e230*/  IMAD R6, R6, 0x100, R28 ;  /* 0x0000010006067824 */ /* 0x010fe200078e021c */
[----:B0-----:R-:W3:Y:S04]  /*4e240*/  LDL.LU R16, [R1+0xc0] ;  /* 0x0000c00001107983 */ /* 0x001ee80000300800 */
[----:B------:R-:W3:Y:S04]  /*4e250*/  LDL.LU R17, [R1+0xc4] ;  /* 0x0000c40001117983 */ /* 0x000ee80000300800 */
[----:B------:R-:W3:Y:S04]  /*4e260*/  LDL.LU R18, [R1+0xc8] ;  /* 0x0000c80001127983 */ /* 0x000ee80000300800 */
[----:B------:R-:W3:Y:S04]  /*4e270*/  LDL.LU R19, [R1+0xcc] ;  /* 0x0000cc0001137983 */ /* 0x000ee80000300800 */
[----:B------:R-:W-:Y:S04]  /*4e280*/  STL.64 [R1+0x1ed0], R22 ;  /* 0x001ed01601007387 */ /* 0x000fe80000100a00 */
[----:B------:R0:W-:Y:S04]  /*4e290*/  STL.64 [R1+0x1ec8], R20 ;  /* 0x001ec81401007387 */ /* 0x0001e80000100a00 */
[----:B0-----:R-:W4:Y:S04]  /*4e2a0*/  LDL.LU R20, [R1+0x80] ;  /* 0x0000800001147983 */ /* 0x001f280000300800 */
[----:B------:R-:W4:Y:S04]  /*4e2b0*/  LDL.LU R21, [R1+0x84] ;  /* 0x0000840001157983 */ /* 0x000f280000300800 */
[----:B------:R-:W4:Y:S04]  /*4e2c0*/  LDL.LU R22, [R1+0x88] ;  /* 0x0000880001167983 */ /* 0x000f280000300800 */
[----:B------:R-:W4:Y:S04]  /*4e2d0*/  LDL.LU R23, [R1+0x8c] ;  /* 0x00008c0001177983 */ /* 0x000f280000300800 */
[----:B------:R-:W5:Y:S04]  /*4e2e0*/  LDL.LU R27, [R1+0x1fcc] ;  /* 0x001fcc00011b7983 */ /* 0x000f680000300800 */
[----:B------:R-:W3:Y:S01]  /*4e2f0*/  LDL.LU R28, [R1+0x1fc8] ;  /* 0x001fc800011c7983 */ /* 0x000ee20000300800 */
        /* <DEDUP_REMOVED lines=9> */
[----:B------:R-:W3:Y:S04]  /*4e390*/  LDL.LU R0, [R1+0x1a00] ;  /* 0x001a000001007983 */ /* 0x000ee80000300800 */
[----:B------:R-:W3:Y:S02]  /*4e3a0*/  LDL.LU R29, [R1+0x1fb0] ;  /* 0x001fb000011d7983 */ /* 0x000ee40000300800 */
        /* <DEDUP_REMOVED lines=29> */
[----:B0-----:R-:W5:Y:S04]  /*4e580*/  LDL.LU.64 R6, [R1+0x1f40] ;  /* 0x001f400001067983 */ /* 0x001f680000300a00 */
[----:B------:R-:W5:Y:S04]  /*4e590*/  LDL.LU.64 R4, [R1+0x1f38] ;  /* 0x001f380001047983 */ /* 0x000f680000300a00 */
[----:B------:R-:W3:Y:S04]  /*4e5a0*/  LDL.LU R28, [R1+0x1a10] ;  /* 0x001a1000011c7983 */ /* 0x000ee80000300800 */
[----:B------:R-:W2:Y:S01]  /*4e5b0*/  LDL.LU R29, [R1+0xb44] ;  /* 0x000b4400011d7983 */ /* 0x000ea20000300800 */
[----:B-----5:R-:W-:-:S15]  /*4e5c0*/  HMMA.16816.F32 R4, R12, R26, R4 ;  /* 0x0000001a0c04723c */ /* 0x020fde0000001804 */
[----:B------:R-:W-:-:S04]  /*4e5d0*/  NOP ;  /* 0x0000000000007918 */ /* 0x000fc80000000000 */
        /* <DEDUP_REMOVED lines=17> */
[----:B------:R-:W2:Y:S04]  /*4e6f0*/  LDL.LU.64 R10, [R1+0x1f00] ;  /* 0x001f0000010a7983 */ /* 0x000ea80000300a00 */
        /* <DEDUP_REMOVED lines=18> */
[----:B0-----:R-:W5:Y:S04]  /*4e820*/  LDL.LU R8, [R1+0x30] ;  /* 0x0000300001087983 */ /* 0x001f680000300800 */
[----:B------:R-:W5:Y:S04]  /*4e830*/  LDL.LU R9, [R1+0x34] ;  /* 0x0000340001097983 */ /* 0x000f680000300800 */
[----:B-1----:R-:W5:Y:S04]  /*4e840*/  LDL.LU R10, [R1+0x38] ;  /* 0x00003800010a7983 */ /* 0x002f680000300800 */
[----:B------:R-:W5:Y:S01]  /*4e850*/  LDL.LU R11, [R1+0x3c] ;  /* 0x00003c00010b7983 */ /* 0x000f620000300800 */
[----:B----4-:R-:W-:-:S15]  /*4e860*/  HMMA.16816.F32 R20, R12, R16, R20 ;  /* 0x000000100c14723c */ /* 0x010fde0000001814 */
[----:B------:R-:W-:-:S04]  /*4e870*/  NOP ;  /* 0x0000000000007918 */ /* 0x000fc80000000000 */
[----:B------:R-:W-:Y:S04]  /*4e880*/  STL.64 [R1+0x2f0], R20 ;  /* 0x0002f01401007387 */ /* 0x000fe80000100a00 */
[----:B------:R0:W-:Y:S04]  /*4e890*/  STL.64 [R1+0x2f8], R22 ;  /* 0x0002f81601007387 */ /* 0x0001e80000100a00 */
[----:B0-----:R-:W2:Y:S04]  /*4e8a0*/  LDL.LU.64 R22, [R1+0x1ed0] ;  /* 0x001ed00001167983 */ /* 0x001ea80000300a00 */
[----:B------:R-:W2:Y:S02]  /*4e8b0*/  LDL.LU.64 R20, [R1+0x1ec8] ;  /* 0x001ec80001147983 */ /* 0x000ea40000300a00 */
[----:B--2---:R-:W-:Y:S02]  /*4e8c0*/  HMMA.16816.F32 R16, R12, R18, R20 ;  /* 0x000000120c10723c */ /* 0x004fe40000001814 */
[----:B------:R-:W5:Y:S04]  /*4e8d0*/  LDL.LU.64 R22, [R1+0x1ec0] ;  /* 0x001ec00001167983 */ /* 0x000f680000300a00 */
[----:B------:R-:W2:-:S13]  /*4e8e0*/  LDL.LU.64 R20, [R1+0x1eb8] ;  /* 0x001eb80001147983 */ /* 0x000e9a0000300a00 */
[----:B------:R0:W-:Y:S04]  /*4e8f0*/  STL.64 [R1+0x260], R16 ;  /* 0x0002601001007387 */ /* 0x0001e80000100a00 */
[----:B------:R1:W-:Y:S04]  /*4e900*/  STL.64 [R1+0x268], R18 ;  /* 0x0002681201007387 */ /* 0x0003e80000100a00 */
[----:B0-----:R-:W2:Y:S04]  /*4e910*/  LDL.LU R16, [R1+0x40] ;  /* 0x0000400001107983 */ /* 0x001ea80000300800 */
[----:B------:R-:W2:Y:S04]  /*4e920*/  LDL.LU R17, [R1+0x44] ;  /* 0x0000440001117983 */ /* 0x000ea80000300800 */
[----:B-1----:R-:W2:Y:S04]  /*4e930*/  LDL.LU R18, [R1+0x48] ;  /* 0x0000480001127983 */ /* 0x002ea80000300800 */
[----:B------:R-:W2:Y:S01]  /*4e940*/  LDL.LU R19, [R1+0x4c] ;  /* 0x00004c0001137983 */ /* 0x000ea20000300800 */
[C---:B------:R-:W-:Y:S08]  /*4e950*/  HMMA.16816.F32 R4, R12.reuse, R24, R4 ;  /* 0x000000180c04723c */ /* 0x040ff00000001804 */
[C---:B-----5:R-:W-:Y:S08]  /*4e960*/  HMMA.16816.F32 R8, R12.reuse, R22, R8 ;  /* 0x000000160c08723c */ /* 0x060ff00000001808 */
[----:B--2---:R-:W-:-:S15]  /*4e970*/  HMMA.16816.F32 R16, R12, R20, R16 ;  /* 0x000000140c10723c */ /* 0x004fde0000001810 */
[----:B------:R-:W-:-:S04]  /*4e980*/  NOP ;  /* 0x0000000000007918 */ /* 0x000fc80000000000 */
[----:B------:R-:W-:Y:S04]  /*4e990*/  STL.64 [R1+0x250], R16 ;  /* 0x0002501001007387 */ /* 0x000fe80000100a00 */
[----:B------:R-:W-:Y:S04]  /*4e9a0*/  STL.64 [R1+0x258], R18 ;  /* 0x0002581201007387 */ /* 0x000fe80000100a00 */
[----:B------:R-:W-:Y:S04]  /*4e9b0*/  STL.64 [R1+0x240], R8 ;  /* 0x0002400801007387 */ /* 0x000fe80000100a00 */
[----:B------:R-:W-:Y:S04]  /*4e9c0*/  STL.64 [R1+0x248], R10 ;  /* 0x0002480a01007387 */ /* 0x000fe80000100a00 */
[----:B------:R-:W-:Y:S04]  /*4e9d0*/  STL.64 [R1+0x230], R4 ;  /* 0x0002300401007387 */ /* 0x000fe80000100a00 */
[----:B------:R-:W-:Y:S04]  /*4e9e0*/  STL.64 [R1+0x238], R6 ;  /* 0x0002380601007387 */ /* 0x000fe80000100a00 */
[----:B------:R-:W2:Y:S01]  /*4e9f0*/  LDL.LU R12, [R1+0x19f0] ;  /* 0x0019f000010c7983 */ /* 0x000ea20000300800 */
[----:B------:R-:W-:-:S06]  /*4ea00*/  USHF.L.U32 UR14, UR12, 0x7, URZ ;  /* 0x000000070c0e7899 */ /* 0x000fcc00080006ff */
[----:B---3--:R-:W-:Y:S02]  /*4ea10*/  IADD3 R28, P2, PT, R28, UR14, RZ ;  /* 0x0000000e1c1c7c10 */ /* 0x008fe4000ff5e0ff */
[----:B------:R-:W-:-:S03]  /*4ea20*/  IADD3 R29, P5, PT, R29, UR14, RZ ;  /* 0x0000000e1d1d7c10 */ /* 0x000fc6000ffbe0ff */
[----:B------:R-:W-:Y:S04]  /*4ea30*/  STL [R1+0x1a10], R28 ;  /* 0x001a101c01007387 */ /* 0x000fe80000100800 */
[----:B--2---:R0:W-:Y:S04]  /*4ea40*/  STL [R1+0x1eb0], R12 ;  /* 0x001eb00c01007387 */ /* 0x0041e80000100800 */
[----:B------:R-:W-:Y:S04]  /*4ea50*/  STL [R1+0xb44], R29 ;  /* 0x000b441d01007387 */ /* 0x000fe80000100800 */
[----:B0-----:R-:W2:Y:S01]  /*4ea60*/  LDL.LU R12, [R1+0x19f8] ;  /* 0x0019f800010c7983 */ /* 0x001ea20000300800 */
[----:B------:R-:W-:-:S05]  /*4ea70*/  IADD3 R0, P4, PT, R0, UR14, RZ ;  /* 0x0000000e00007c10 */ /* 0x000fca000ff9e0ff */
[----:B------:R-:W-:Y:S04]  /*4ea80*/  STL [R1+0x1a00], R0 ;  /* 0x001a000001007387 */ /* 0x000fe80000100800 */
        /* <DEDUP_REMOVED lines=19> */
[----:B------:R-:W-:-:S03]  /*4ebc0*/  USHF.L.U32 UR7, UR11, 0x7, URZ ;  /* 0x000000070b077899 */ /* 0x000fc600080006ff */
        /* <DEDUP_REMOVED lines=11> */
[----:B--2---:R-:W-:-:S05]  /*4ec80*/  IADD3 R12, P0, PT, R12, UR7, RZ ;  /* 0x000000070c0c7c10 */ /* 0x004fca000ff1e0ff */
[----:B------:R0:W-:Y:S04]  /*4ec90*/  STL [R1+0x1d24], R12 ;  /* 0x001d240c01007387 */ /* 0x0001e80000100800 */
[----:B0-----:R-:W2:Y:S02]  /*4eca0*/  LDL.LU R12, [R1+0x1eb4] ;  /* 0x001eb400010c7983 */ /* 0x001ea40000300800 */
[----:B--2---:R-:W-:-:S05]  /*4ecb0*/  IADD3 R12, P1, PT, R12, UR14, RZ ;  /* 0x0000000e0c0c7c10 */ /* 0x004fca000ff3e0ff */
[----:B------:R0:W-:Y:S04]  /*4ecc0*/  STL [R1+0x19f8], R12 ;  /* 0x0019f80c01007387 */ /* 0x0001e80000100800 */
[----:B0-----:R-:W2:Y:S01]  /*4ecd0*/  LDL.LU R12, [R1+0x1eb0] ;  /* 0x001eb000010c7983 */ /* 0x001ea20000300800 */
[----:B------:R-:W-:Y:S02]  /*4ece0*/  USHF.R.S32.HI UR13, URZ, 0x1f, UR7 ;  /* 0x0000001fff0d7899 */ /* 0x000fe40008011407 */
[----:B------:R-:W-:Y:S02]  /*4ecf0*/  USHF.R.S32.HI UR15, URZ, 0x1f, UR14 ;  /* 0x0000001fff0f7899 */ /* 0x000fe4000801140e */
[----:B---3--:R-:W-:Y:S02]  /*4ed00*/  IADD3 R13, P6, PT, R13, UR14, RZ ;  /* 0x0000000e0d0d7c10 */ /* 0x008fe4000ffde0ff */
[----:B----4-:R-:W-:-:S02]  /*4ed10*/  IADD3.X R14, PT, PT, R14, UR13, RZ, P0, !PT ;  /* 0x0000000d0e0e7c10 */ /* 0x010fc400087fe4ff */
[----:B-----5:R-:W-:Y:S02]  /*4ed20*/  IADD3 R15, P0, PT, R15, UR14, RZ ;  /* 0x0000000e0f0f7c10 */ /* 0x020fe4000ff1e0ff */
[----:B------:R-:W-:Y:S02]  /*4ed30*/  IADD3.X R24, PT, PT, R24, UR15, RZ, P2, !PT ;  /* 0x0000000f18187c10 */ /* 0x000fe400097fe4ff */
[----:B------:R-:W-:Y:S02]  /*4ed40*/  IADD3 R25, P2, PT, R25, UR14, RZ ;  /* 0x0000000e19197c10 */ /* 0x000fe4000ff5e0ff */
[----:B------:R-:W-:Y:S02]  /*4ed50*/  IADD3.X R22, PT, PT, R22, UR15, RZ, P6, !PT ;  /* 0x0000000f16167c10 */ /* 0x000fe4000b7fe4ff */
[----:B------:R-:W-:Y:S02]  /*4ed60*/  IADD3 R23, P6, PT, R23, UR14, RZ ;  /* 0x0000000e17177c10 */ /* 0x000fe4000ffde0ff */
[----:B------:R-:W-:-:S02]  /*4ed70*/  IADD3.X R20, PT, PT, R20, UR15, RZ, P5, !PT ;  /* 0x0000000f14147c10 */ /* 0x000fc4000affe4ff */
[----:B------:R-:W-:Y:S02]  /*4ed80*/  IADD3 R21, P5, PT, R21, UR14, RZ ;  /* 0x0000000e15157c10 */ /* 0x000fe4000ffbe0ff */
        /* <DEDUP_REMOVED lines=14> */
[----:B--2---:R-:W-:-:S05]  /*4ee70*/  IADD3 R12, P3, PT, R12, UR14, RZ ;  /* 0x0000000e0c0c7c10 */ /* 0x004fca000ff7e0ff */
[----:B------:R0:W-:Y:S04]  /*4ee80*/  STL [R1+0x19f0], R12 ;  /* 0x0019f00c01007387 */ /* 0x0001e80000100800 */
        /* <DEDUP_REMOVED lines=15> */
[----:B------:R-:W-:-:S03]  /*4ef80*/  IADD3.X R4, PT, PT, R4, UR15, RZ, P3, !PT ;  /* 0x0000000f04047c10 */ /* 0x000fc60009ffe4ff */
[----:B------:R-:W-:Y:S01]  /*4ef90*/  STL [R1+0xb38], R8 ;  /* 0x000b380801007387 */ /* 0x000fe20000100800 */
[----:B------:R-:W-:-:S03]  /*4efa0*/  IADD3 R5, P3, PT, R5, UR14, RZ ;  /* 0x0000000e05057c10 */ /* 0x000fc6000ff7e0ff */
        /* <DEDUP_REMOVED lines=9> */
[----:B0-----:R-:W2:Y:S01]  /*4f040*/  LDL.LU R12, [R1+0x1978] ;  /* 0x00197800010c7983 */ /* 0x001ea20000300800 */
[----:B------:R-:W-:-:S02]  /*4f050*/  IADD3.X R28, PT, PT, R28, UR15, RZ, P3, !PT ;  /* 0x0000000f1c1c7c10 */ /* 0x000fc40009ffe4ff */
[----:B------:R-:W-:-:S03]  /*4f060*/  IADD3 R29, P3, PT, R29, UR14, RZ ;  /* 0x0000000e1d1d7c10 */ /* 0x000fc6000ff7e0ff */
[----:B------:R-:W-:Y:S04]  /*4f070*/  STL [R1+0x19dc], R28 ;  /* 0x0019dc1c01007387 */ /* 0x000fe80000100800 */
[----:B--2---:R0:W-:Y:S04]  /*4f080*/  STL [R1+0x1ea8], R12 ;  /* 0x001ea80c01007387 */ /* 0x0041e80000100800 */
[----:B------:R-:W-:Y:S04]  /*4f090*/  STL [R1+0x1988], R29 ;  /* 0x0019881d01007387 */ /* 0x000fe80000100800 */
[----:B0-----:R-:W2:Y:S01]  /*4f0a0*/  LDL.LU R12, [R1+0x19cc] ;  /* 0x0019cc00010c7983 */ /* 0x001ea20000300800 */
[----:B------:R-:W-:-:S05]  /*4f0b0*/  IADD3.X R0, PT, PT, R0, UR15, RZ, P6, !PT ;  /* 0x0000000f00007c10 */ /* 0x000fca000b7fe4ff */
        /* <DEDUP_REMOVED lines=34> */
[----:B--2---:R-:W-:-:S05]  /*4f2e0*/  IADD3.X R12, PT, PT, R12, UR15, RZ, P0, !PT ;  /* 0x0000000f0c0c7c10 */ /* 0x004fca00087fe4ff */
[----:B------:R0:W-:Y:S04]  /*4f2f0*/  STL [R1+0x19cc], R12 ;  /* 0x0019cc0c01007387 */ /* 0x0001e80000100800 */
[----:B0-----:R-:W2:Y:S01]  /*4f300*/  LDL.LU R12, [R1+0x1ea8] ;  /* 0x001ea800010c7983 */ /* 0x001ea20000300800 */
[----:B---3--:R-:W-:Y:S02]  /*4f310*/  IADD3.X R13, PT, PT, R13, UR15, RZ, P2, !PT ;  /* 0x0000000f0d0d7c10 */ /* 0x008fe400097fe4ff */
[----:B----4-:R-:W-:Y:S02]  /*4f320*/  IADD3 R14, P2, PT, R14, UR14, RZ ;  /* 0x0000000e0e0e7c10 */ /* 0x010fe4000ff5e0ff */
[----:B-----5:R-:W-:Y:S02]  /*4f330*/  IADD3.X R15, PT, PT, R15, UR15, RZ, P6, !PT ;  /* 0x0000000f0f0f7c10 */ /* 0x020fe4000b7fe4ff */
[----:B------:R-:W-:-:S02]  /*4f340*/  IADD3 R24, P6, PT, R24, UR14, RZ ;  /* 0x0000000e18187c10 */ /* 0x000fc4000ffde0ff */
[----:B------:R-:W-:Y:S02]  /*4f350*/  IADD3.X R25, PT, PT, R25, UR15, RZ, P5, !PT ;  /* 0x0000000f19197c10 */ /* 0x000fe4000affe4ff */
[----:B------:R-:W-:Y:S02]  /*4f360*/  IADD3 R22, P5, PT, R22, UR14, RZ ;  /* 0x0000000e16167c10 */ /* 0x000fe4000ffbe0ff */
[----:B------:R-:W-:Y:S02]  /*4f370*/  IADD3.X R23, PT, PT, R23, UR15, RZ, P2, !PT ;  /* 0x0000000f17177c10 */ /* 0x000fe400097fe4ff */
[----:B------:R-:W-:Y:S02]  /*4f380*/  IADD3 R20, P2, PT, R20, UR14, RZ ;  /* 0x0000000e14147c10 */ /* 0x000fe4000ff5e0ff */
[----:B------:R-:W-:Y:S02]  /*4f390*/  IADD3.X R21, PT, PT, R21, UR15, RZ, P4, !PT ;  /* 0x0000000f15157c10 */ /* 0x000fe4000a7fe4ff */
        /* <DEDUP_REMOVED lines=44> */
[----:B------:R-:W-:-:S02]  /*4f660*/  IADD3 R28, P6, PT, R28, UR14, RZ ;  /* 0x0000000e1c1c7c10 */ /* 0x000fc4000ffde0ff */
[----:B------:R-:W-:-:S03]  /*4f670*/  IADD3.X R29, PT, PT, R29, UR15, RZ, P0, !PT ;  /* 0x0000000f1d1d7c10 */ /* 0x000fc600087fe4ff */
        /* <DEDUP_REMOVED lines=36> */
[----:B--2---:R-:W-:-:S05]  /*4f8c0*/  IADD3.X R12, PT, PT, R12, UR15, RZ, P2, !PT ;  /* 0x0000000f0c0c7c10 */ /* 0x004fca00097fe4ff */
[----:B------:R0:W-:Y:S04]  /*4f8d0*/  STL [R1+0x1954], R12 ;  /* 0x0019540c01007387 */ /* 0x0001e80000100800 */
[----:B0-----:R-:W2:Y:S02]  /*4f8e0*/  LDL.LU R12, [R1+0x1ea4] ;  /* 0x001ea400010c7983 */ /* 0x001ea40000300800 */
[----:B--2---:R-:W-:-:S05]  /*4f8f0*/  IADD3 R12, P2, PT, R12, UR14, RZ ;  /* 0x0000000e0c0c7c10 */ /* 0x004fca000ff5e0ff */
[----:B------:R0:W-:Y:S04]  /*4f900*/  STL [R1+0x1940], R12 ;  /* 0x0019400c01007387 */ /* 0x0001e80000100800 */
[----:B0-----:R-:W2:Y:S01]  /*4f910*/  LDL.LU R12, [R1+0x1ea0] ;  /* 0x001ea000010c7983 */ /* 0x001ea20000300800 */
[----:B----4-:R-:W-:Y:S02]  /*4f920*/  IADD3.X R14, PT, PT, R14, UR15, RZ, P5, !PT ;  /* 0x0000000f0e0e7c10 */ /* 0x010fe4000affe4ff */
[----:B-----5:R-:W-:Y:S02]  /*4f930*/  IADD3 R15, P5, PT, R15, UR14, RZ ;  /* 0x0000000e0f0f7c10 */ /* 0x020fe4000ffbe0ff */
[----:B---3--:R-:W-:Y:S02]  /*4f940*/  IADD3.X R24, PT, PT, R24, UR15, RZ, P2, !PT ;  /* 0x0000000f18187c10 */ /* 0x008fe400097fe4ff */
        /* <DEDUP_REMOVED lines=19> */
[----:B--2---:R-:W-:Y:S02]  /*4fa80*/  IADD3.X R12, PT, PT, R12, UR15, RZ, P6, !PT ;  /* 0x0000000f0c0c7c10 */ /* 0x004fe4000b7fe4ff */
[----:B------:R-:W-:-:S03]  /*4fa90*/  IADD3 R13, P6, PT, R13, UR14, RZ ;  /* 0x0000000e0d0d7c10 */ /* 0x000fc6000ffde0ff */
        /* <DEDUP_REMOVED lines=96> */
[----:B--2---:R-:W-:-:S04]  /*500a0*/  IADD3 R12, P5, PT, R12, UR14, RZ ;  /* 0x0000000e0c0c7c10 */ /* 0x004fc8000ffbe0ff */
[----:B------:R-:W-:Y:S01]  /*500b0*/  IADD3.X R25, PT, PT, R25, UR15, RZ, P5, !PT ;  /* 0x0000000f19197c10 */ /* 0x000fe2000affe4ff */
[----:B------:R0:W-:Y:S04]  /*500c0*/  STL [R1+0x18c0], R12 ;  /* 0x0018c00c01007387 */ /* 0x0001e80000100800 */
        /* <DEDUP_REMOVED lines=968> */
[----:B--2---:R-:W-:-:S05]  /*53d50*/  IADD3 R12, P2, PT, R12, UR14, RZ ;  /* 0x0000000e0c0c7c10 */ /* 0x004fca000ff5e0ff */
        /* <DEDUP_REMOVED lines=23> */
[----:B------:R-:W-:Y:S01]  /*53ed0*/  STL [R1+0x13a4], R5 ;  /* 0x0013a40501007387 */ /* 0x000fe20000100800 */
[----:B------:R-:W-:-:S03]  /*53ee0*/  IADD3.X R29, PT, PT, R29, UR15, RZ, P2, !PT ;  /* 0x0000000f1d1d7c10 */ /* 0x000fc600097fe4ff */
[----:B------:R-:W-:Y:S04]  /*53ef0*/  STL [R1+0x1390], R2 ;  /* 0x0013900201007387 */ /* 0x000fe80000100800 */
[----:B------:R-:W-:Y:S04]  /*53f00*/  STL [R1+0x139c], R3 ;  /* 0x00139c0301007387 */ /* 0x000fe80000100800 */
[----:B------:R-:W-:Y:S04]  /*53f10*/  STL [R1+0x1348], R26 ;  /* 0x0013481a01007387 */ /* 0x000fe80000100800 */
[----:B------:R-:W-:Y:S04]  /*53f20*/  STL [R1+0x1394], R27 ;  /* 0x0013941b01007387 */ /* 0x000fe80000100800 */
[----:B------:R0:W-:Y:S04]  /*53f30*/  STL [R1+0x138c], R29 ;  /* 0x00138c1d01007387 */ /* 0x0001e80000100800 */
[----:B------:R-:W-:Y:S04]  /*53f40*/  STL [R1+0x1380], R28 ;  /* 0x0013801c01007387 */ /* 0x000fe80000100800 */
[----:B0-----:R-:W2:Y:S04]  /*53f50*/  LDL.LU R29, [R1+0x1384] ;  /* 0x00138400011d7983 */ /* 0x001ea80000300800 */
[----:B------:R-:W3:Y:S01]  /*53f60*/  LDL.LU R12, [R1+0x137c] ;  /* 0x00137c00010c7983 */ /* 0x000ee20000300800 */
[----:B------:R-:W-:-:S03]  /*53f70*/  IADD3 R0, P2, PT, R0, UR14, RZ ;  /* 0x0000000e00007c10 */ /* 0x000fc6000ff5e0ff */
[----:B---3--:R0:W-:Y:S04]  /*53f80*/  STL [R1+0x1e44], R12 ;  /* 0x001e440c01007387 */ /* 0x0081e80000100800 */
[----:B------:R1:W-:Y:S04]  /*53f90*/  STL [R1+0x1338], R0 ;  /* 0x0013380001007387 */ /* 0x0003e80000100800 */
[----:B0-----:R-:W3:Y:S04]  /*53fa0*/  LDL.LU R12, [R1+0x1370] ;  /* 0x00137000010c7983 */ /* 0x001ee80000300800 */
        /* <DEDUP_REMOVED lines=22> */
[----:B------:R-:W4:Y:S01]  /*54110*/  LDL.LU R3, [R1+0x1310] ;  /* 0x0013100001037983 */ /* 0x000f220000300800 */
[----:B--2---:R-:W-:-:S03]  /*54120*/  IADD3.X R29, PT, PT, R29, UR15, RZ, P4, !PT ;  /* 0x0000000f1d1d7c10 */ /* 0x004fc6000a7fe4ff */
[----:B------:R-:W2:Y:S04]  /*54130*/  LDL.LU R26, [R1+0x131c] ;  /* 0x00131c00011a7983 */ /* 0x000ea80000300800 */
[----:B------:R-:W2:Y:S04]  /*54140*/  LDL.LU R27, [R1+0x12c8] ;  /* 0x0012c800011b7983 */ /* 0x000ea80000300800 */
[----:B------:R-:W2:Y:S04]  /*54150*/  LDL.LU R28, [R1+0x1314] ;  /* 0x00131400011c7983 */ /* 0x000ea80000300800 */
[----:B-1----:R-:W2:Y:S04]  /*54160*/  LDL.LU R0, [R1+0x1300] ;  /* 0x0013000001007983 */ /* 0x002ea80000300800 */
[----:B------:R0:W-:Y:S04]  /*54170*/  STL [R1+0x1384], R29 ;  /* 0x0013841d01007387 */ /* 0x0001e80000100800 */
[----:B0-----:R-:W2:Y:S01]  /*54180*/  LDL.LU R29, [R1+0x130c] ;  /* 0x00130c00011d7983 */ /* 0x001ea20000300800 */
[----:B---3--:R-:W-:-:S05]  /*54190*/  IADD3 R12, P4, PT, R12, UR14, RZ ;  /* 0x0000000e0c0c7c10 */ /* 0x008fca000ff9e0ff */
[----:B------:R0:W-:Y:S04]  /*541a0*/  STL [R1+0x1370], R12 ;  /* 0x0013700c01007387 */ /* 0x0001e80000100800 */
[----:B0-----:R-:W3:Y:S01]  /*541b0*/  LDL.LU R12, [R1+0x1e44] ;  /* 0x001e4400010c7983 */ /* 0x001ee20000300800 */
[----:B-----5:R-:W-:Y:S02]  /*541c0*/  IADD3.X R14, PT, PT, R14, UR15, RZ, P1, !PT ;  /* 0x0000000f0e0e7c10 */ /* 0x020fe40008ffe4ff */
[----:B----4-:R-:W-:Y:S02]  /*541d0*/  IADD3 R15, P1, PT, R15, UR14, RZ ;  /* 0x0000000e0f0f7c10 */ /* 0x010fe4000ff3e0ff */
        /* <DEDUP_REMOVED lines=18> */
[----:B--2---:R-:W-:Y:S02]  /*54300*/  IADD3.X R28, PT, PT, R28, UR15, RZ, P4, !PT ;  /* 0x0000000f1c1c7c10 */ /* 0x004fe4000a7fe4ff */
[----:B------:R-:W-:-:S02]  /*54310*/  IADD3.X R26, PT, PT, R26, UR15, RZ, P2, !PT ;  /* 0x0000000f1a1a7c10 */ /* 0x000fc400097fe4ff */
[----:B------:R-:W-:Y:S02]  /*54320*/  IADD3 R0, P4, PT, R0, UR14, RZ ;  /* 0x0000000e00007c10 */ /* 0x000fe4000ff9e0ff */
[----:B------:R-:W-:Y:S02]  /*54330*/  IADD3 R27, P2, PT, R27, UR14, RZ ;  /* 0x0000000e1b1b7c10 */ /* 0x000fe4000ff5e0ff */
[----:B---3--:R-:W-:Y:S02]  /*54340*/  IADD3.X R12, PT, PT, R12, UR15, RZ, P5, !PT ;  /* 0x0000000f0c0c7c10 */ /* 0x008fe4000affe4ff */
        /* <DEDUP_REMOVED lines=30> */
[----:B0-----:R-:W2:Y:S04]  /*54530*/  LDL.LU R0, [R1+0x12b8] ;  /* 0x0012b80001007983 */ /* 0x001ea80000300800 */
[----:B------:R-:W-:Y:S04]  /*54540*/  STL [R1+0x1314], R28 ;  /* 0x0013141c01007387 */ /* 0x000fe80000100800 */
[----:B------:R-:W3:Y:S01]  /*54550*/  LDL.LU R12, [R1+0x12f0] ;  /* 0x0012f000010c7983 */ /* 0x000ee20000300800 */
[----:B------:R-:W-:-:S03]  /*54560*/  IADD3.X R29, PT, PT, R29, UR15, RZ, P5, !PT ;  /* 0x0000000f1d1d7c10 */ /* 0x000fc6000affe4ff */
[----:B---3--:R0:W-:Y:S04]  /*54570*/  STL [R1+0x1e40], R12 ;  /* 0x001e400c01007387 */ /* 0x0081e80000100800 */
[----:B0-----:R-:W3:Y:S04]  /*54580*/  LDL.LU R12, [R1+0x1304] ;  /* 0x00130400010c7983 */ /* 0x001ee80000300800 */
[----:B------:R0:W-:Y:S04]  /*54590*/  STL [R1+0x130c], R29 ;  /* 0x00130c1d01007387 */ /* 0x0001e80000100800 */
[----:B------:R-:W4:Y:S04]  /*545a0*/  LDL.LU R13, [R1+0x12fc] ;  /* 0x0012fc00010d7983 */ /* 0x000f280000300800 */
[----:B------:R-:W5:Y:S04]  /*545b0*/  LDL.LU R14, [R1+0x12a8] ;  /* 0x0012a800010e7983 */ /* 0x000f680000300800 */
        /* <DEDUP_REMOVED lines=20> */
[----:B------:R-:W5:Y:S01]  /*54700*/  LDL.LU R3, [R1+0x12a4] ;  /* 0x0012a40001037983 */ /* 0x000f620000300800 */
[----:B--2---:R-:W-:-:S03]  /*54710*/  IADD3 R0, P5, PT, R0, UR14, RZ ;  /* 0x0000000e00007c10 */ /* 0x004fc6000ffbe0ff */
[----:B------:R-:W2:Y:S04]  /*54720*/  LDL.LU R26, [R1+0x1290] ;  /* 0x00129000011a7983 */ /* 0x000ea80000300800 */
[----:B------:R-:W2:Y:S04]  /*54730*/  LDL.LU R27, [R1+0x129c] ;  /* 0x00129c00011b7983 */ /* 0x000ea80000300800 */
[----:B0-----:R-:W2:Y:S04]  /*54740*/  LDL.LU R29, [R1+0x1248] ;  /* 0x00124800011d7983 */ /* 0x001ea80000300800 */
[----:B------:R-:W2:Y:S04]  /*54750*/  LDL.LU R28, [R1+0x1294] ;  /* 0x00129400011c7983 */ /* 0x000ea80000300800 */
[----:B------:R0:W-:Y:S04]  /*54760*/  STL [R1+0x12b8], R0 ;  /* 0x0012b80001007387 */ /* 0x0001e80000100800 */
[----:B0-----:R-:W2:Y:S01]  /*54770*/  LDL.LU R0, [R1+0x1280] ;  /* 0x0012800001007983 */ /* 0x001ea20000300800 */
[----:B---3--:R-:W-:-:S05]  /*54780*/  IADD3.X R12, PT, PT, R12, UR15, RZ, P1, !PT ;  /* 0x0000000f0c0c7c10 */ /* 0x008fca0008ffe4ff */
[----:B------:R0:W-:Y:S04]  /*54790*/  STL [R1+0x1304], R12 ;  /* 0x0013040c01007387 */ /* 0x0001e80000100800 */
[----:B0-----:R-:W3:Y:S01]  /*547a0*/  LDL.LU R12, [R1+0x1e40] ;  /* 0x001e4000010c7983 */ /* 0x001ee20000300800 */
[----:B----4-:R-:W-:Y:S02]  /*547b0*/  IADD3.X R13, PT, PT, R13, UR15, RZ, P4, !PT ;  /* 0x0000000f0d0d7c10 */ /* 0x010fe4000a7fe4ff */
[----:B-----5:R-:W-:Y:S02]  /*547c0*/  IADD3 R14, P4, PT, R14, UR14, RZ ;  /* 0x0000000e0e0e7c10 */ /* 0x020fe4000ff9e0ff */
        /* <DEDUP_REMOVED lines=19> */
[----:B--2---:R-:W-:-:S02]  /*54900*/  IADD3.X R27, PT, PT, R27, UR15, RZ, P5, !PT ;  /* 0x0000000f1b1b7c10 */ /* 0x004fc4000affe4ff */
[----:B------:R-:W-:Y:S02]  /*54910*/  IADD3 R29, P5, PT, R29, UR14, RZ ;  /* 0x0000000e1d1d7c10 */ /* 0x000fe4000ffbe0ff */
[----:B------:R-:W-:Y:S02]  /*54920*/  IADD3 R26, P4, PT, R26, UR14, RZ ;  /* 0x0000000e1a1a7c10 */ /* 0x000fe4000ff9e0ff */
[----:B---3--:R-:W-:-:S04]  /*54930*/  IADD3 R12, P1, PT, R12, UR14, RZ ;  /* 0x0000000e0c0c7c10 */ /* 0x008fc8000ff3e0ff */
[----:B------:R-:W-:Y:S01]  /*54940*/  IADD3.X R25, PT, PT, R25, UR15, RZ, P1, !PT ;  /* 0x0000000f19197c10 */ /* 0x000fe20008ffe4ff */
[----:B------:R-:W-:Y:S04]  /*54950*/  STL [R1+0x12f0], R12 ;  /* 0x0012f00c01007387 */ /* 0x000fe80000100800 */
        /* <DEDUP_REMOVED lines=29> */
[----:B------:R-:W-:-:S02]  /*54b30*/  IADD3.X R28, PT, PT, R28, UR15, RZ, P1, !PT ;  /* 0x0000000f1c1c7c10 */ /* 0x000fc40008ffe4ff */
[----:B------:R-:W-:Y:S01]  /*54b40*/  IADD3 R0, P1, PT, R0, UR14, RZ ;  /* 0x0000000e00007c10 */ /* 0x000fe2000ff3e0ff */
[----:B---3--:R0:W-:Y:S04]  /*54b50*/  STL [R1+0x1e3c], R12 ;  /* 0x001e3c0c01007387 */ /* 0x0081e80000100800 */
[----:B------:R-:W-:Y:S04]  /*54b60*/  STL [R1+0x1294], R28 ;  /* 0x0012941c01007387 */ /* 0x000fe80000100800 */
[----:B0-----:R-:W3:Y:S04]  /*54b70*/  LDL.LU R12, [R1+0x1238] ;  /* 0x00123800010c7983 */ /* 0x001ee80000300800 */
[----:B------:R0:W-:Y:S04]  /*54b80*/  STL [R1+0x1280], R0 ;  /* 0x0012800001007387 */ /* 0x0001e80000100800 */
        /* <DEDUP_REMOVED lines=25> */
[----:B0-----:R-:W2:Y:S04]  /*54d20*/  LDL.LU R0, [R1+0x1210] ;  /* 0x0012100001007983 */ /* 0x001ea80000300800 */
[----:B------:R-:W2:Y:S04]  /*54d30*/  LDL.LU R27, [R1+0x121c] ;  /* 0x00121c00011b7983 */ /* 0x000ea80000300800 */
[----:B------:R-:W2:Y:S04]  /*54d40*/  LDL.LU R28, [R1+0x11c8] ;  /* 0x0011c800011c7983 */ /* 0x000ea80000300800 */
        /* <DEDUP_REMOVED lines=24> */
[----:B--2---:R-:W-:Y:S02]  /*54ed0*/  IADD3.X R26, PT, PT, R26, UR15, RZ, P1, !PT ;  /* 0x0000000f1a1a7c10 */ /* 0x004fe40008ffe4ff */
[----:B------:R-:W-:Y:S02]  /*54ee0*/  IADD3 R0, P1, PT, R0, UR14, RZ ;  /* 0x0000000e00007c10 */ /* 0x000fe4000ff3e0ff */
[----:B------:R-:W-:-:S02]  /*54ef0*/  IADD3 R3, P5, PT, R3, UR14, RZ ;  /* 0x0000000e03037c10 */ /* 0x000fc4000ffbe0ff */
[----:B---3--:R-:W-:Y:S02]  /*54f00*/  IADD3.X R12, PT, PT, R12, UR15, RZ, P3, !PT ;  /* 0x0000000f0c0c7c10 */ /* 0x008fe40009ffe4ff */
[----:B------:R-:W-:-:S03]  /*54f10*/  IADD3 R13, P3, PT, R13, UR14, RZ ;  /* 0x0000000e0d0d7c10 */ /* 0x000fc6000ff7e0ff */
        /* <DEDUP_REMOVED lines=31> */
[----:B------:R-:W-:-:S03]  /*55110*/  IADD3 R28, P4, PT, R28, UR14, RZ ;  /* 0x0000000e1c1c7c10 */ /* 0x000fc6000ff9e0ff */
[----:B------:R-:W-:Y:S01]  /*55120*/  STL [R1+0x121c], R27 ;  /* 0x00121c1b01007387 */ /* 0x000fe20000100800 */
[----:B------:R-:W-:-:S03]  /*55130*/  IADD3.X R29, PT, PT, R29, UR15, RZ, P3, !PT ;  /* 0x0000000f1d1d7c10 */ /* 0x000fc60009ffe4ff */
[----:B---3--:R0:W-:Y:S04]  /*55140*/  STL [R1+0x1e38], R12 ;  /* 0x001e380c01007387 */ /* 0x0081e80000100800 */
[----:B------:R-:W-:Y:S04]  /*55150*/  STL [R1+0x11c8], R28 ;  /* 0x0011c81c01007387 */ /* 0x000fe80000100800 */
        /* <DEDUP_REMOVED lines=26> */
[----:B0-----:R-:W2:Y:S04]  /*55300*/  LDL.LU R29, [R1+0x1158] ;  /* 0x00115800011d7983 */ /* 0x001ea80000300800 */
[----:B------:R-:W2:Y:S04]  /*55310*/  LDL.LU R26, [R1+0x11a4] ;  /* 0x0011a400011a7983 */ /* 0x000ea80000300800 */
[----:B------:R-:W2:Y:S04]  /*55320*/  LDL.LU R27, [R1+0x1190] ;  /* 0x00119000011b7983 */ /* 0x000ea80000300800 */
        /* <DEDUP_REMOVED lines=27> */
[----:B--2---:R-:W-:-:S02]  /*554e0*/  IADD3 R29, P4, PT, R29, UR14, RZ ;  /* 0x0000000e1d1d7c10 */ /* 0x004fc4000ff9e0ff */
[----:B------:R-:W-:Y:S02]  /*554f0*/  IADD3.X R26, PT, PT, R26, UR15, RZ, P3, !PT ;  /* 0x0000000f1a1a7c10 */ /* 0x000fe40009ffe4ff */
[----:B---3--:R-:W-:-:S05]  /*55500*/  IADD3 R12, P1, PT, R12, UR14, RZ ;  /* 0x0000000e0c0c7c10 */ /* 0x008fca000ff3e0ff */
        /* <DEDUP_REMOVED lines=18> */
[----:B------:R-:W-:Y:S04]  /*55630*/  STL [R1+0x11c4], R9 ;  /* 0x0011c40901007387 */ /* 0x000fe80000100800 */
[----:B------:R-:W-:Y:S01]  /*55640*/  STL [R1+0x11b0], R6 ;  /* 0x0011b00601007387 */ /* 0x000fe20000100800 */
[----:B------:R-:W-:-:S03]  /*55650*/  IADD3 R2, P1, PT, R2, UR14, RZ ;  /* 0x0000000e02027c10 */ /* 0x000fc6000ff3e0ff */
[----:B------:R-:W-:Y:S04]  /*55660*/  STL [R1+0x11bc], R7 ;  /* 0x0011bc0701007387 */ /* 0x000fe80000100800 */
[----:B------:R-:W-:Y:S04]  /*55670*/  STL [R1+0x1168], R4 ;  /* 0x0011680401007387 */ /* 0x000fe80000100800 */
[----:B------:R-:W-:Y:S04]  /*55680*/  STL [R1+0x11b4], R5 ;  /* 0x0011b40501007387 */ /* 0x000fe80000100800 */
[----:B------:R0:W-:Y:S04]  /*55690*/  STL [R1+0x1158], R29 ;  /* 0x0011581d01007387 */ /* 0x0001e80000100800 */
[----:B------:R-:W-:Y:S04]  /*556a0*/  STL [R1+0x11a0], R2 ;  /* 0x0011a00201007387 */ /* 0x000fe80000100800 */
[----:B0-----:R-:W2:Y:S04]  /*556b0*/  LDL.LU R29, [R1+0x1194] ;  /* 0x00119400011d7983 */ /* 0x001ea80000300800 */
[----:B------:R-:W-:Y:S04]  /*556c0*/  STL [R1+0x11ac], R3 ;  /* 0x0011ac0301007387 */ /* 0x000fe80000100800 */
[----:B------:R-:W-:Y:S04]  /*556d0*/  STL [R1+0x11a4], R26 ;  /* 0x0011a41a01007387 */ /* 0x000fe80000100800 */
[----:B------:R-:W3:Y:S01]  /*556e0*/  LDL.LU R12, [R1+0x118c] ;  /* 0x00118c00010c7983 */ /* 0x000ee20000300800 */
[----:B------:R-:W-:-:S02]  /*556f0*/  IADD3 R27, P3, PT, R27, UR14, RZ ;  /* 0x0000000e1b1b7c10 */ /* 0x000fc4000ff7e0ff */
[----:B------:R-:W-:-:S03]  /*55700*/  IADD3.X R28, PT, PT, R28, UR15, RZ, P1, !PT ;  /* 0x0000000f1c1c7c10 */ /* 0x000fc60008ffe4ff */
[----:B------:R-:W-:Y:S01]  /*55710*/  STL [R1+0x1190], R27 ;  /* 0x0011901b01007387 */ /* 0x000fe20000100800 */
[----:B------:R-:W-:-:S03]  /*55720*/  IADD3 R0, P1, PT, R0, UR14, RZ ;  /* 0x0000000e00007c10 */ /* 0x000fc6000ff3e0ff */
        /* <DEDUP_REMOVED lines=27> */
[----:B0-----:R-:W2:Y:S04]  /*558e0*/  LDL.LU R0, [R1+0x1120] ;  /* 0x0011200001007983 */ /* 0x001ea80000300800 */
[----:B------:R-:W2:Y:S04]  /*558f0*/  LDL.LU R3, [R1+0x112c] ;  /* 0x00112c0001037983 */ /* 0x000ea80000300800 */
[----:B------:R-:W2:Y:S04]  /*55900*/  LDL.LU R26, [R1+0x10d8] ;  /* 0x0010d800011a7983 */ /* 0x000ea80000300800 */
[----:B------:R-:W2:Y:S04]  /*55910*/  LDL.LU R27, [R1+0x1124] ;  /* 0x00112400011b7983 */ /* 0x000ea80000300800 */
[----:B------:R0:W-:Y:S04]  /*55920*/  STL [R1+0x1194], R29 ;  /* 0x0011941d01007387 */ /* 0x0001e80000100800 */
[----:B------:R-:W2:Y:S04]  /*55930*/  LDL.LU R28, [R1+0x1110] ;  /* 0x00111000011c7983 */ /* 0x000ea80000300800 */
        /* <DEDUP_REMOVED lines=25> */
[----:B------:R-:W-:-:S02]  /*55ad0*/  IADD3 R26, P1, PT, R26, UR14, RZ ;  /* 0x0000000e1a1a7c10 */ /* 0x000fc4000ff3e0ff */
        /* <DEDUP_REMOVED lines=67> */
[----:B------:R-:W2:Y:S04]  /*55f10*/  LDL.LU R27, [R1+0x1058] ;  /* 0x00105800011b7983 */ /* 0x000ea80000300800 */
[----:B------:R-:W2:Y:S04]  /*55f20*/  LDL.LU R28, [R1+0x10a4] ;  /* 0x0010a400011c7983 */ /* 0x000ea80000300800 */
        /* <DEDUP_REMOVED lines=21> */
[----:B------:R-:W-:Y:S02]  /*56080*/  IADD3.X R5, PT, PT, R5, UR15, RZ, P1, !PT ;  /* 0x0000000f05057c10 */ /* 0x000fe40008ffe4ff */
[----:B--2---:R-:W-:Y:S02]  /*56090*/  IADD3 R29, P1, PT, R29, UR14, RZ ;  /* 0x0000000e1d1d7c10 */ /* 0x004fe4000ff3e0ff */
[----:B------:R-:W-:Y:S02]  /*560a0*/  IADD3 R4, P3, PT, R4, UR14, RZ ;  /* 0x0000000e04047c10 */ /* 0x000fe4000ff7e0ff */
[----:B------:R-:W-:Y:S02]  /*560b0*/  IADD3.X R2, PT, PT, R2, UR15, RZ, P0, !PT ;  /* 0x0000000f02027c10 */ /* 0x000fe400087fe4ff */
[----:B------:R-:W-:-:S02]  /*560c0*/  IADD3 R3, P0, PT, R3, UR14, RZ ;  /* 0x0000000e03037c10 */ /* 0x000fc4000ff1e0ff */
[----:B------:R-:W-:Y:S02]  /*560d0*/  IADD3.X R26, PT, PT, R26, UR15, RZ, P3, !PT ;  /* 0x0000000f1a1a7c10 */ /* 0x000fe40009ffe4ff */
        /* <DEDUP_REMOVED lines=66> */
[----:B------:R-:W2:Y:S04]  /*56500*/  LDL.LU R27, [R1+0x102c] ;  /* 0x00102c00011b7983 */ /* 0x000ea80000300800 */
        /* <DEDUP_REMOVED lines=20> */
[----:B------:R-:W-:-:S02]  /*56650*/  IADD3.X R4, PT, PT, R4, UR15, RZ, P0, !PT ;  /* 0x0000000f04047c10 */ /* 0x000fc400087fe4ff */
[----:B--2---:R-:W-:Y:S02]  /*56660*/  IADD3 R0, P0, PT, R0, UR14, RZ ;  /* 0x0000000e00007c10 */ /* 0x004fe4000ff1e0ff */
[----:B------:R-:W-:Y:S02]  /*56670*/  IADD3 R7, P1, PT, R7, UR14, RZ ;  /* 0x0000000e07077c10 */ /* 0x000fe4000ff3e0ff */
[----:B------:R-:W-:Y:S02]  /*56680*/  IADD3.X R5, PT, PT, R5, UR15, RZ, P3, !PT ;  /* 0x0000000f05057c10 */ /* 0x000fe40009ffe4ff */
[----:B------:R-:W-:Y:S02]  /*56690*/  IADD3 R2, P3, PT, R2, UR14, RZ ;  /* 0x0000000e02027c10 */ /* 0x000fe4000ff7e0ff */
[----:B------:R-:W-:Y:S02]  /*566a0*/  IADD3.X R3, PT, PT, R3, UR15, RZ, P6, !PT ;  /* 0x0000000f03037c10 */ /* 0x000fe4000b7fe4ff */
        /* <DEDUP_REMOVED lines=38> */
[----:B------:R1:W-:Y:S04]  /*56910*/  STL [R1+0xfd8], R28 ;  /* 0x000fd81c01007387 */ /* 0x0003e80000100800 */
        /* <DEDUP_REMOVED lines=24> */
[----:B------:R-:W2:Y:S04]  /*56aa0*/  LDL.LU R2, [R1+0xfb0] ;  /* 0x000fb00001027983 */ /* 0x000ea80000300800 */
[----:B------:R-:W2:Y:S04]  /*56ab0*/  LDL.LU R3, [R1+0xfbc] ;  /* 0x000fbc0001037983 */ /* 0x000ea80000300800 */
[----:B------:R0:W-:Y:S04]  /*56ac0*/  STL [R1+0x1010], R0 ;  /* 0x0010100001007387 */ /* 0x0001e80000100800 */
[----:B------:R-:W2:Y:S04]  /*56ad0*/  LDL.LU R26, [R1+0xf68] ;  /* 0x000f6800011a7983 */ /* 0x000ea80000300800 */
[----:B------:R-:W2:Y:S04]  /*56ae0*/  LDL.LU R27, [R1+0xfb4] ;  /* 0x000fb400011b7983 */ /* 0x000ea80000300800 */
[----:B-1----:R-:W2:Y:S04]  /*56af0*/  LDL.LU R28, [R1+0xfa0] ;  /* 0x000fa000011c7983 */ /* 0x002ea80000300800 */
[----:B0-----:R-:W2:Y:S04]  /*56b00*/  LDL.LU R29, [R1+0xfac] ;  /* 0x000fac00011d7983 */ /* 0x001ea80000300800 */
[----:B------:R-:W2:Y:S01]  /*56b10*/  LDL.LU R0, [R1+0xf58] ;  /* 0x000f580001007983 */ /* 0x000ea20000300800 */
        /* <DEDUP_REMOVED lines=22> */
[----:B--2---:R-:W-:Y:S02]  /*56c80*/  IADD3 R4, P3, PT, R4, UR14, RZ ;  /* 0x0000000e04047c10 */ /* 0x004fe4000ff7e0ff */
[----:B------:R-:W-:Y:S02]  /*56c90*/  IADD3.X R27, PT, PT, R27, UR15, RZ, P2, !PT ;  /* 0x0000000f1b1b7c10 */ /* 0x000fe400097fe4ff */
[----:B------:R-:W-:-:S02]  /*56ca0*/  IADD3.X R3, PT, PT, R3, UR15, RZ, P3, !PT ;  /* 0x0000000f03037c10 */ /* 0x000fc40009ffe4ff */
[----:B------:R-:W-:Y:S02]  /*56cb0*/  IADD3 R26, P3, PT, R26, UR14, RZ ;  /* 0x0000000e1a1a7c10 */ /* 0x000fe4000ff7e0ff */
[----:B---3--:R-:W-:-:S05]  /*56cc0*/  IADD3 R12, P6, PT, R12, UR14, RZ ;  /* 0x0000000e0c0c7c10 */ /* 0x008fca000ffde0ff */
        /* <DEDUP_REMOVED lines=1161> */
[----:B------:R-:W-:-:S03]  /*5b560*/  IADD3 R13, P1, PT, R13, UR7, RZ ;  /* 0x000000070d0d7c10 */ /* 0x000fc6000ff3e0ff */
[----:B------:R0:W-:Y:S04]  /*5b570*/  STL [R1+0x1af8], R12 ;  /* 0x001af80c01007387 */ /* 0x0001e80000100800 */
        /* <DEDUP_REMOVED lines=95> */
[----:B--2---:R-:W-:-:S05]  /*5bb70*/  IADD3 R12, P1, PT, R12, UR7, RZ ;  /* 0x000000070c0c7c10 */ /* 0x004fca000ff3e0ff */
[----:B------:R0:W-:Y:S04]  /*5bb80*/  STL [R1+0x1bd8], R12 ;  /* 0x001bd80c01007387 */ /* 0x0001e80000100800 */
        /* <DEDUP_REMOVED lines=189> */
[----:B------:R-:W-:Y:S02]  /*5c760*/  IADD3 R3, P6, PT, R3, UR7, RZ ;  /* 0x0000000703037c10 */ /* 0x000fe4000ffde0ff */
[----:B------:R-:W-:Y:S02]  /*5c770*/  IADD3.X R26, PT, PT, R26, UR15, RZ, P0, !PT ;  /* 0x0000000f1a1a7c10 */ /* 0x000fe400087fe4ff */
[----:B------:R-:W-:Y:S02]  /*5c780*/  IADD3.X R27, PT, PT, R27, UR13, RZ, P2, !PT ;  /* 0x0000000d1b1b7c10 */ /* 0x000fe400097fe4ff */
[----:B------:R-:W-:-:S02]  /*5c790*/  IADD3.X R28, PT, PT, R28, UR13, RZ, P5, !PT ;  /* 0x0000000d1c1c7c10 */ /* 0x000fc4000affe4ff */
[----:B------:R-:W-:Y:S01]  /*5c7a0*/  IADD3.X R29, PT, PT, R29, UR13, RZ, P1, !PT ;  /* 0x0000000d1d1d7c10 */ /* 0x000fe20008ffe4ff */
[----:B------:R-:W-:-:S04]  /*5c7b0*/  UIADD3 UR5, UPT, UPT, UR10, 0x7f, URZ ;  /* 0x0000007f0a057890 */ /* 0x000fc8000fffe0ff */
[----:B------:R-:W-:-:S04]  /*5c7c0*/  USHF.R.S32.HI UR6, URZ, 0x1f, UR5 ;  /* 0x0000001fff067899 */ /* 0x000fc80008011405 */
[----:B------:R-:W-:Y:S02]  /*5c7d0*/  ULEA.HI UR6, UR6, UR5, URZ, 0x7 ;  /* 0x0000000506067291 */ /* 0x000fe4000f8f38ff */
[----:B------:R-:W-:Y:S02]  /*5c7e0*/  UIADD3 UR4, UPT, UPT, UR4, 0x1, URZ ;  /* 0x0000000104047890 */ /* 0x000fe4000fffe0ff */
[----:B------:R-:W-:-:S04]  /*5c7f0*/  USHF.R.S32.HI UR6, URZ, 0x7, UR6 ;  /* 0x00000007ff067899 */ /* 0x000fc80008011406 */
[----:B------:R-:W-:Y:S01]  /*5c800*/  UISETP.NE.U32.AND UP0, UPT, UR4, UR6, UPT ;  /* 0x000000060400728c */ /* 0x000fe2000bf05070 */
[----:B--2---:R-:W-:-:S05]  /*5c810*/  IADD3 R12, P3, PT, R12, UR7, RZ ;  /* 0x000000070c0c7c10 */ /* 0x004fca000ff7e0ff */
        /* <DEDUP_REMOVED lines=35> */
[----:B------:R-:W3:Y:S01]  /*5ca50*/  LDL.LU R0, [R1+0x1d08] ;  /* 0x001d080001007983 */ /* 0x000ee20000300800 */
[----:B--2---:R-:W-:-:S02]  /*5ca60*/  IADD3.X R29, PT, PT, R29, UR13, RZ, P4, !PT ;  /* 0x0000000d1d1d7c10 */ /* 0x004fc4000a7fe4ff */
[----:B---3--:R-:W-:-:S05]  /*5ca70*/  IADD3.X R0, PT, PT, R0, UR13, RZ, P6, !PT ;  /* 0x0000000d00007c10 */ /* 0x008fca000b7fe4ff */
[----:B------:R1:W-:Y:S04]  /*5ca80*/  STL [R1+0x1d08], R0 ;  /* 0x001d080001007387 */ /* 0x0003e80000100800 */
[----:B------:R1:W-:Y:S01]  /*5ca90*/  STL [R1+0x1d00], R29 ;  /* 0x001d001d01007387 */ /* 0x0003e20000100800 */
[----:B------:R-:W-:Y:S05]  /*5caa0*/  BRA.U UP0, `(.L_x_2) ;  /* 0xfffffc6900ac7547 */ /* 0x000fea000b83ffff */
.L_x_1:
[----:B-1----:R-:W2:Y:S01]  /*5cab0*/  LDL.LU R29, [R1+0x3f0] ;  /* 0x0003f000011d7983 */ /* 0x002ea20000300800 */
[----:B------:R-:W1:Y:S01]  /*5cac0*/  S2UR UR5, SR_CgaCtaId ;  /* 0x00000000000579c3 */ /* 0x000e620000008800 */
[----:B------:R-:W-:Y:S01]  /*5cad0*/  UMOV UR4, 0x400 ;  /* 0x0000040000047882 */ /* 0x000fe20000000000 */
[----:B------:R-:W3:Y:S01]  /*5cae0*/  LDCU.64 UR6, c[0x0][0x398] ;  /* 0x00007300ff0677ac */ /* 0x000ee20008000a00 */
[----:B------:R-:W2:Y:S01]  /*5caf0*/  LDL.LU R15, [R1+0x3f4] ;  /* 0x0003f400010f7983 */ /* 0x000ea20000300800 */
[----:B------:R-:W4:Y:S03]  /*5cb00*/  LDCU UR35, c[0x0][0x3b8] ;  /* 0x00007700ff2377ac */ /* 0x000f260008000800 */
[----:B------:R-:W5:Y:S01]  /*5cb10*/  LDL.LU R28, [R1+0x3f8] ;  /* 0x0003f800011c7983 */ /* 0x000f620000300800 */
[----:B------:R-:W0:Y:S03]  /*5cb20*/  LDCU UR20, c[0x0][0x3b4] ;  /* 0x00007680ff1477ac */ /* 0x000e260008000800 */
[----:B------:R-:W5:Y:S01]  /*5cb30*/  LDL.LU R27, [R1+0x3fc] ;  /* 0x0003fc00011b7983 */ /* 0x000f620000300800 */
[----:B------:R-:W0:Y:S03]  /*5cb40*/  LDCU UR46, c[0x0][0x39c] ;  /* 0x00007380ff2e77ac */ /* 0x000e260008000800 */
[----:B------:R-:W3:Y:S01]  /*5cb50*/  LDL.LU R26, [R1+0x3e0] ;  /* 0x0003e000011a7983 */ /* 0x000ee20000300800 */
[----:B------:R-:W0:Y:S03]  /*5cb60*/  LDCU UR40, c[0x0][0x3b8] ;  /* 0x00007700ff2877ac */ /* 0x000e260008000800 */
[----:B------:R-:W3:Y:S01]  /*5cb70*/  LDL.LU R14, [R1+0x3e4] ;  /* 0x0003e400010e7983 */ /* 0x000ee20000300800 */
[----:B------:R-:W0:Y:S03]  /*5cb80*/  LDCU UR41, c[0x0][0x3b8] ;  /* 0x00007700ff2977ac */ /* 0x000e260008000800 */
[----:B------:R-:W4:Y:S01]  /*5cb90*/  LDL.LU R25, [R1+0x3e8] ;  /* 0x0003e80001197983 */ /* 0x000f220000300800 */
        /* <DEDUP_REMOVED lines=41> */
[----:B0-----:R-:W4:Y:S01]  /*5ce30*/  LDL.LU R0, [R1+0x4cc] ;  /* 0x0004cc0001007983 */ /* 0x001f220000300800 */
[----:B------:R-:W0:Y:S03]  /*5ce40*/  LDCU UR38, c[0x0][0x3b8] ;  /* 0x00007700ff2677ac */ /* 0x000e260008000800 */
[----:B------:R-:W-:Y:S01]  /*5ce50*/  STL [R1+0x1df0], R10 ;  /* 0x001df00a01007387 */ /* 0x000fe20000100800 */
[----:B------:R-:W0:Y:S01]  /*5ce60*/  LDCU UR39, c[0x0][0x39c] ;  /* 0x00007380ff2777ac */ /* 0x000e220008000800 */
        /* <DEDUP_REMOVED lines=21> */
[----:B--2---:R-:W-:-:S05]  /*5cfc0*/  F2FP.SATFINITE.E4M3.F32.PACK_AB_MERGE_C R15, R15, R29, RZ ;  /* 0x0000001d0f0f723e */ /* 0x004fca00048070ff */
[----:B------:R-:W-:Y:S01]  /*5cfd0*/  STL [R1+0x1df4], R15 ;  /* 0x001df40f01007387 */ /* 0x000fe20000100800 */
[----:B-----5:R-:W-:-:S05]  /*5cfe0*/  F2FP.SATFINITE.E4M3.F32.PACK_AB_MERGE_C R29, R27, R28, RZ ;  /* 0x0000001c1b1d723e */ /* 0x020fca00048070ff */
[----:B------:R-:W-:Y:S01]  /*5cff0*/  STL [R1+0x1df8], R29 ;  /* 0x001df81d01007387 */ /* 0x000fe20000100800 */
[----:B---3--:R-:W-:-:S05]  /*5d000*/  F2FP.SATFINITE.E4M3.F32.PACK_AB_MERGE_C R14, R14, R26, RZ ;  /* 0x0000001a0e0e723e */ /* 0x008fca00048070ff */
[----:B------:R-:W-:Y:S01]  /*5d010*/  STL [R1+0x1dfc], R14 ;  /* 0x001dfc0e01007387 */ /* 0x000fe20000100800 */
[----:B----4-:R-:W-:-:S05]  /*5d020*/  F2FP.SATFINITE.E4M3.F32.PACK_AB_MERGE_C R18, R18, R25, RZ ;  /* 0x000000191212723e */ /* 0x010fca00048070ff */
[----:B------:R-:W-:Y:S01]  /*5d030*/  STL [R1+0x1e00], R18 ;  /* 0x001e001201007387 */ /* 0x000fe20000100800 */
[----:B------:R-:W-:-:S05]  /*5d040*/  F2FP.SATFINITE.E4M3.F32.PACK_AB_MERGE_C R13, R13, R24, RZ ;  /* 0x000000180d0d723e */ /* 0x000fca00048070ff */
[----:B------:R2:W-:Y:S01]  /*5d050*/  STL [R1+0x1e04], R13 ;  /* 0x001e040d01007387 */ /* 0x0005e20000100800 */
[----:B------:R-:W-:-:S05]  /*5d060*/  F2FP.SATFINITE.E4M3.F32.PACK_AB_MERGE_C R26, R22, R23, RZ ;  /* 0x00000017161a723e */ /* 0x000fca00048070ff */
[----:B------:R-:W-:Y:S01]  /*5d070*/  STL [R1+0x1e08], R26 ;  /* 0x001e081a01007387 */ /* 0x000fe20000100800 */
[----:B--2---:R-:W-:-:S05]  /*5d080*/  F2FP.SATFINITE.E4M3.F32.PACK_AB_MERGE_C R13, R20, R21, RZ ;  /* 0x00000015140d723e */ /* 0x004fca00048070ff */
[----:B------:R-:W-:Y:S01]  /*5d090*/  STL [R1+0x1d8], R13 ;  /* 0x0001d80d01007387 */ /* 0x000fe20000100800 */
[----:B------:R-:W-:Y:S02]  /*5d0a0*/  F2FP.SATFINITE.E4M3.F32.PACK_AB_MERGE_C R10, R17, R19, RZ ;  /* 0x00000013110a723e */ /* 0x000fe400048070ff */
[----:B------:R-:W-:-:S05]  /*5d0b0*/  F2FP.SATFINITE.E4M3.F32.PACK_AB_MERGE_C R27, R12, R16, RZ ;  /* 0x000000100c1b723e */ /* 0x000fca00048070ff */
[----:B------:R2:W-:Y:S01]  /*5d0c0*/  STL [R1+0x1dec], R27 ;  /* 0x001dec1b01007387 */ /* 0x0005e20000100800 */
[----:B------:R-:W-:-:S03]  /*5d0d0*/  F2FP.SATFINITE.E4M3.F32.PACK_AB_MERGE_C R9, R9, R11, RZ ;  /* 0x0000000b0909723e */ /* 0x000fc600048070ff */
[----:B------:R-:W-:Y:S04]  /*5d0e0*/  STL [R1+0x1d4], R10 ;  /* 0x0001d40a01007387 */ /* 0x000fe80000100800 */
[----:B------:R-:W-:Y:S01]  /*5d0f0*/  STL [R1+0x4c], R9 ;  /* 0x00004c0901007387 */ /* 0x000fe20000100800 */
[----:B------:R-:W-:-:S05]  /*5d100*/  F2FP.SATFINITE.E4M3.F32.PACK_AB_MERGE_C R7, R7, R8, RZ ;  /* 0x000000080707723e */ /* 0x000fca00048070ff */
[----:B------:R-:W-:Y:S01]  /*5d110*/  STL [R1+0x48], R7 ;  /* 0x0000480701007387 */ /* 0x000fe20000100800 */
[----:B------:R-:W-:-:S05]  /*5d120*/  F2FP.SATFINITE.E4M3.F32.PACK_AB_MERGE_C R5, R5, R6, RZ ;  /* 0x000000060505723e */ /* 0x000fca00048070ff */
[----:B------:R-:W-:Y:S01]  /*5d130*/  STL [R1+0x44], R5 ;  /* 0x0000440501007387 */ /* 0x000fe20000100800 */
[----:B------:R-:W-:-:S03]  /*5d140*/  F2FP.SATFINITE.E4M3.F32.PACK_AB_MERGE_C R3, R3, R4, RZ ;  /* 0x000000040303723e */ /* 0x000fc600048070ff */
[----:B--2---:R-:W2:Y:S04]  /*5d150*/  LDL.LU R27, [R1+0x524] ;  /* 0x00052400011b7983 */ /* 0x004ea80000300800 */
[----:B------:R-:W-:Y:S01]  /*5d160*/  STL [R1+0x3c], R3 ;  /* 0x00003c0301007387 */ /* 0x000fe20000100800 */
[----:B------:R-:W-:Y:S01]  /*5d170*/  F2FP.SATFINITE.E4M3.F32.PACK_AB_MERGE_C R0, R0, R2, RZ ;  /* 0x000000020000723e */ /* 0x000fe200048070ff */
[----:B------:R-:W-:Y:S06]  /*5d180*/  BAR.SYNC.DEFER_BLOCKING 0x0 ;  /* 0x0000000000007b1d */ /* 0x000fec0000010000 */
[----:B--2---:R2:W-:Y:S04]  /*5d190*/  STL [R1+0x1e44], R27 ;  /* 0x001e441b01007387 */ /* 0x0045e80000100800 */
[----:B------:R-:W-:Y:S04]  /*5d1a0*/  STL [R1+0x34], R0 ;  /* 0x0000340001007387 */ /* 0x000fe80000100800 */
[----:B--2---:R-:W2:Y:S04]  /*5d1b0*/  LDL.LU R27, [R1+0x53c] ;  /* 0x00053c00011b7983 */ /* 0x004ea80000300800 */
[----:B--2---:R2:W-:Y:S04]  /*5d1c0*/  STL [R1+0x1e4c], R27 ;  /* 0x001e4c1b01007387 */ /* 0x0045e80000100800 */
        /* <DEDUP_REMOVED lines=17> */
[----:B------:R-:W3:Y:S04]  /*5d2e0*/  LDL.LU R26, [R1+0x528] ;  /* 0x00052800011a7983 */ /* 0x000ee80000300800 */
[----:B---3--:R3:W-:Y:S04]  /*5d2f0*/  STL [R1+0x1e40], R26 ;  /* 0x001e401a01007387 */ /* 0x0087e80000100800 */
[----:B---3--:R-:W3:Y:S04]  /*5d300*/  LDL.LU R26, [R1+0x520] ;  /* 0x00052000011a7983 */ /* 0x008ee80000300800 */
        /* <DEDUP_REMOVED lines=19> */
[----:B---3--:R-:W2:Y:S04]  /*5d440*/  LDL.LU R26, [R1+0x4e0] ;  /* 0x0004e000011a7983 */ /* 0x008ea80000300800 */
[----:B------:R-:W3:Y:S04]  /*5d450*/  LDL.LU R13, [R1+0x52c] ;  /* 0x00052c00010d7983 */ /* 0x000ee80000300800 */
[----:B------:R-:W4:Y:S04]  /*5d460*/  LDL.LU R18, [R1+0x510] ;  /* 0x0005100001127983 */ /* 0x000f280000300800 */
[----:B------:R-:W4:Y:S04]  /*5d470*/  LDL.LU R14, [R1+0x514] ;  /* 0x00051400010e7983 */ /* 0x000f280000300800 */
[----:B------:R-:W5:Y:S04]  /*5d480*/  LDL.LU R29, [R1+0x518] ;  /* 0x00051800011d7983 */ /* 0x000f680000300800 */
        /* <DEDUP_REMOVED lines=23> */
[----:B--2---:R-:W-:-:S03]  /*5d600*/  F2FP.SATFINITE.E4M3.F32.PACK_AB_MERGE_C R27, R27, R26, RZ ;  /* 0x0000001a1b1b723e */ /* 0x004fc600048070ff */
[----:B------:R-:W2:Y:S04]  /*5d610*/  LDL.LU R26, [R1+0x1e90] ;  /* 0x001e9000011a7983 */ /* 0x000ea80000300800 */
[----:B------:R0:W-:Y:S04]  /*5d620*/  STL [R1+0x1f4], R27 ;  /* 0x0001f41b01007387 */ /* 0x0001e80000100800 */
[----:B0-----:R-:W2:Y:S02]  /*5d630*/  LDL.LU R27, [R1+0x1e8c] ;  /* 0x001e8c00011b7983 */ /* 0x001ea40000300800 */
[----:B--2---:R-:W-:-:S02]  /*5d640*/  F2FP.SATFINITE.E4M3.F32.PACK_AB_MERGE_C R27, R27, R26, RZ ;  /* 0x0000001a1b1b723e */ /* 0x004fc400048070ff */
        /* <DEDUP_REMOVED lines=36> */
[----:B------:R-:W2:Y:S01]  /*5d890*/  LDL.LU R26, [R1+0x1e40] ;  /* 0x001e4000011a7983 */ /* 0x000ea20000300800 */
[----:B----4-:R-:W-:Y:S02]  /*5d8a0*/  F2FP.SATFINITE.E4M3.F32.PACK_AB_MERGE_C R14, R14, R18, RZ ;  /* 0x000000120e0e723e */ /* 0x010fe400048070ff */
[----:B---3--:R-:W-:Y:S01]  /*5d8b0*/  F2FP.SATFINITE.E4M3.F32.PACK_AB_MERGE_C R10, R28, R10, RZ ;  /* 0x0000000a1c0a723e */ /* 0x008fe200048070ff */
[----:B------:R-:W-:Y:S01]  /*5d8c0*/  STL [R1+0x24], R27 ;  /* 0x0000241b01007387 */ /* 0x000fe20000100800 */
[----:B--2---:R-:W-:Y:S02]  /*5d8d0*/  F2FP.SATFINITE.E4M3.F32.PACK_AB_MERGE_C R26, R13, R26, RZ ;  /* 0x0000001a0d1a723e */ /* 0x004fe400048070ff */
[----:B-----5:R-:W-:-:S03]  /*5d8e0*/  F2FP.SATFINITE.E4M3.F32.PACK_AB_MERGE_C R13, R15, R29, RZ ;  /* 0x0000001d0f0d723e */ /* 0x020fc600048070ff */
[----:B------:R-:W-:Y:S04]  /*5d8f0*/  STL [R1+0x1c], R26 ;  /* 0x00001c1a01007387 */ /* 0x000fe80000100800 */
[----:B------:R0:W-:Y:S04]  /*5d900*/  STL [R1+0x18], R14 ;  /* 0x0000180e01007387 */ /* 0x0001e80000100800 */
[----:B------:R2:W-:Y:S04]  /*5d910*/  STL [R1+0x14], R13 ;  /* 0x0000140d01007387 */ /* 0x0005e80000100800 */
[----:B------:R3:W-:Y:S01]  /*5d920*/  STL [R1+0x10], R10 ;  /* 0x0000100a01007387 */ /* 0x0007e20000100800 */
[----:B0-----:R-:W-:-:S02]  /*5d930*/  F2FP.SATFINITE.E4M3.F32.PACK_AB_MERGE_C R14, R24, R25, RZ ;  /* 0x00000019180e723e */ /* 0x001fc400048070ff */
[----:B------:R-:W-:Y:S02]  /*5d940*/  F2FP.SATFINITE.E4M3.F32.PACK_AB_MERGE_C R25, R17, R19, RZ ;  /* 0x000000131119723e */ /* 0x000fe400048070ff */
[----:B--2---:R-:W-:Y:S01]  /*5d950*/  F2FP.SATFINITE.E4M3.F32.PACK_AB_MERGE_C R13, R22, R23, RZ ;  /* 0x00000017160d723e */ /* 0x004fe200048070ff */
[----:B------:R-:W-:Y:S01]  /*5d960*/  STL [R1+0xc], R14 ;  /* 0x00000c0e01007387 */ /* 0x000fe20000100800 */
[----:B------:R-:W-:Y:S02]  /*5d970*/  F2FP.SATFINITE.E4M3.F32.PACK_AB_MERGE_C R24, R12, R16, RZ ;  /* 0x000000100c18723e */ /* 0x000fe400048070ff */
[----:B---3--:R-:W-:Y:S01]  /*5d980*/  F2FP.SATFINITE.E4M3.F32.PACK_AB_MERGE_C R10, R20, R21, RZ ;  /* 0x00000015140a723e */ /* 0x008fe200048070ff */
[----:B------:R-:W-:Y:S01]  /*5d990*/  STL [R1+0x210], R13 ;  /* 0x0002100d01007387 */ /* 0x000fe20000100800 */
[----:B------:R-:W-:Y:S02]  /*5d9a0*/  F2FP.SATFINITE.E4M3.F32.PACK_AB_MERGE_C R21, R9, R11, RZ ;  /* 0x0000000b0915723e */ /* 0x000fe400048070ff */
[----:B------:R-:W-:Y:S01]  /*5d9b0*/  F2FP.SATFINITE.E4M3.F32.PACK_AB_MERGE_C R20, R7, R8, RZ ;  /* 0x000000080714723e */ /* 0x000fe200048070ff */
[----:B------:R-:W-:Y:S01]  /*5d9c0*/  STL [R1+0x1e0c], R25 ;  /* 0x001e0c1901007387 */ /* 0x000fe20000100800 */
[----:B------:R-:W-:-:S02]  /*5d9d0*/  F2FP.SATFINITE.E4M3.F32.PACK_AB_MERGE_C R19, R5, R6, RZ ;  /* 0x000000060513723e */ /* 0x000fc400048070ff */
[----:B------:R-:W-:Y:S01]  /*5d9e0*/  F2FP.SATFINITE.E4M3.F32.PACK_AB_MERGE_C R17, R3, R4, RZ ;  /* 0x000000040311723e */ /* 0x000fe200048070ff */
[----:B------:R-:W-:Y:S04]  /*5d9f0*/  STL [R1+0x214], R10 ;  /* 0x0002140a01007387 */ /* 0x000fe80000100800 */
[----:B------:R-:W-:Y:S04]  /*5da00*/  STL [R1+0x1e10], R24 ;  /* 0x001e101801007387 */ /* 0x000fe80000100800 */
[----:B------:R-:W-:Y:S04]  /*5da10*/  STL [R1+0x1e14], R21 ;  /* 0x001e141501007387 */ /* 0x000fe80000100800 */
[----:B------:R-:W-:Y:S04]  /*5da20*/  STL [R1+0x1e18], R20 ;  /* 0x001e181401007387 */ /* 0x000fe80000100800 */
[----:B------:R-:W-:Y:S04]  /*5da30*/  STL [R1+0x1e1c], R19 ;  /* 0x001e1c1301007387 */ /* 0x000fe80000100800 */
[----:B------:R-:W-:Y:S04]  /*5da40*/  STL [R1+0x1e20], R17 ;  /* 0x001e201101007387 */ /* 0x000fe80000100800 */
[----:B------:R-:W2:Y:S01]  /*5da50*/  LDL.LU R15, [R1+0x470] ;  /* 0x00047000010f7983 */ /* 0x000ea20000300800 */
[----:B------:R-:W-:-:S03]  /*5da60*/  F2FP.SATFINITE.E4M3.F32.PACK_AB_MERGE_C R0, R0, R2, RZ ;  /* 0x000000020000723e */ /* 0x000fc600048070ff */
[----:B--2---:R0:W-:Y:S04]  /*5da70*/  STL [R1+0x1e38], R15 ;  /* 0x001e380f01007387 */ /* 0x0041e80000100800 */
[----:B------:R-:W-:Y:S04]  /*5da80*/  STL [R1+0xbc], R0 ;  /* 0x0000bc0001007387 */ /* 0x000fe80000100800 */
[----:B0-----:R-:W2:Y:S04]  /*5da90*/  LDL.LU R15, [R1+0x48c] ;  /* 0x00048c00010f7983 */ /* 0x001ea80000300800 */
[----:B------:R-:W3:Y:S04]  /*5daa0*/  LDL.LU R11, [R1+0x474] ;  /* 0x00047400010b7983 */ /* 0x000ee80000300800 */
[----:B---3--:R0:W-:Y:S04]  /*5dab0*/  STL [R1+0x1e3c], R11 ;  /* 0x001e3c0b01007387 */ /* 0x0081e80000100800 */
[----:B0-----:R-:W2:Y:S04]  /*5dac0*/  LDL.LU R11, [R1+0x488] ;  /* 0x00048800010b7983 */ /* 0x001ea80000300800 */
[----:B------:R-:W3:Y:S04]  /*5dad0*/  LDL.LU R28, [R1+0x478] ;  /* 0x00047800011c7983 */ /* 0x000ee80000300800 */
[----:B------:R-:W3:Y:S04]  /*5dae0*/  LDL.LU R12, [R1+0x47c] ;  /* 0x00047c00010c7983 */ /* 0x000ee80000300800 */
[----:B------:R-:W4:Y:S04]  /*5daf0*/  LDL.LU R23, [R1+0x464] ;  /* 0x0004640001177983 */ /* 0x000f280000300800 */
[----:B------:R-:W5:Y:S04]  /*5db00*/  LDL.LU R22, [R1+0x46c] ;  /* 0x00046c0001167983 */ /* 0x000f680000300800 */
[----:B-----5:R0:W-:Y:S04]  /*5db10*/  STL [R1+0x1e34], R22 ;  /* 0x001e341601007387 */ /* 0x0201e80000100800 */
[----:B0-----:R-:W4:Y:S04]  /*5db20*/  LDL.LU R22, [R1+0x460] ;  /* 0x0004600001167983 */ /* 0x001f280000300800 */
[----:B------:R-:W5:Y:S04]  /*5db30*/  LDL.LU R7, [R1+0x454] ;  /* 0x0004540001077983 */ /* 0x000f680000300800 */
[----:B-----5:R0:W-:Y:S04]  /*5db40*/  STL [R1+0x1e30], R7 ;  /* 0x001e300701007387 */ /* 0x0201e80000100800 */
[----:B0-----:R-:W5:Y:S04]  /*5db50*/  LDL.LU R7, [R1+0x468] ;  /* 0x0004680001077983 */ /* 0x001f680000300800 */
[----:B------:R-:W2:Y:S04]  /*5db60*/  LDL.LU R5, [R1+0x45c] ;  /* 0x00045c0001057983 */ /* 0x000ea80000300800 */
[----:B--2---:R0:W-:Y:S04]  /*5db70*/  STL [R1+0x1e2c], R5 ;  /* 0x001e2c0501007387 */ /* 0x0041e80000100800 */
[----:B0-----:R-:W2:Y:S04]  /*5db80*/  LDL.LU R5, [R1+0x450] ;  /* 0x0004500001057983 */ /* 0x001ea80000300800 */
[----:B------:R-:W2:Y:S04]  /*5db90*/  LDL.LU R27, [R1+0x440] ;  /* 0x00044000011b7983 */ /* 0x000ea80000300800 */
[----:B--2---:R0:W-:Y:S04]  /*5dba0*/  STL [R1+0x1e28], R27 ;  /* 0x001e281b01007387 */ /* 0x0041e80000100800 */
[----:B0-----:R-:W2:Y:S04]  /*5dbb0*/  LDL.LU R27, [R1+0x458] ;  /* 0x00045800011b7983 */ /* 0x001ea80000300800 */
[----:B------:R-:W2:Y:S04]  /*5dbc0*/  LDL.LU R10, [R1+0x444] ;  /* 0x00044400010a7983 */ /* 0x000ea80000300800 */
[----:B------:R-:W2:Y:S04]  /*5dbd0*/  LDL.LU R16, [R1+0x44c] ;  /* 0x00044c0001107983 */ /* 0x000ea80000300800 */
[----:B------:R-:W2:Y:S01]  /*5dbe0*/  LDL.LU R17, [R1+0x430] ;  /* 0x0004300001117983 */ /* 0x000ea20000300800 */
[----:B------:R-:W-:-:S03]  /*5dbf0*/  F2FP.SATFINITE.E4M3.F32.PACK_AB_MERGE_C R15, R15, R11, RZ ;  /* 0x0000000b0f0f723e */ /* 0x000fc600048070ff */
        /* <DEDUP_REMOVED lines=20> */
[----:B------:R0:W-:Y:S04]  /*5dd40*/  STL [R1+0xc4], R15 ;  /* 0x0000c40f01007387 */ /* 0x0001e80000100800 */
[----:B0-----:R-:W2:Y:S01]  /*5dd50*/  LDL.LU R15, [R1+0x1e38] ;  /* 0x001e3800010f7983 */ /* 0x001ea20000300800 */
[----:B---3--:R-:W-:-:S02]  /*5dd60*/  F2FP.SATFINITE.E4M3.F32.PACK_AB_MERGE_C R28, R12, R28, RZ ;  /* 0x0000001c0c1c723e */ /* 0x008fc400048070ff */
[----:B----4-:R-:W-:Y:S02]  /*5dd70*/  F2FP.SATFINITE.E4M3.F32.PACK_AB_MERGE_C R23, R23, R22, RZ ;  /* 0x000000161717723e */ /* 0x010fe400048070ff */
[----:B--2---:R-:W-:Y:S02]  /*5dd80*/  F2FP.SATFINITE.E4M3.F32.PACK_AB_MERGE_C R11, R11, R15, RZ ;  /* 0x0000000f0b0b723e */ /* 0x004fe400048070ff */
[----:B------:R-:W2:Y:S04]  /*5dd90*/  LDL.LU R15, [R1+0x268] ;  /* 0x00026800010f7983 */ /* 0x000ea80000300800 */
[----:B------:R0:W-:Y:S04]  /*5dda0*/  STL [R1], R11 ;  /* 0x0000000b01007387 */ /* 0x0001e80000100800 */
[----:B0-----:R-:W2:Y:S04]  /*5ddb0*/  LDL.LU R11, [R1+0x26c] ;  /* 0x00026c00010b7983 */ /* 0x001ea80000300800 */
[----:B------:R-:W3:Y:S04]  /*5ddc0*/  LDL.LU R12, [R1+0x254] ;  /* 0x00025400010c7983 */ /* 0x000ee80000300800 */
[----:B------:R-:W5:Y:S02]  /*5ddd0*/  LDL.LU R22, [R1+0x1e34] ;  /* 0x001e340001167983 */ /* 0x000f640000300800 */
[----:B-----5:R-:W-:-:S02]  /*5dde0*/  F2FP.SATFINITE.E4M3.F32.PACK_AB_MERGE_C R22, R22, R7, RZ ;  /* 0x000000071616723e */ /* 0x020fc400048070ff */
[----:B------:R-:W4:Y:S02]  /*5ddf0*/  LDL.LU R7, [R1+0x1e30] ;  /* 0x001e300001077983 */ /* 0x000f240000300800 */
[----:B----4-:R-:W-:Y:S02]  /*5de00*/  F2FP.SATFINITE.E4M3.F32.PACK_AB_MERGE_C R7, R7, R5, RZ ;  /* 0x000000050707723e */ /* 0x010fe400048070ff */
[----:B------:R-:W4:Y:S02]  /*5de10*/  LDL.LU R5, [R1+0x1e2c] ;  /* 0x001e2c0001057983 */ /* 0x000f240000300800 */
[----:B----4-:R-:W-:Y:S02]  /*5de20*/  F2FP.SATFINITE.E4M3.F32.PACK_AB_MERGE_C R5, R5, R27, RZ ;  /* 0x0000001b0505723e */ /* 0x010fe400048070ff */
[----:B------:R-:W4:Y:S01]  /*5de30*/  LDL.LU R27, [R1+0x1e28] ;  /* 0x001e2800011b7983 */ /* 0x000f220000300800 */
[----:B------:R-:W-:Y:S02]  /*5de40*/  F2FP.SATFINITE.E4M3.F32.PACK_AB_MERGE_C R16, R16, R17, RZ ;  /* 0x000000111010723e */ /* 0x000fe400048070ff */
[----:B----4-:R-:W-:-:S02]  /*5de50*/  F2FP.SATFINITE.E4M3.F32.PACK_AB_MERGE_C R27, R10, R27, RZ ;  /* 0x0000001b0a1b723e */ /* 0x010fc400048070ff */
[----:B------:R-:W4:Y:S04]  /*5de60*/  LDL.LU R10, [R1+0x258] ;  /* 0x00025800010a7983 */ /* 0x000f280000300800 */
[----:B------:R0:W-:Y:S04]  /*5de70*/  STL [R1+0xf4], R27 ;  /* 0x0000f41b01007387 */ /* 0x0001e80000100800 */
[----:B0-----:R-:W5:Y:S04]  /*5de80*/  LDL.LU R27, [R1+0x23c] ;  /* 0x00023c00011b7983 */ /* 0x001f680000300800 */
[----:B------:R-:W3:Y:S01]  /*5de90*/  LDL.LU R17, [R1+0x1e24] ;  /* 0x001e240001117983 */ /* 0x000ee20000300800 */
[----:B------:R-:W-:-:S03]  /*5dea0*/  F2FP.SATFINITE.E4M3.F32.PACK_AB_MERGE_C R0, R0, R19, RZ ;  /* 0x000000130000723e */ /* 0x000fc600048070ff */
[----:B------:R0:W-:Y:S01]  /*5deb0*/  STL [R1+0x114], R16 ;  /* 0x0001141001007387 */ /* 0x0001e20000100800 */
[----:B------:R-:W-:-:S03]  /*5dec0*/  F2FP.SATFINITE.E4M3.F32.PACK_AB_MERGE_C R2, R2, R20, RZ ;  /* 0x000000140202723e */ /* 0x000fc600048070ff */
[----:B0-----:R-:W4:Y:S01]  /*5ded0*/  LDL.LU R16, [R1+0x24c] ;  /* 0x00024c0001107983 */ /* 0x001f220000300800 */
[----:B------:R-:W-:Y:S02]  /*5dee0*/  F2FP.SATFINITE.E4M3.F32.PACK_AB_MERGE_C R4, R4, R21, RZ ;  /* 0x000000150404723e */ /* 0x000fe400048070ff */
[----:B------:R-:W-:Y:S02]  /*5def0*/  F2FP.SATFINITE.E4M3.F32.PACK_AB_MERGE_C R13, R13, R26, RZ ;  /* 0x0000001a0d0d723e */ /* 0x000fe400048070ff */
[----:B------:R-:W-:Y:S02]  /*5df00*/  F2FP.SATFINITE.E4M3.F32.PACK_AB_MERGE_C R6, R6, R24, RZ ;  /* 0x000000180606723e */ /* 0x000fe400048070ff */
[----:B------:R-:W-:Y:S02]  /*5df10*/  F2FP.SATFINITE.E4M3.F32.PACK_AB_MERGE_C R8, R8, R25, RZ ;  /* 0x000000190808723e */ /* 0x000fe400048070ff */
[----:B------:R-:W-:Y:S02]  /*5df20*/  F2FP.SATFINITE.E4M3.F32.PACK_AB_MERGE_C R14, R14, R18, RZ ;  /* 0x000000120e0e723e */ /* 0x000fe400048070ff */
[----:B------:R-:W-:-:S02]  /*5df30*/  F2FP.SATFINITE.E4M3.F32.PACK_AB_MERGE_C R9, R9, R29, RZ ;  /* 0x0000001d0909723e */ /* 0x000fc400048070ff */
[----:B--2---:R-:W-:Y:S02]  /*5df40*/  F2FP.SATFINITE.E4M3.F32.PACK_AB_MERGE_C R11, R11, R15, RZ ;  /* 0x0000000f0b0b723e */ /* 0x004fe400048070ff */
[----:B---3--:R-:W-:Y:S02]  /*5df50*/  F2FP.SATFINITE.E4M3.F32.PACK_AB_MERGE_C R3, R3, R17, RZ ;  /* 0x000000110303723e */ /* 0x008fe400048070ff */
[----:B------:R-:W2:Y:S04]  /*5df60*/  LDL.LU R17, [R1+0x1e20] ;  /* 0x001e200001117983 */ /* 0x000ea80000300800 */
[----:B------:R0:W-:Y:S04]  /*5df70*/  STL [R1+0x1de0], R3 ;  /* 0x001de00301007387 */ /* 0x0001e80000100800 */
[----:B0-----:R-:W5:Y:S04]  /*5df80*/  LDL.LU R3, [R1+0x238] ;  /* 0x0002380001037983 */ /* 0x001f680000300800 */
[----:B------:R-:W3:Y:S04]  /*5df90*/  LDL.LU R19, [R1+0x1e1c] ;  /* 0x001e1c0001137983 */ /* 0x000ee80000300800 */
[----:B------:R0:W-:Y:S04]  /*5dfa0*/  STL [R1+0x1de4], R0 ;  /* 0x001de40001007387 */ /* 0x0001e80000100800 */
[----:B0-----:R-:W2:Y:S04]  /*5dfb0*/  LDL.LU R0, [R1+0x234] ;  /* 0x0002340001007983 */ /* 0x001ea80000300800 */
[----:B------:R-:W2:Y:S04]  /*5dfc0*/  LDL.LU R20, [R1+0x1e18] ;  /* 0x001e180001147983 */ /* 0x000ea80000300800 */
[----:B------:R0:W-:Y:S04]  /*5dfd0*/  STL [R1+0x1de8], R2 ;  /* 0x001de80201007387 */ /* 0x0001e80000100800 */
[----:B0-----:R-:W2:Y:S04]  /*5dfe0*/  LDL.LU R2, [R1+0x230] ;  /* 0x0002300001027983 */ /* 0x001ea80000300800 */
[----:B------:R-:W2:Y:S04]  /*5dff0*/  LDL.LU R21, [R1+0x1e14] ;  /* 0x001e140001157983 */ /* 0x000ea80000300800 */
[----:B------:R-:W2:Y:S04]  /*5e000*/  LDL.LU R24, [R1+0x1e10] ;  /* 0x001e100001187983 */ /* 0x000ea80000300800 */
[----:B------:R-:W2:Y:S04]  /*5e010*/  LDL.LU R25, [R1+0x1e0c] ;  /* 0x001e0c0001197983 */ /* 0x000ea80000300800 */
[----:B------:R-:W2:Y:S04]  /*5e020*/  LDL.LU R26, [R1+0x1e08] ;  /* 0x001e0800011a7983 */ /* 0x000ea80000300800 */
[----:B------:R0:W-:Y:S04]  /*5e030*/  STL [R1+0x1c8], R13 ;  /* 0x0001c80d01007387 */ /* 0x0001e80000100800 */
[----:B0-----:R-:W2:Y:S04]  /*5e040*/  LDL.LU R13, [R1+0x1e04] ;  /* 0x001e0400010d7983 */ /* 0x001ea80000300800 */
        /* <DEDUP_REMOVED lines=8> */
[----:B0-----:R-:W2:Y:S02]  /*5e0d0*/  LDL.LU R11, [R1+0x250] ;  /* 0x00025000010b7983 */ /* 0x001ea40000300800 */
[----:B--2---:R-:W-:-:S02]  /*5e0e0*/  F2FP.SATFINITE.E4M3.F32.PACK_AB_MERGE_C R12, R12, R11, RZ ;  /* 0x0000000b0c0c723e */ /* 0x004fc400048070ff */
[----:B------:R-:W-:-:S03]  /*5e0f0*/  LOP3.LUT R11, R15, 0xffff, RZ, 0xc0, !PT ;  /* 0x0000ffff0f0b7812 */ /* 0x000fc600078ec0ff */
[----:B------:R0:W-:Y:S04]  /*5e100*/  STL [R1+0x1dd8], R12 ;  /* 0x001dd80c01007387 */ /* 0x0001e80000100800 */
[----:B------:R-:W2:Y:S01]  /*5e110*/  LDL.LU R15, [R1+0x244] ;  /* 0x00024400010f7983 */ /* 0x000ea20000300800 */
[----:B0-----:R-:W-:-:S03]  /*5e120*/  LOP3.LUT R12, R13, 0xffff, RZ, 0xc0, !PT ;  /* 0x0000ffff0d0c7812 */ /* 0x001fc600078ec0ff */
[----:B------:R-:W4:Y:S01]  /*5e130*/  LDL.LU R13, [R1+0x25c] ;  /* 0x00025c00010d7983 */ /* 0x000f220000300800 */
[----:B------:R-:W-:Y:S02]  /*5e140*/  LOP3.LUT R14, R14, 0xffff, RZ, 0xc0, !PT ;  /* 0x0000ffff0e0e7812 */ /* 0x000fe400078ec0ff */
[----:B----4-:R-:W-:Y:S02]  /*5e150*/  F2FP.SATFINITE.E4M3.F32.PACK_AB_MERGE_C R13, R13, R10, RZ ;  /* 0x0000000a0d0d723e */ /* 0x010fe400048070ff */
[----:B------:R-:W4:Y:S04]  /*5e160*/  LDL.LU R10, [R1+0x1df0] ;  /* 0x001df000010a7983 */ /* 0x000f280000300800 */
[----:B------:R-:W-:Y:S04]  /*5e170*/  STL [R1+0x64], R11 ;  /* 0x0000640b01007387 */ /* 0x000fe80000100800 */
[----:B------:R-:W-:Y:S04]  /*5e180*/  STL [R1+0x68], R12 ;  /* 0x0000680c01007387 */ /* 0x000fe80000100800 */
[----:B------:R0:W-:Y:S04]  /*5e190*/  STL [R1+0x1ddc], R13 ;  /* 0x001ddc0d01007387 */ /* 0x0001e80000100800 */
[----:B0-----:R-:W2:Y:S04]  /*5e1a0*/  LDL.LU R13, [R1+0x240] ;  /* 0x00024000010d7983 */ /* 0x001ea80000300800 */
[----:B------:R0:W-:Y:S01]  /*5e1b0*/  STL [R1+0x5c], R14 ;  /* 0x00005c0e01007387 */ /* 0x0001e20000100800 */
[----:B------:R-:W-:-:S02]  /*5e1c0*/  F2FP.SATFINITE.E4M3.F32.PACK_AB_MERGE_C R2, R0, R2, RZ ;  /* 0x000000020002723e */ /* 0x000fc400048070ff */
[----:B-----5:R-:W-:Y:S02]  /*5e1d0*/  F2FP.SATFINITE.E4M3.F32.PACK_AB_MERGE_C R0, R27, R3, RZ ;  /* 0x000000031b00723e */ /* 0x020fe400048070ff */
[----:B0-----:R-:W-:Y:S01]  /*5e1e0*/  PRMT R14, R11, 0x3340, R14 ;  /* 0x000033400b0e7816 */ /* 0x001fe2000000000e */
[----:B------:R0:W-:Y:S01]  /*5e1f0*/  STL [R1+0x1ec], R2 ;  /* 0x0001ec0201007387 */ /* 0x0001e20000100800 */
[----:B------:R-:W-:Y:S02]  /*5e200*/  LOP3.LUT R27, R29, 0xffff, RZ, 0xc0, !PT ;  /* 0x0000ffff1d1b7812 */ /* 0x000fe400078ec0ff */
[----:B------:R-:W-:Y:S02]  /*5e210*/  F2FP.SATFINITE.E4M3.F32.PACK_AB_MERGE_C R16, R16, R9, RZ ;  /* 0x000000091010723e */ /* 0x000fe400048070ff */
[----:B------:R-:W-:Y:S01]  /*5e220*/  LOP3.LUT R18, R18, 0xffff, RZ, 0xc0, !PT ;  /* 0x0000ffff12127812 */ /* 0x000fe200078ec0ff */
[----:B0-----:R-:W5:Y:S04]  /*5e230*/  LDL.LU R2, [R1+0x3c] ;  /* 0x00003c0001027983 */ /* 0x001f680000300800 */
[----:B------:R0:W-:Y:S01]  /*5e240*/  STL [R1+0x1e8], R0 ;  /* 0x0001e80001007387 */ /* 0x0001e20000100800 */
[----:B------:R-:W-:-:S02]  /*5e250*/  LOP3.LUT R9, R24, 0xffff, RZ, 0xc0, !PT ;  /* 0x0000ffff18097812 */ /* 0x000fc400078ec0ff */
[----:B------:R-:W-:Y:S02]  /*5e260*/  LOP3.LUT R11, R20, 0xffff, RZ, 0xc0, !PT ;  /* 0x0000ffff140b7812 */ /* 0x000fe400078ec0ff */
[----:B------:R-:W-:Y:S01]  /*5e270*/  LOP3.LUT R17, R17, 0xffff, RZ, 0xc0, !PT ;  /* 0x0000ffff11117812 */ /* 0x000fe200078ec0ff */
[----:B0-----:R-:W5:Y:S01]  /*5e280*/  LDL.LU R0, [R1+0x34] ;  /* 0x0000340001007983 */ /* 0x001f620000300800 */
[----:B---3--:R-:W-:Y:S02]  /*5e290*/  LOP3.LUT R29, R19, 0xffff, RZ, 0xc0, !PT ;  /* 0x0000ffff131d7812 */ /* 0x008fe400078ec0ff */
[----:B------:R-:W-:Y:S02]  /*5e2a0*/  PRMT R19, R27, 0x3340, R18 ;  /* 0x000033401b137816 */ /* 0x000fe40000000012 */
[----:B----4-:R-:W-:-:S04]  /*5e2b0*/  PRMT R10, R12, 0x3340, R10 ;  /* 0x000033400c0a7816 */ /* 0x010fc8000000000a */
[----:B------:R-:W-:Y:S02]  /*5e2c0*/  PRMT R3, R14, 0x5410, R10 ;  /* 0x000054100e037816 */ /* 0x000fe4000000000a */
[----:B------:R-:W0:Y:S01]  /*5e2d0*/  S2R R14, SR_TID.X ;  /* 0x00000000000e7919 */ /* 0x000e220000002100 */
[----:B------:R-:W-:Y:S02]  /*5e2e0*/  LOP3.LUT R10, R26, 0xffff, RZ, 0xc0, !PT ;  /* 0x0000ffff1a0a7812 */ /* 0x000fe400078ec0ff */
[----:B------:R-:W-:Y:S01]  /*5e2f0*/  LOP3.LUT R12, R25, 0xffff, RZ, 0xc0, !PT ;  /* 0x0000ffff190c7812 */ /* 0x000fe200078ec0ff */
[----:B------:R3:W-:Y:S04]  /*5e300*/  STL [R1+0x1c4], R3 ;  /* 0x0001c40301007387 */ /* 0x0007e80000100800 */
[----:B---3--:R-:W3:Y:S01]  /*5e310*/  LDL.LU R3, [R1] ;  /* 0x0000000001037983 */ /* 0x008ee20000300800 */
[----:B--2---:R-:W-:-:S02]  /*5e320*/  F2FP.SATFINITE.E4M3.F32.PACK_AB_MERGE_C R15, R15, R13, RZ ;  /* 0x0000000d0f0f723e */ /* 0x004fc400048070ff */
[----:B------:R-:W-:Y:S01]  /*5e330*/  LOP3.LUT R13, R21, 0xffff, RZ, 0xc0, !PT ;  /* 0x0000ffff150d7812 */ /* 0x000fe200078ec0ff */
[----:B------:R-:W2:Y:S04]  /*5e340*/  LDL.LU R26, [R1+0x4c] ;  /* 0x00004c00011a7983 */ /* 0x000ea80000300800 */
[----:B------:R-:W-:Y:S04]  /*5e350*/  STL [R1+0x8], R27 ;  /* 0x0000081b01007387 */ /* 0x000fe80000100800 */
[----:B------:R4:W-:Y:S04]  /*5e360*/  STL [R1+0x58], R10 ;  /* 0x0000580a01007387 */ /* 0x0009e80000100800 */
[----:B------:R-:W-:Y:S01]  /*5e370*/  STL [R1+0x54], R12 ;  /* 0x0000540c01007387 */ /* 0x000fe20000100800 */
[----:B0-----:R-:W-:-:S03]  /*5e380*/  IMAD.SHL.U32 R25, R14, 0x40, RZ ;  /* 0x000000400e197824 */ /* 0x001fc600078e00ff */
[----:B------:R-:W-:Y:S01]  /*5e390*/  STL [R1+0x4], R13 ;  /* 0x0000040d01007387 */ /* 0x000fe20000100800 */
[----:B----4-:R-:W-:-:S03]  /*5e3a0*/  PRMT R10, R10, 0x3340, R1 ;  /* 0x000033400a0a7816 */ /* 0x010fc60000000001 */
[----:B------:R0:W-:Y:S01]  /*5e3b0*/  STL [R1+0x74], R9 ;  /* 0x0000740901007387 */ /* 0x0001e20000100800 */
[----:B------:R-:W-:Y:S01]  /*5e3c0*/  IMAD.SHL.U32 R24, R14, 0x8, RZ ;  /* 0x000000080e187824 */ /* 0x000fe200078e00ff */
[----:B------:R-:W-:Y:S02]  /*5e3d0*/  PRMT R21, R9, 0x3340, R11 ;  /* 0x0000334009157816 */ /* 0x000fe4000000000b */
[----:B------:R4:W-:Y:S01]  /*5e3e0*/  STL [R1+0x70], R11 ;  /* 0x0000700b01007387 */ /* 0x0009e20000100800 */
[----:B------:R-:W-:-:S03]  /*5e3f0*/  PRMT R14, R29, 0x3340, R1 ;  /* 0x000033401d0e7816 */ /* 0x000fc60000000001 */
[----:B------:R1:W-:Y:S01]  /*5e400*/  STL [R1+0x6c], R17 ;  /* 0x00006c1101007387 */ /* 0x0003e20000100800 */
[----:B------:R-:W-:Y:S02]  /*5e410*/  PRMT R20, R12, 0x3340, R13 ;  /* 0x000033400c147816 */ /* 0x000fe4000000000d */
[----:B0-----:R-:W-:Y:S01]  /*5e420*/  PRMT R9, R19, 0x5410, R10 ;  /* 0x0000541013097816 */ /* 0x001fe2000000000a */
[----:B------:R-:W2:Y:S04]  /*5e430*/  LDL.LU R27, [R1+0x1dec] ;  /* 0x001dec00011b7983 */ /* 0x000ea80000300800 */
[----:B------:R-:W2:Y:S01]  /*5e440*/  LDL.LU R10, [R1+0x44] ;  /* 0x00004400010a7983 */ /* 0x000ea20000300800 */
[----:B----4-:R-:W-:-:S03]  /*5e450*/  PRMT R11, R20, 0x5410, R14 ;  /* 0x00005410140b7816 */ /* 0x010fc6000000000e */
[----:B------:R0:W-:Y:S04]  /*5e460*/  STL [R1+0xf0], R9 ;  /* 0x0000f00901007387 */ /* 0x0001e80000100800 */
[----:B------:R-:W4:Y:S01]  /*5e470*/  LDL.LU R14, [R1+0x48] ;  /* 0x00004800010e7983 */ /* 0x000f220000300800 */
[----:B-1----:R-:W-:Y:S01]  /*5e480*/  ULEA UR4, UR5, UR4, 0x18 ;  /* 0x0000000405047291 */ /* 0x002fe2000f8ec0ff */
[----:B------:R-:W-:Y:S01]  /*5e490*/  PRMT R17, R17, 0x3340, R1 ;  /* 0x0000334011117816 */ /* 0x000fe20000000001 */
[----:B------:R-:W1:Y:S01]  /*5e4a0*/  LDCU UR5, c[0x0][0x39c] ;  /* 0x00007380ff0577ac */ /* 0x000e620008000800 */
[----:B------:R-:W-:Y:S02]  /*5e4b0*/  LOP3.LUT R25, R25, 0x200, RZ, 0xc0, !PT ;  /* 0x0000020019197812 */ /* 0x000fe400078ec0ff */
[----:B------:R-:W-:-:S02]  /*5e4c0*/  LOP3.LUT R24, R24, 0x80, RZ, 0xc0, !PT ;  /* 0x0000008018187812 */ /* 0x000fc400078ec0ff */
[----:B0-----:R-:W-:Y:S01]  /*5e4d0*/  PRMT R9, R21, 0x5410, R17 ;  /* 0x0000541015097816 */ /* 0x001fe20000000011 */
[----:B------:R0:W-:Y:S01]  /*5e4e0*/  STL [R1+0x13c], R11 ;  /* 0x00013c0b01007387 */ /* 0x0001e20000100800 */
[----:B------:R-:W-:Y:S02]  /*5e4f0*/  IADD3 R19, PT, PT, R24, UR4, R25 ;  /* 0x0000000418137c10 */ /* 0x000fe4000fffe019 */
[----:B-----5:R-:W-:Y:S01]  /*5e500*/  LOP3.LUT R17, R2, 0xffff, RZ, 0xc0, !PT ;  /* 0x0000ffff02117812 */ /* 0x020fe200078ec0ff */
[----:B------:R-:W5:Y:S01]  /*5e510*/  LDL.LU R13, [R1+0x38] ;  /* 0x00003800010d7983 */ /* 0x000f620000300800 */
[----:B------:R-:W-:-:S03]  /*5e520*/  LOP3.LUT R2, R23, 0xffff, RZ, 0xc0, !PT ;  /* 0x0000ffff17027812 */ /* 0x000fc600078ec0ff */
[----:B------:R-:W5:Y:S01]  /*5e530*/  LDL.LU R12, [R1+0x2c] ;  /* 0x00002c00010c7983 */ /* 0x000f620000300800 */
[----:B------:R-:W-:-:S03]  /*5e540*/  LOP3.LUT R23, R22, 0xffff, RZ, 0xc0, !PT ;  /* 0x0000ffff16177812 */ /* 0x000fc600078ec0ff */
[----:B------:R1:W-:Y:S04]  /*5e550*/  STL [R1+0x100], R9 ;  /* 0x0001000901007387 */ /* 0x0003e80000100800 */
[----:B0-----:R-:W5:Y:S04]  /*5e560*/  LDL.LU R11, [R1+0x28] ;  /* 0x00002800010b7983 */ /* 0x001f680000300800 */
[----:B-1----:R-:W5:Y:S01]  /*5e570*/  LDL.LU R9, [R1+0x20] ;  /* 0x0000200001097983 */ /* 0x002f620000300800 */
[----:B--2---:R-:W-:Y:S02]  /*5e580*/  LOP3.LUT R24, R10, 0xffff, RZ, 0xc0, !PT ;  /* 0x0000ffff0a187812 */ /* 0x004fe400078ec0ff */
[----:B------:R-:W-:-:S02]  /*5e590*/  LOP3.LUT R10, R0, 0xffff, RZ, 0xc0, !PT ;  /* 0x0000ffff000a7812 */ /* 0x000fc400078ec0ff */
[----:B---3--:R-:W-:Y:S02]  /*5e5a0*/  LOP3.LUT R0, R3, 0xffff, RZ, 0xc0, !PT ;  /* 0x0000ffff03007812 */ /* 0x008fe400078ec0ff */
[----:B------:R-:W-:Y:S01]  /*5e5b0*/  LOP3.LUT R3, R28, 0xffff, RZ, 0xc0, !PT ;  /* 0x0000ffff1c037812 */ /* 0x000fe200078ec0ff */
[----:B------:R-:W-:Y:S01]  /*5e5c0*/  STL [R1+0x34], R10 ;  /* 0x0000340a01007387 */ /* 0x000fe20000100800 */
[----:B------:R-:W-:Y:S02]  /*5e5d0*/  LOP3.LUT R27, R27, 0xffff, RZ, 0xc0, !PT ;  /* 0x0000ffff1b1b7812 */ /* 0x000fe400078ec0ff */
[----:B----4-:R-:W-:Y:S01]  /*5e5e0*/  LOP3.LUT R25, R14, 0xffff, RZ, 0xc0, !PT ;  /* 0x0000ffff0e197812 */ /* 0x010fe200078ec0ff */
[----:B------:R-:W-:Y:S01]  /*5e5f0*/  STL [R1+0x3c], R0 ;  /* 0x00003c0001007387 */ /* 0x000fe20000100800 */
[----:B------:R-:W-:Y:S02]  /*5e600*/  LOP3.LUT R14, R5, 0xffff, RZ, 0xc0, !PT ;  /* 0x0000ffff050e7812 */ /* 0x000fe400078ec0ff */
[----:B------:R-:W-:Y:S01]  /*5e610*/  PRMT R20, R27, 0x3340, R25 ;  /* 0x000033401b147816 */ /* 0x000fe20000000019 */
[----:B------:R0:W-:Y:S01]  /*5e620*/  STL [R1], R2 ;  /* 0x0000000201007387 */ /* 0x0001e20000100800 */
[----:B------:R-:W-:-:S03]  /*5e630*/  PRMT R5, R17, 0x3340, R1 ;  /* 0x0000334011057816 */ /* 0x000fc60000000001 */
[----:B------:R-:W-:Y:S01]  /*5e640*/  STL [R1+0x90], R3 ;  /* 0x0000900301007387 */ /* 0x000fe20000100800 */
[----:B------:R-:W-:-:S03]  /*5e650*/  PRMT R22, R0, 0x3340, R2 ;  /* 0x0000334000167816 */ /* 0x000fc60000000002 */
[----:B------:R1:W-:Y:S01]  /*5e660*/  STL [R1+0x84], R23 ;  /* 0x0000841701007387 */ /* 0x0003e20000100800 */
[----:B------:R-:W-:-:S03]  /*5e670*/  PRMT R5, R20, 0x5410, R5 ;  /* 0x0000541014057816 */ /* 0x000fc60000000005 */
[----:B------:R-:W-:Y:S04]  /*5e680*/  STL [R1+0x78], R14 ;  /* 0x0000780e01007387 */ /* 0x000fe80000100800 */
[----:B0-----:R-:W2:Y:S01]  /*5e690*/  LDL.LU R2, [R1+0x1de8] ;  /* 0x001de80001027983 */ /* 0x001ea20000300800 */
[----:B-1----:R-:W-:-:S03]  /*5e6a0*/  PRMT R23, R3, 0x3340, R23 ;  /* 0x0000334003177816 */ /* 0x002fc60000000017 */
[----:B------:R-:W3:Y:S04]  /*5e6b0*/  LDL.LU R0, [R1+0x1de4] ;  /* 0x001de40001007983 */ /* 0x000ee80000300800 */
[----:B------:R-:W4:Y:S04]  /*5e6c0*/  LDL.LU R3, [R1+0x1de0] ;  /* 0x001de00001037983 */ /* 0x000f280000300800 */
[----:B------:R-:W2:Y:S04]  /*5e6d0*/  LDL.LU R20, [R1+0x40] ;  /* 0x0000400001147983 */ /* 0x000ea80000300800 */
[----:B------:R0:W-:Y:S04]  /*5e6e0*/  STL [R1+0x1b4], R5 ;  /* 0x0001b40501007387 */ /* 0x0001e80000100800 */
[----:B0-----:R-:W2:Y:S01]  /*5e6f0*/  LDL.LU R5, [R1+0x30] ;  /* 0x0000300001057983 */ /* 0x001ea20000300800 */
[----:B------:R-:W-:-:S02]  /*5e700*/  LOP3.LUT R26, R26, 0xffff, RZ, 0xc0, !PT ;  /* 0x0000ffff1a1a7812 */ /* 0x000fc400078ec0ff */
[----:B------:R-:W-:Y:S02]  /*5e710*/  LOP3.LUT R28, R7, 0xffff, RZ, 0xc0, !PT ;  /* 0x0000ffff071c7812 */ /* 0x000fe400078ec0ff */
[--C-:B------:R-:W-:Y:S02]  /*5e720*/  PRMT R7, R10, 0x3340, R1.reuse ;  /* 0x000033400a077816 */ /* 0x100fe40000000001 */
[----:B------:R-:W-:Y:S02]  /*5e730*/  PRMT R21, R26, 0x3340, R24 ;  /* 0x000033401a157816 */ /* 0x000fe40000000018 */
[--C-:B------:R-:W-:Y:S02]  /*5e740*/  PRMT R10, R28, 0x3340, R1.reuse ;  /* 0x000033401c0a7816 */ /* 0x100fe40000000001 */
[----:B------:R-:W-:Y:S02]  /*5e750*/  PRMT R14, R14, 0x3340, R1 ;  /* 0x000033400e0e7816 */ /* 0x000fe40000000001 */
[----:B------:R-:W-:-:S02]  /*5e760*/  PRMT R21, R21, 0x5410, R7 ;  /* 0x0000541015157816 */ /* 0x000fc40000000007 */
[----:B------:R-:W-:Y:S02]  /*5e770*/  PRMT R10, R22, 0x5410, R10 ;  /* 0x00005410160a7816 */ /* 0x000fe4000000000a */
[----:B------:R-:W-:Y:S01]  /*5e780*/  PRMT R7, R23, 0x5410, R14 ;  /* 0x0000541017077816 */ /* 0x000fe2000000000e */
[----:B------:R0:W-:Y:S01]  /*5e790*/  STL [R1+0x1b8], R21 ;  /* 0x0001b81501007387 */ /* 0x0001e20000100800 */
[----:B-----5:R-:W-:-:S03]  /*5e7a0*/  LOP3.LUT R13, R13, 0xffff, RZ, 0xc0, !PT ;  /* 0x0000ffff0d0d7812 */ /* 0x020fc600078ec0ff */
[----:B------:R-:W5:Y:S04]  /*5e7b0*/  LDL.LU R23, [R1+0x24] ;  /* 0x0000240001177983 */ /* 0x000f680000300800 */
[----:B------:R-:W-:Y:S01]  /*5e7c0*/  STL [R1+0x1c0], R10 ;  /* 0x0001c00a01007387 */ /* 0x000fe20000100800 */
[----:B0-----:R-:W-:-:S03]  /*5e7d0*/  LOP3.LUT R21, R9, 0xffff, RZ, 0xc0, !PT ;  /* 0x0000ffff09157812 */ /* 0x001fc600078ec0ff */
[----:B------:R4:W-:Y:S01]  /*5e7e0*/  STL [R1+0x1bc], R7 ;  /* 0x0001bc0701007387 */ /* 0x0009e20000100800 */
[----:B------:R-:W-:Y:S02]  /*5e7f0*/  LOP3.LUT R22, R11, 0xffff, RZ, 0xc0, !PT ;  /* 0x0000ffff0b167812 */ /* 0x000fe400078ec0ff */
[----:B------:R-:W-:Y:S01]  /*5e800*/  LOP3.LUT R6, R6, 0xffff, RZ, 0xc0, !PT ;  /* 0x0000ffff06067812 */ /* 0x000fe200078ec0ff */
[----:B------:R-:W-:Y:S01]  /*5e810*/  STL [R1+0x44], R13 ;  /* 0x0000440d01007387 */ /* 0x000fe20000100800 */
[----:B------:R-:W-:Y:S02]  /*5e820*/  LOP3.LUT R11, R4, 0xffff, RZ, 0xc0, !PT ;  /* 0x0000ffff040b7812 */ /* 0x000fe400078ec0ff */
[----:B---3--:R-:W-:Y:S02]  /*5e830*/  LOP3.LUT R9, R0, 0xffff, RZ, 0xc0, !PT ;  /* 0x0000ffff00097812 */ /* 0x008fe400078ec0ff */
[----:B----4-:R-:W-:Y:S02]  /*5e840*/  LOP3.LUT R7, R3, 0xffff, RZ, 0xc0, !PT ;  /* 0x0000ffff03077812 */ /* 0x010fe400078ec0ff */
[----:B--2---:R-:W-:-:S02]  /*5e850*/  LOP3.LUT R10, R20, 0xffff, RZ, 0xc0, !PT ;  /* 0x0000ffff140a7812 */ /* 0x004fc400078ec0ff */
[----:B------:R-:W-:Y:S02]  /*5e860*/  LOP3.LUT R20, R12, 0xffff, RZ, 0xc0, !PT ;  /* 0x0000ffff0c147812 */ /* 0x000fe400078ec0ff */
[----:B------:R-:W-:Y:S01]  /*5e870*/  LOP3.LUT R12, R2, 0xffff, RZ, 0xc0, !PT ;  /* 0x0000ffff020c7812 */ /* 0x000fe200078ec0ff */
[----:B------:R-:W-:Y:S04]  /*5e880*/  STL [R1+0x30], R7 ;  /* 0x0000300701007387 */ /* 0x000fe80000100800 */
[----:B------:R-:W-:Y:S01]  /*5e890*/  STL [R1+0x2c], R12 ;  /* 0x00002c0c01007387 */ /* 0x000fe20000100800 */
[----:B------:R-:W-:Y:S02]  /*5e8a0*/  LOP3.LUT R14, R5, 0xffff, RZ, 0xc0, !PT ;  /* 0x0000ffff050e7812 */ /* 0x000fe400078ec0ff */
[----:B------:R-:W-:Y:S01]  /*5e8b0*/  LOP3.LUT R5, R8, 0xffff, RZ, 0xc0, !PT ;  /* 0x0000ffff08057812 */ /* 0x000fe200078ec0ff */
[----:B------:R-:W-:Y:S01]  /*5e8c0*/  STL [R1+0x98], R9 ;  /* 0x0000980901007387 */ /* 0x000fe20000100800 */
[----:B------:R-:W-:-:S03]  /*5e8d0*/  PRMT R0, R22, 0x3340, R1 ;  /* 0x0000334016007816 */ /* 0x000fc60000000001 */
[----:B------:R0:W-:Y:S01]  /*5e8e0*/  STL [R1+0x28], R6 ;  /* 0x0000280601007387 */ /* 0x0001e20000100800 */
[----:B------:R-:W-:-:S03]  /*5e8f0*/  PRMT R4, R5, 0x3340, R1 ;  /* 0x0000334005047816 */ /* 0x000fc60000000001 */
[----:B------:R-:W-:Y:S01]  /*5e900*/  STL [R1+0x94], R11 ;  /* 0x0000940b01007387 */ /* 0x000fe20000100800 */
[----:B------:R-:W-:-:S03]  /*5e910*/  PRMT R3, R6, 0x3340, R1 ;  /* 0x0000334006037816 */ /* 0x000fc60000000001 */
[----:B------:R1:W-:Y:S01]  /*5e920*/  STL [R1+0xb4], R5 ;  /* 0x0000b40501007387 */ /* 0x0003e20000100800 */
[----:B------:R-:W-:Y:S02]  /*5e930*/  PRMT R2, R21, 0x3340, R1 ;  /* 0x0000334015027816 */ /* 0x000fe40000000001 */
[----:B0-----:R-:W-:Y:S02]  /*5e940*/  PRMT R6, R13, 0x3340, R20 ;  /* 0x000033400d067816 */ /* 0x001fe40000000014 */
[----:B------:R-:W2:Y:S01]  /*5e950*/  LDL.LU R13, [R1+0x1ddc] ;  /* 0x001ddc00010d7983 */ /* 0x000ea20000300800 */
[----:B------:R-:W-:Y:S02]  /*5e960*/  PRMT R7, R7, 0x3340, R12 ;  /* 0x0000334007077816 */ /* 0x000fe4000000000c */
[----:B------:R-:W-:Y:S01]  /*5e970*/  PRMT R8, R9, 0x3340, R11 ;  /* 0x0000334009087816 */ /* 0x000fe2000000000b */
[----:B------:R-:W3:Y:S01]  /*5e980*/  LDL.LU R12, [R1+0x1dd8] ;  /* 0x001dd800010c7983 */ /* 0x000ee20000300800 */
[----:B-1----:R-:W-:-:S02]  /*5e990*/  PRMT R5, R10, 0x3340, R14 ;  /* 0x000033400a057816 */ /* 0x002fc4000000000e */
[----:B------:R-:W-:Y:S01]  /*5e9a0*/  PRMT R2, R6, 0x5410, R2 ;  /* 0x0000541006027816 */ /* 0x000fe20000000002 */
[----:B------:R-:W4:Y:S01]  /*5e9b0*/  LDL.LU R11, [R1+0x1dd4] ;  /* 0x001dd400010b7983 */ /* 0x000f220000300800 */
[----:B------:R-:W-:-:S03]  /*5e9c0*/  PRMT R0, R5, 0x5410, R0 ;  /* 0x0000541005007816 */ /* 0x000fc60000000000 */
[----:B------:R-:W2:Y:S04]  /*5e9d0*/  LDL.LU R9, [R1+0x1dd0] ;  /* 0x001dd00001097983 */ /* 0x000ea80000300800 */
[----:B------:R-:W2:Y:S04]  /*5e9e0*/  LDL.LU R5, [R1+0x1c] ;  /* 0x00001c0001057983 */ /* 0x000ea80000300800 */
[----:B------:R0:W-:Y:S01]  /*5e9f0*/  STL [R1+0x1d0], R0 ;  /* 0x0001d00001007387 */ /* 0x0001e20000100800 */
[----:B------:R-:W-:-:S03]  /*5ea00*/  PRMT R7, R7, 0x5410, R3 ;  /* 0x0000541007077816 */ /* 0x000fc60000000003 */
[----:B0-----:R-:W4:Y:S04]  /*5ea10*/  LDL.LU R0, [R1+0x10] ;  /* 0x0000100001007983 */ /* 0x001f280000300800 */
[----:B------:R-:W4:Y:S04]  /*5ea20*/  LDL.LU R6, [R1+0x14] ;  /* 0x0000140001067983 */ /* 0x000f280000300800 */
[----:B------:R0:W-:Y:S04]  /*5ea30*/  STL [R1+0x1dc], R2 ;  /* 0x0001dc0201007387 */ /* 0x0001e80000100800 */
[----:B0-----:R-:W4:Y:S04]  /*5ea40*/  LDL.LU R2, [R1+0xc] ;  /* 0x00000c0001027983 */ /* 0x001f280000300800 */
[----:B------:R-:W4:Y:S01]  /*5ea50*/  LDL.LU R3, [R1+0x18] ;  /* 0x0000180001037983 */ /* 0x000f220000300800 */
[----:B------:R-:W-:-:S02]  /*5ea60*/  PRMT R4, R8, 0x5410, R4 ;  /* 0x0000541008047816 */ /* 0x000fc40000000004 */
[----:B-----5:R-:W-:Y:S01]  /*5ea70*/  LOP3.LUT R23, R23, 0xffff, RZ, 0xc0, !PT ;  /* 0x0000ffff17177812 */ /* 0x020fe200078ec0ff */
[----:B------:R3:W-:Y:S04]  /*5ea80*/  STL [R1+0x1e4], R7 ;  /* 0x0001e40701007387 */ /* 0x0007e80000100800 */
[----:B------:R0:W-:Y:S04]  /*5ea90*/  STL [R1+0x1e0], R4 ;  /* 0x0001e00401007387 */ /* 0x0001e80000100800 */
[----:B------:R-:W-:Y:S01]  /*5eaa0*/  STL [R1+0x20], R23 ;  /* 0x0000201701007387 */ /* 0x000fe20000100800 */
[----:B---3--:R-:W-:-:S02]  /*5eab0*/  LOP3.LUT R7, R12, 0xffff, RZ, 0xc0, !PT ;  /* 0x0000ffff0c077812 */ /* 0x008fc400078ec0ff */
[----:B--2---:R-:W-:Y:S02]  /*5eac0*/  LOP3.LUT R5, R5, 0xffff, RZ, 0xc0, !PT ;  /* 0x0000ffff05057812 */ /* 0x004fe400078ec0ff */
[----:B----4-:R-:W-:Y:S02]  /*5ead0*/  LOP3.LUT R0, R0, 0xffff, RZ, 0xc0, !PT ;  /* 0x0000ffff00007812 */ /* 0x010fe400078ec0ff */
[----:B------:R-:W-:Y:S02]  /*5eae0*/  LOP3.LUT R8, R6, 0xffff, RZ, 0xc0, !PT ;  /* 0x0000ffff06087812 */ /* 0x000fe400078ec0ff */
[----:B------:R-:W-:Y:S02]  /*5eaf0*/  LOP3.LUT R6, R9, 0xffff, RZ, 0xc0, !PT ;  /* 0x0000ffff09067812 */ /* 0x000fe400078ec0ff */
[----:B------:R-:W-:Y:S02]  /*5eb00*/  LOP3.LUT R2, R2, 0xffff, RZ, 0xc0, !PT ;  /* 0x0000ffff02027812 */ /* 0x000fe400078ec0ff */
[----:B0-----:R-:W-:-:S02]  /*5eb10*/  LOP3.LUT R4, R3, 0xffff, RZ, 0xc0, !PT ;  /* 0x0000ffff03047812 */ /* 0x001fc400078ec0ff */
[----:B------:R-:W-:-:S03]  /*5eb20*/  LOP3.LUT R3, R15, 0xffff, RZ, 0xc0, !PT ;  /* 0x0000ffff0f037812 */ /* 0x000fc600078ec0ff */
[----:B------:R0:W-:Y:S04]  /*5eb30*/  STL [R1+0x1c], R4 ;  /* 0x00001c0401007387 */ /* 0x0001e80000100800 */
[----:B------:R-:W-:Y:S04]  /*5eb40*/  STL [R1+0xb0], R5 ;  /* 0x0000b00501007387 */ /* 0x000fe80000100800 */
[----:B------:R1:W-:Y:S04]  /*5eb50*/  STL [R1+0x18], R0 ;  /* 0x0000180001007387 */ /* 0x0003e80000100800 */
[----:B------:R-:W-:Y:S04]  /*5eb60*/  STL [R1+0xac], R8 ;  /* 0x0000ac0801007387 */ /* 0x000fe80000100800 */
[----:B------:R2:W-:Y:S04]  /*5eb70*/  STL [R1+0xa8], R2 ;  /* 0x0000a80201007387 */ /* 0x0005e80000100800 */
[----:B------:R-:W-:Y:S04]  /*5eb80*/  STL [R1+0xa4], R6 ;  /* 0x0000a40601007387 */ /* 0x000fe80000100800 */
[----:B------:R3:W-:Y:S04]  /*5eb90*/  STL [R1+0xb8], R3 ;  /* 0x0000b80301007387 */ /* 0x0007e80000100800 */
[----:B------:R-:W-:Y:S04]  /*5eba0*/  STL [R1+0x24], R7 ;  /* 0x0000240701007387 */ /* 0x000fe80000100800 */
[----:B------:R-:W4:Y:S01]  /*5ebb0*/  LDL.LU R15, [R1+0x404] ;  /* 0x00040400010f7983 */ /* 0x000f220000300800 */
[----:B0-----:R-:W-:-:S02]  /*5ebc0*/  PRMT R4, R23, 0x3340, R4 ;  /* 0x0000334017047816 */ /* 0x001fc40000000004 */
[----:B------:R-:W0:Y:S01]  /*5ebd0*/  S2R R23, SR_TID.X ;  /* 0x0000000000177919 */ /* 0x000e220000002100 */
[--C-:B-1----:R-:W-:Y:S02]  /*5ebe0*/  PRMT R0, R0, 0x3340, R1.reuse ;  /* 0x0000334000007816 */ /* 0x102fe40000000001 */
[--C-:B--2---:R-:W-:Y:S02]  /*5ebf0*/  PRMT R2, R2, 0x3340, R1.reuse ;  /* 0x0000334002027816 */ /* 0x104fe40000000001 */
[----:B------:R-:W-:Y:S02]  /*5ec00*/  PRMT R5, R5, 0x3340, R8 ;  /* 0x0000334005057816 */ /* 0x000fe40000000008 */
[----:B------:R-:W-:Y:S02]  /*5ec10*/  PRMT R0, R4, 0x5410, R0 ;  /* 0x0000541004007816 */ /* 0x000fe40000000000 */
[----:B---3--:R-:W-:Y:S02]  /*5ec20*/  PRMT R3, R3, 0x3340, R1 ;  /* 0x0000334003037816 */ /* 0x008fe40000000001 */
[----:B------:R-:W-:-:S02]  /*5ec30*/  PRMT R6, R6, 0x3340, R7 ;  /* 0x0000334006067816 */ /* 0x000fc40000000007 */
[----:B------:R-:W-:Y:S01]  /*5ec40*/  PRMT R2, R5, 0x5410, R2 ;  /* 0x0000541005027816 */ /* 0x000fe20000000002 */
[----:B------:R1:W-:Y:S01]  /*5ec50*/  STL [R1+0x1fc], R0 ;  /* 0x0001fc0001007387 */ /* 0x0003e20000100800 */
[----:B------:R-:W-:-:S03]  /*5ec60*/  LOP3.LUT R4, R11, 0xffff, RZ, 0xc0, !PT ;  /* 0x0000ffff0b047812 */ /* 0x000fc600078ec0ff */
[----:B------:R2:W-:Y:S01]  /*5ec70*/  STL [R1+0x1f8], R2 ;  /* 0x0001f80201007387 */ /* 0x0005e20000100800 */
[----:B------:R-:W-:Y:S02]  /*5ec80*/  LOP3.LUT R5, R13, 0xffff, RZ, 0xc0, !PT ;  /* 0x0000ffff0d057812 */ /* 0x000fe400078ec0ff */
[----:B-1----:R-:W-:Y:S02]  /*5ec90*/  PRMT R0, R6, 0x5410, R3 ;  /* 0x0000541006007816 */ /* 0x002fe40000000003 */
[----:B--2---:R-:W-:-:S03]  /*5eca0*/  LOP3.LUT R2, R16, 0xffff, RZ, 0xc0, !PT ;  /* 0x0000ffff10027812 */ /* 0x004fc600078ec0ff */
[----:B------:R0:W-:Y:S01]  /*5ecb0*/  STL [R1+0x204], R0 ;  /* 0x0002040001007387 */ /* 0x0001e20000100800 */
[----:B------:R-:W-:-:S03]  /*5ecc0*/  PRMT R3, R4, 0x3340, R5 ;  /* 0x0000334004037816 */ /* 0x000fc60000000005 */
[----:B------:R1:W-:Y:S04]  /*5ecd0*/  STL [R1+0xa0], R4 ;  /* 0x0000a00401007387 */ /* 0x0003e80000100800 */
[----:B------:R2:W-:Y:S01]  /*5ece0*/  STL [R1+0x9c], R2 ;  /* 0x00009c0201007387 */ /* 0x0005e20000100800 */
[----:B0-----:R-:W-:Y:S01]  /*5ecf0*/  SHF.R.U32.HI R0, RZ, 0x5, R23 ;  /* 0x00000005ff007819 */ /* 0x001fe20000011617 */
[----:B-1----:R-:W-:-:S03]  /*5ed00*/  IMAD.SHL.U32 R4, R23, 0x10, RZ ;  /* 0x0000001017047824 */ /* 0x002fc600078e00ff */
[----:B------:R-:W-:Y:S02]  /*5ed10*/  SGXT.U32 R0, R0, 0x1 ;  /* 0x000000010000781a */ /* 0x000fe40000000000 */
[----:B--2---:R-:W-:Y:S01]  /*5ed20*/  PRMT R2, R2, 0x3340, R1 ;  /* 0x0000334002027816 */ /* 0x004fe20000000001 */
[----:B------:R4:W-:Y:S03]  /*5ed30*/  STL [R1+0xc], R5 ;  /* 0x00000c0501007387 */ /* 0x0009e60000100800 */
[----:B------:R-:W-:Y:S02]  /*5ed40*/  PRMT R3, R3, 0x5410, R2 ;  /* 0x0000541003037816 */ /* 0x000fe40000000002 */
[----:B------:R-:W-:-:S03]  /*5ed50*/  LOP3.LUT R2, R4, 0x70, RZ, 0xc0, !PT ;  /* 0x0000007004027812 */ /* 0x000fc600078ec0ff */
[----:B------:R-:W-:Y:S01]  /*5ed60*/  STL [R1+0x200], R3 ;  /* 0x0002000301007387 */ /* 0x000fe20000100800 */
[C---:B----4-:R-:W-:Y:S02]  /*5ed70*/  LOP3.LUT R5, R15.reuse, R0, RZ, 0xfc, !PT ;  /* 0x000000000f057212 */ /* 0x050fe400078efcff */
[C-C-:B------:R-:W-:Y:S02]  /*5ed80*/  LOP3.LUT R4, R15.reuse, 0x2, R0.reuse, 0xfe, !PT ;  /* 0x000000020f047812 */ /* 0x140fe400078efe00 */
[C-C-:B------:R-:W-:Y:S01]  /*5ed90*/  LOP3.LUT R6, R15.reuse, 0x4, R0.reuse, 0xfe, !PT ;  /* 0x000000040f067812 */ /* 0x140fe200078efe00 */
[----:B------:R0:W-:Y:S04]  /*5eda0*/  STL [R1+0x38], R5 ;  /* 0x0000380501007387 */ /* 0x0001e80000100800 */
[----:B------:R1:W-:Y:S01]  /*5edb0*/  STL [R1+0x40], R4 ;  /* 0x0000400401007387 */ /* 0x0003e20000100800 */
[----:B0-----:R-:W-:-:S03]  /*5edc0*/  LOP3.LUT R5, R15, 0x6, R0, 0xfe, !PT ;  /* 0x000000060f057812 */ /* 0x001fc600078efe00 */
[----:B------:R0:W-:Y:S01]  /*5edd0*/  STL [R1+0x48], R6 ;  /* 0x0000480601007387 */ /* 0x0001e20000100800 */
[----:B-1----:R-:W-:-:S03]  /*5ede0*/  LOP3.LUT R4, R15, 0x8, R0, 0xfe, !PT ;  /* 0x000000080f047812 */ /* 0x002fc600078efe00 */
        /* <DEDUP_REMOVED lines=196> */
[----:B------:R1:W-:Y:S04]  /*5fa30*/  STL [R1+0x2ac], R6 ;  /* 0x0002ac0601007387 */ /* 0x0003e80000100800 */
[----:B------:R-:W2:Y:S01]  /*5fa40*/  LDL.LU R23, [R1+0x64] ;  /* 0x0000640001177983 */ /* 0x000ea20000300800 */
[----:B0-----:R-:W-:-:S03]  /*5fa50*/  LOP3.LUT R4, R15, 0xd0, R0, 0xfe, !PT ;  /* 0x000000d00f047812 */ /* 0x001fc600078efe00 */
[----:B------:R0:W-:Y:S01]  /*5fa60*/  STL [R1+0x2b0], R5 ;  /* 0x0002b00501007387 */ /* 0x0001e20000100800 */
[----:B-1----:R-:W-:-:S03]  /*5fa70*/  LOP3.LUT R6, R15, 0xd2, R0, 0xfe, !PT ;  /* 0x000000d20f067812 */ /* 0x002fc600078efe00 */
[----:B------:R1:W-:Y:S01]  /*5fa80*/  STL [R1+0x2b4], R4 ;  /* 0x0002b40401007387 */ /* 0x0003e20000100800 */
[----:B0-----:R-:W-:-:S03]  /*5fa90*/  LOP3.LUT R5, R15, 0xd4, R0, 0xfe, !PT ;  /* 0x000000d40f057812 */ /* 0x001fc600078efe00 */
[----:B------:R0:W-:Y:S01]  /*5faa0*/  STL [R1+0x2b8], R6 ;  /* 0x0002b80601007387 */ /* 0x0001e20000100800 */
[----:B-1----:R-:W-:-:S03]  /*5fab0*/  LOP3.LUT R4, R15, 0xd6, R0, 0xfe, !PT ;  /* 0x000000d60f047812 */ /* 0x002fc600078efe00 */
[----:B------:R-:W3:Y:S04]  /*5fac0*/  LDL.LU R12, [R1+0x5c] ;  /* 0x00005c00010c7983 */ /* 0x000ee80000300800 */
[----:B------:R1:W-:Y:S01]  /*5fad0*/  STL [R1+0x2bc], R5 ;  /* 0x0002bc0501007387 */ /* 0x0003e20000100800 */
[----:B0-----:R-:W-:-:S03]  /*5fae0*/  LOP3.LUT R6, R15, 0xd8, R0, 0xfe, !PT ;  /* 0x000000d80f067812 */ /* 0x001fc600078efe00 */
[----:B------:R-:W4:Y:S04]  /*5faf0*/  LDL.LU R8, [R1+0x68] ;  /* 0x0000680001087983 */ /* 0x000f280000300800 */
[----:B------:R0:W-:Y:S01]  /*5fb00*/  STL [R1+0x2c0], R4 ;  /* 0x0002c00401007387 */ /* 0x0001e20000100800 */
[----:B-1----:R-:W-:-:S03]  /*5fb10*/  LOP3.LUT R5, R15, 0xda, R0, 0xfe, !PT ;  /* 0x000000da0f057812 */ /* 0x002fc600078efe00 */
[----:B------:R-:W5:Y:S04]  /*5fb20*/  LDL.LU R7, [R1+0x8] ;  /* 0x0000080001077983 */ /* 0x000f680000300800 */
[----:B------:R1:W-:Y:S01]  /*5fb30*/  STL [R1+0x2c4], R6 ;  /* 0x0002c40601007387 */ /* 0x0003e20000100800 */
[----:B0-----:R-:W-:-:S03]  /*5fb40*/  LOP3.LUT R4, R15, 0xdc, R0, 0xfe, !PT ;  /* 0x000000dc0f047812 */ /* 0x001fc600078efe00 */
[----:B------:R0:W-:Y:S01]  /*5fb50*/  STL [R1+0x2c8], R5 ;  /* 0x0002c80501007387 */ /* 0x0001e20000100800 */
[C-C-:B------:R-:W-:Y:S02]  /*5fb60*/  LOP3.LUT R9, R15.reuse, 0xe2, R0.reuse, 0xfe, !PT ;  /* 0x000000e20f097812 */ /* 0x140fe400078efe00 */
[C-C-:B-1----:R-:W-:Y:S01]  /*5fb70*/  LOP3.LUT R6, R15.reuse, 0xde, R0.reuse, 0xfe, !PT ;  /* 0x000000de0f067812 */ /* 0x142fe200078efe00 */
[----:B------:R1:W-:Y:S01]  /*5fb80*/  STL [R1+0x2cc], R4 ;  /* 0x0002cc0401007387 */ /* 0x0003e20000100800 */
[----:B0-----:R-:W-:-:S03]  /*5fb90*/  LOP3.LUT R5, R15, 0xe0, R0, 0xfe, !PT ;  /* 0x000000e00f057812 */ /* 0x001fc600078efe00 */
[----:B-1----:R-:W2:Y:S04]  /*5fba0*/  LDL.LU R4, [R1+0x1dac] ;  /* 0x001dac0001047983 */ /* 0x002ea80000300800 */
[----:B------:R0:W-:Y:S04]  /*5fbb0*/  STL [R1+0x2d0], R6 ;  /* 0x0002d00601007387 */ /* 0x0001e80000100800 */
[----:B------:R1:W-:Y:S01]  /*5fbc0*/  STL [R1+0x2d4], R5 ;  /* 0x0002d40501007387 */ /* 0x0003e20000100800 */
[----:B0-----:R-:W-:-:S03]  /*5fbd0*/  LOP3.LUT R6, R15, 0xe4, R0, 0xfe, !PT ;  /* 0x000000e40f067812 */ /* 0x001fc600078efe00 */
[----:B------:R0:W-:Y:S01]  /*5fbe0*/  STL [R1+0x2d8], R9 ;  /* 0x0002d80901007387 */ /* 0x0001e20000100800 */
[----:B-1----:R-:W-:-:S03]  /*5fbf0*/  LOP3.LUT R5, R15, 0xe6, R0, 0xfe, !PT ;  /* 0x000000e60f057812 */ /* 0x002fc600078efe00 */
[----:B------:R1:W-:Y:S01]  /*5fc00*/  STL [R1+0x2dc], R6 ;  /* 0x0002dc0601007387 */ /* 0x0003e20000100800 */
[----:B0-----:R-:W-:-:S03]  /*5fc10*/  LOP3.LUT R9, R15, 0xe8, R0, 0xfe, !PT ;  /* 0x000000e80f097812 */ /* 0x001fc600078efe00 */
[----:B------:R-:W-:Y:S01]  /*5fc20*/  STL [R1+0x2e0], R5 ;  /* 0x0002e00501007387 */ /* 0x000fe20000100800 */
[----:B-1----:R-:W-:-:S03]  /*5fc30*/  LOP3.LUT R6, R15, 0xea, R0, 0xfe, !PT ;  /* 0x000000ea0f067812 */ /* 0x002fc600078efe00 */
[----:B------:R0:W-:Y:S04]  /*5fc40*/  STL [R1+0x2e4], R9 ;  /* 0x0002e40901007387 */ /* 0x0001e80000100800 */
[----:B------:R-:W4:Y:S04]  /*5fc50*/  LDL.LU R13, [R1+0x4] ;  /* 0x00000400010d7983 */ /* 0x000f280000300800 */
[----:B------:R1:W-:Y:S04]  /*5fc60*/  STL [R1+0x2e8], R6 ;  /* 0x0002e80601007387 */ /* 0x0003e80000100800 */
[----:B0-----:R-:W4:Y:S01]  /*5fc70*/  LDL.LU R9, [R1+0x54] ;  /* 0x0000540001097983 */ /* 0x001f220000300800 */
[----:B------:R-:W-:-:S05]  /*5fc80*/  LOP3.LUT R5, R15, 0xec, R0, 0xfe, !PT ;  /* 0x000000ec0f057812 */ /* 0x000fca00078efe00 */
[----:B------:R0:W-:Y:S01]  /*5fc90*/  STL [R1+0x2ec], R5 ;  /* 0x0002ec0501007387 */ /* 0x0001e20000100800 */
[C-C-:B------:R-:W-:Y:S02]  /*5fca0*/  LOP3.LUT R11, R15.reuse, 0xf0, R0.reuse, 0xfe, !PT ;  /* 0x000000f00f0b7812 */ /* 0x140fe400078efe00 */
[C-C-:B-1----:R-:W-:Y:S02]  /*5fcb0*/  LOP3.LUT R6, R15.reuse, 0xf2, R0.reuse, 0xfe, !PT ;  /* 0x000000f20f067812 */ /* 0x142fe400078efe00 */
[----:B0-----:R-:W-:-:S05]  /*5fcc0*/  LOP3.LUT R5, R15, 0xee, R0, 0xfe, !PT ;  /* 0x000000ee0f057812 */ /* 0x001fca00078efe00 */
[----:B------:R0:W-:Y:S04]  /*5fcd0*/  STL [R1+0x2f0], R5 ;  /* 0x0002f00501007387 */ /* 0x0001e80000100800 */
[----:B------:R1:W-:Y:S01]  /*5fce0*/  STL [R1+0x2f4], R11 ;  /* 0x0002f40b01007387 */ /* 0x0003e20000100800 */
[----:B0-----:R-:W-:-:S03]  /*5fcf0*/  LOP3.LUT R5, R15, 0xf4, R0, 0xfe, !PT ;  /* 0x000000f40f057812 */ /* 0x001fc600078efe00 */
[----:B------:R0:W-:Y:S01]  /*5fd00*/  STL [R1+0x2f8], R6 ;  /* 0x0002f80601007387 */ /* 0x0001e20000100800 */
[----:B-1----:R-:W-:-:S03]  /*5fd10*/  LOP3.LUT R11, R15, 0xf6, R0, 0xfe, !PT ;  /* 0x000000f60f0b7812 */ /* 0x002fc600078efe00 */
[----:B------:R1:W-:Y:S01]  /*5fd20*/  STL [R1+0x2fc], R5 ;  /* 0x0002fc0501007387 */ /* 0x0003e20000100800 */
[C-C-:B------:R-:W-:Y:S02]  /*5fd30*/  LOP3.LUT R3, R15.reuse, 0xfe, R0.reuse, 0xfe, !PT ;  /* 0x000000fe0f037812 */ /* 0x140fe400078efe00 */
[C-C-:B0-----:R-:W-:Y:S01]  /*5fd40*/  LOP3.LUT R6, R15.reuse, 0xf8, R0.reuse, 0xfe, !PT ;  /* 0x000000f80f067812 */ /* 0x141fe200078efe00 */
[----:B------:R-:W-:Y:S01]  /*5fd50*/  STL [R1+0x300], R11 ;  /* 0x0003000b01007387 */ /* 0x000fe20000100800 */
[----:B-1----:R-:W-:-:S03]  /*5fd60*/  LOP3.LUT R5, R15, 0xfa, R0, 0xfe, !PT ;  /* 0x000000fa0f057812 */ /* 0x002fc600078efe00 */
[----:B------:R3:W-:Y:S01]  /*5fd70*/  STL [R1+0x304], R6 ;  /* 0x0003040601007387 */ /* 0x0007e20000100800 */
[C-C-:B------:R-:W-:Y:S02]  /*5fd80*/  LOP3.LUT R16, R15.reuse, 0x82, R0.reuse, 0xfe, !PT ;  /* 0x000000820f107812 */ /* 0x140fe400078efe00 */
[----:B------:R-:W-:Y:S01]  /*5fd90*/  LOP3.LUT R0, R15, 0xfc, R0, 0xfe, !PT ;  /* 0x000000fc0f007812 */ /* 0x000fe200078efe00 */
[----:B------:R5:W-:Y:S01]  /*5fda0*/  STL [R1+0x308], R5 ;  /* 0x0003080501007387 */ /* 0x000be20000100800 */
[----:B---3--:R-:W-:-:S04]  /*5fdb0*/  SHF.R.U32.HI R6, RZ, 0x8, R12 ;  /* 0x00000008ff067819 */ /* 0x008fc8000001160c */
[----:B------:R-:W-:Y:S02]  /*5fdc0*/  LOP3.LUT R6, R6, 0xffff, RZ, 0xc0, !PT ;  /* 0x0000ffff06067812 */ /* 0x000fe400078ec0ff */
[----:B-----5:R-:W-:Y:S02]  /*5fdd0*/  SHF.R.U32.HI R5, RZ, 0x8, R7 ;  /* 0x00000008ff057819 */ /* 0x020fe40000011607 */
[----:B--2---:R-:W-:Y:S02]  /*5fde0*/  IADD3 R2, PT, PT, R2, R19, R4 ;  /* 0x0000001302027210 */ /* 0x004fe40007ffe004 */
[----:B------:R-:W2:Y:S01]  /*5fdf0*/  LDL.LU R19, [R1+0x58] ;  /* 0x0000580001137983 */ /* 0x000ea20000300800 */
[----:B------:R-:W-:-:S03]  /*5fe00*/  SHF.R.U32.HI R4, RZ, 0x8, R23 ;  /* 0x00000008ff047819 */ /* 0x000fc60000011617 */
[----:B------:R4:W-:Y:S01]  /*5fe10*/  STL [R1+0x218], R0 ;  /* 0x0002180001007387 */ /* 0x0009e20000100800 */
[----:B------:R-:W-:-:S03]  /*5fe20*/  LOP3.LUT R4, R4, 0xffff, RZ, 0xc0, !PT ;  /* 0x0000ffff04047812 */ /* 0x000fc600078ec0ff */
[----:B------:R-:W3:Y:S04]  /*5fe30*/  LDL.LU R15, [R1+0x70] ;  /* 0x00007000010f7983 */ /* 0x000ee80000300800 */
[----:B------:R-:W5:Y:S01]  /*5fe40*/  LDL.LU R11, [R1+0x74] ;  /* 0x00007400010b7983 */ /* 0x000f620000300800 */
[----:B----4-:R-:W-:-:S03]  /*5fe50*/  SHF.R.U32.HI R0, RZ, 0x8, R8 ;  /* 0x00000008ff007819 */ /* 0x010fc60000011608 */
[----:B------:R-:W4:Y:S01]  /*5fe60*/  LDL.LU R23, [R1+0x6c] ;  /* 0x00006c0001177983 */ /* 0x000f220000300800 */
[----:B------:R-:W-:Y:S02]  /*5fe70*/  LOP3.LUT R8, R5, 0xffff, RZ, 0xc0, !PT ;  /* 0x0000ffff05087812 */ /* 0x000fe400078ec0ff */
[----:B------:R-:W-:Y:S02]  /*5fe80*/  PRMT R5, R4, 0x3340, R6 ;  /* 0x0000334004057816 */ /* 0x000fe40000000006 */
[----:B------:R-:W-:Y:S02]  /*5fe90*/  SHF.R.U32.HI R6, RZ, 0x8, R9 ;  /* 0x00000008ff067819 */ /* 0x000fe40000011609 */
[----:B------:R-:W4:Y:S01]  /*5fea0*/  LDL R9, [R1+0x1da8] ;  /* 0x001da80001097983 */ /* 0x000f220000100800 */
[----:B------:R-:W-:Y:S02]  /*5feb0*/  LOP3.LUT R0, R0, 0xffff, RZ, 0xc0, !PT ;  /* 0x0000ffff00007812 */ /* 0x000fe400078ec0ff */
[----:B------:R-:W-:-:S02]  /*5fec0*/  SHF.R.U32.HI R18, RZ, 0x8, R18 ;  /* 0x00000008ff127819 */ /* 0x000fc40000011612 */
[----:B------:R-:W-:Y:S02]  /*5fed0*/  PRMT R12, R0, 0x3340, R1 ;  /* 0x00003340000c7816 */ /* 0x000fe40000000001 */
[----:B------:R-:W-:Y:S02]  /*5fee0*/  LOP3.LUT R7, R18, 0xffff, RZ, 0xc0, !PT ;  /* 0x0000ffff12077812 */ /* 0x000fe400078ec0ff */
[----:B------:R-:W-:Y:S02]  /*5fef0*/  SHF.R.U32.HI R4, RZ, 0x8, R13 ;  /* 0x00000008ff047819 */ /* 0x000fe4000001160d */
[----:B------:R-:W-:Y:S02]  /*5ff00*/  SHF.R.U32.HI R29, RZ, 0x8, R29 ;  /* 0x00000008ff1d7819 */ /* 0x000fe4000001161d */
[----:B------:R-:W-:Y:S02]  /*5ff10*/  PRMT R7, R8, 0x3340, R7 ;  /* 0x0000334008077816 */ /* 0x000fe40000000007 */
[----:B------:R-:W-:-:S02]  /*5ff20*/  LOP3.LUT R4, R4, 0xffff, RZ, 0xc0, !PT ;  /* 0x0000ffff04047812 */ /* 0x000fc400078ec0ff */
[----:B------:R-:W-:Y:S02]  /*5ff30*/  LOP3.LUT R13, R6, 0xffff, RZ, 0xc0, !PT ;  /* 0x0000ffff060d7812 */ /* 0x000fe400078ec0ff */
[----:B------:R-:W-:Y:S02]  /*5ff40*/  LOP3.LUT R29, R29, 0xffff, RZ, 0xc0, !PT ;  /* 0x0000ffff1d1d7812 */ /* 0x000fe400078ec0ff */
[----:B------:R-:W-:Y:S02]  /*5ff50*/  PRMT R13, R13, 0x3340, R4 ;  /* 0x000033400d0d7816 */ /* 0x000fe40000000004 */
[----:B------:R-:W-:Y:S02]  /*5ff60*/  PRMT R4, R29, 0x3340, R1 ;  /* 0x000033401d047816 */ /* 0x000fe40000000001 */
[----:B--2---:R-:W-:-:S04]  /*5ff70*/  SHF.R.U32.HI R0, RZ, 0x8, R19 ;  /* 0x00000008ff007819 */ /* 0x004fc80000011613 */
[----:B------:R-:W-:Y:S02]  /*5ff80*/  LOP3.LUT R0, R0, 0xffff, RZ, 0xc0, !PT ;  /* 0x0000ffff00007812 */ /* 0x000fe400078ec0ff */
[----:B---3--:R-:W-:Y:S02]  /*5ff90*/  SHF.R.U32.HI R15, RZ, 0x8, R15 ;  /* 0x00000008ff0f7819 */ /* 0x008fe4000001160f */
[----:B-----5:R-:W-:Y:S02]  /*5ffa0*/  SHF.R.U32.HI R8, RZ, 0x8, R11 ;  /* 0x00000008ff087819 */ /* 0x020fe4000001160b */
[----:B------:R-:W-:Y:S02]  /*5ffb0*/  PRMT R6, R0, 0x3340, R1 ;  /* 0x0000334000067816 */ /* 0x000fe40000000001 */
[----:B----4-:R-:W-:Y:S02]  /*5ffc0*/  SHF.R.U32.HI R0, RZ, 0x8, R23 ;  /* 0x00000008ff007819 */ /* 0x010fe40000011617 */
[----:B------:R-:W-:Y:S01]  /*5ffd0*/  LOP3.LUT R8, R8, 0xffff, RZ, 0xc0, !PT ;  /* 0x0000ffff08087812 */ /* 0x000fe200078ec0ff */
[----:B------:R-:W2:Y:S01]  /*5ffe0*/  LDL.LU R23, [R1+0x34] ;  /* 0x0000340001177983 */ /* 0x000ea20000300800 */
[----:B------:R-:W-:-:S03]  /*5fff0*/  LOP3.LUT R15, R15, 0xffff, RZ, 0xc0, !PT ;  /* 0x0000ffff0f0f7812 */ /* 0x000fc600078ec0ff */
[----:B------:R-:W3:Y:S01]  /*60000*/  LDL.LU R11, [R1+0x3c] ;  /* 0x00003c00010b7983 */ /* 0x000ee20000300800 */
[----:B------:R-:W-:-:S03]  /*60010*/  PRMT R15, R8, 0x3340, R15 ;  /* 0x00003340080f7816 */ /* 0x000fc6000000000f */
[----:B------:R-:W4:Y:S01]  /*60020*/  LDL.LU R29, [R1+0x90] ;  /* 0x00009000011d7983 */ /* 0x000f220000300800 */
[----:B------:R-:W-:Y:S01]  /*60030*/  ISETP.GE.AND P0, PT, R9, UR6, PT ;  /* 0x0000000609007c0c */ /* 0x000fe2000bf06270 */
[----:B------:R-:W0:Y:S02]  /*60040*/  LDCU UR6, c[0x0][0x3b8] ;  /* 0x00007700ff0677ac */ /* 0x000e240008000800 */
[----:B------:R-:W5:Y:S04]  /*60050*/  LDL.LU R9, [R1+0x84] ;  /* 0x0000840001097983 */ /* 0x000f680000300800 */
[----:B------:R-:W2:Y:S04]  /*60060*/  LDL.LU R19, [R1+0x78] ;  /* 0x0000780001137983 */ /* 0x000ea80000300800 */
[----:B------:R-:W2:Y:S01]  /*60070*/  LDL.LU R8, [R1] ;  /* 0x0000000001087983 */ /* 0x000ea20000300800 */
[----:B------:R-:W-:-:S02]  /*60080*/  SHF.R.U32.HI R17, RZ, 0x8, R17 ;  /* 0x00000008ff117819 */ /* 0x000fc40000011611 */
[----:B------:R-:W-:Y:S02]  /*60090*/  SHF.R.U32.HI R26, RZ, 0x8, R26 ;  /* 0x00000008ff1a7819 */ /* 0x000fe4000001161a */
[----:B------:R-:W-:Y:S02]  /*600a0*/  SHF.R.U32.HI R24, RZ, 0x8, R24 ;  /* 0x00000008ff187819 */ /* 0x000fe40000011618 */
[----:B------:R-:W-:Y:S02]  /*600b0*/  LOP3.LUT R17, R17, 0xffff, RZ, 0xc0, !PT ;  /* 0x0000ffff11117812 */ /* 0x000fe400078ec0ff */
[----:B------:R-:W-:Y:S02]  /*600c0*/  LOP3.LUT R18, R24, 0xffff, RZ, 0xc0, !PT ;  /* 0x0000ffff18127812 */ /* 0x000fe400078ec0ff */
[----:B------:R-:W-:Y:S02]  /*600d0*/  LOP3.LUT R26, R26, 0xffff, RZ, 0xc0, !PT ;  /* 0x0000ffff1a1a7812 */ /* 0x000fe400078ec0ff */
[----:B------:R-:W-:-:S02]  /*600e0*/  PRMT R24, R17, 0x3340, R1 ;  /* 0x0000334011187816 */ /* 0x000fc40000000001 */
[----:B------:R-:W-:Y:S02]  /*600f0*/  PRMT R18, R26, 0x3340, R18 ;  /* 0x000033401a127816 */ /* 0x000fe40000000012 */
[----:B------:R-:W-:Y:S01]  /*60100*/  ISETP.LT.AND P1, PT, R3, UR5, !P0 ;  /* 0x0000000503007c0c */ /* 0x000fe2000c721270 */
[----:B------:R-:W1:Y:S01]  /*60110*/  LDCU UR5, c[0x0][0x39c] ;  /* 0x00007380ff0577ac */ /* 0x000e620008000800 */
[----:B------:R-:W-:Y:S02]  /*60120*/  SHF.R.U32.HI R27, RZ, 0x8, R27 ;  /* 0x00000008ff1b7819 */ /* 0x000fe4000001161b */
[----:B------:R-:W-:Y:S02]  /*60130*/  SHF.R.U32.HI R25, RZ, 0x8, R25 ;  /* 0x00000008ff197819 */ /* 0x000fe40000011619 */
[----:B------:R-:W-:Y:S02]  /*60140*/  SHF.R.U32.HI R10, RZ, 0x8, R10 ;  /* 0x00000008ff0a7819 */ /* 0x000fe4000001160a */
[----:B------:R-:W-:-:S02]  /*60150*/  SHF.R.U32.HI R14, RZ, 0x8, R14 ;  /* 0x00000008ff0e7819 */ /* 0x000fc4000001160e */
[----:B------:R-:W-:Y:S02]  /*60160*/  LOP3.LUT R25, R25, 0xffff, RZ, 0xc0, !PT ;  /* 0x0000ffff19197812 */ /* 0x000fe400078ec0ff */
[----:B------:R-:W-:Y:S02]  /*60170*/  LOP3.LUT R27, R27, 0xffff, RZ, 0xc0, !PT ;  /* 0x0000ffff1b1b7812 */ /* 0x000fe400078ec0ff */
[----:B------:R-:W-:Y:S02]  /*60180*/  LOP3.LUT R10, R10, 0xffff, RZ, 0xc0, !PT ;  /* 0x0000ffff0a0a7812 */ /* 0x000fe400078ec0ff */
[----:B------:R-:W-:Y:S02]  /*60190*/  LOP3.LUT R14, R14, 0xffff, RZ, 0xc0, !PT ;  /* 0x0000ffff0e0e7812 */ /* 0x000fe400078ec0ff */
[----:B------:R-:W-:Y:S02]  /*601a0*/  PRMT R25, R27, 0x3340, R25 ;  /* 0x000033401b197816 */ /* 0x000fe40000000019 */
[----:B------:R-:W-:-:S02]  /*601b0*/  PRMT R27, R10, 0x3340, R14 ;  /* 0x000033400a1b7816 */ /* 0x000fc4000000000e */
[----:B---3--:R-:W-:Y:S02]  /*601c0*/  SHF.R.U32.HI R3, RZ, 0x8, R11 ;  /* 0x00000008ff037819 */ /* 0x008fe4000001160b */
[----:B------:R-:W-:Y:S02]  /*601d0*/  SHF.R.U32.HI R11, RZ, 0x8, R28 ;  /* 0x00000008ff0b7819 */ /* 0x000fe4000001161c */
[----:B-----5:R-:W-:Y:S02]  /*601e0*/  SHF.R.U32.HI R26, RZ, 0x8, R9 ;  /* 0x00000008ff1a7819 */ /* 0x020fe40000011609 */
[----:B------:R-:W3:Y:S01]  /*601f0*/  LDL.LU R9, [R1+0x2c] ;  /* 0x00002c0001097983 */ /* 0x000ee20000300800 */
[----:B--2---:R-:W-:-:S03]  /*60200*/  SHF.R.U32.HI R17, RZ, 0x8, R8 ;  /* 0x00000008ff117819 */ /* 0x004fc60000011608 */
[----:B------:R-:W2:Y:S01]  /*60210*/  LDL.LU R28, [R1+0x98] ;  /* 0x00009800011c7983 */ /* 0x000ea20000300800 */
[----:B----4-:R-:W-:Y:S02]  /*60220*/  SHF.R.U32.HI R8, RZ, 0x8, R29 ;  /* 0x00000008ff087819 */ /* 0x010fe4000001161d */
[----:B------:R-:W-:Y:S01]  /*60230*/  LOP3.LUT R26, R26, 0xffff, RZ, 0xc0, !PT ;  /* 0x0000ffff1a1a7812 */ /* 0x000fe200078ec0ff */
[----:B------:R-:W4:Y:S01]  /*60240*/  LDL.LU R29, [R1+0x94] ;  /* 0x00009400011d7983 */ /* 0x000f220000300800 */
[----:B------:R-:W-:-:S04]  /*60250*/  LOP3.LUT R8, R8, 0xffff, RZ, 0xc0, !PT ;  /* 0x0000ffff08087812 */ /* 0x000fc800078ec0ff */
[----:B------:R-:W-:Y:S02]  /*60260*/  PRMT R26, R8, 0x3340, R26 ;  /* 0x00003340081a7816 */ /* 0x000fe4000000001a */
[----:B------:R-:W5:Y:S04]  /*60270*/  LDL.LU R8, [R1+0x44] ;  /* 0x0000440001087983 */ /* 0x000f680000300800 */
[----:B------:R-:W2:Y:S04]  /*60280*/  LDL.LU R10, [R1+0x30] ;  /* 0x00003000010a7983 */ /* 0x000ea80000300800 */
[----:B------:R-:W4:Y:S01]  /*60290*/  LDL.LU R14, [R1+0x28] ;  /* 0x00002800010e7983 */ /* 0x000f220000300800 */
[----:B------:R-:W-:-:S02]  /*602a0*/  LOP3.LUT R17, R17, 0xffff, RZ, 0xc0, !PT ;  /* 0x0000ffff11117812 */ /* 0x000fc400078ec0ff */
[----:B------:R-:W-:-:S04]  /*602b0*/  LOP3.LUT R3, R3, 0xffff, RZ, 0xc0, !PT ;  /* 0x0000ffff03037812 */ /* 0x000fc800078ec0ff */
[----:B------:R-:W-:Y:S02]  /*602c0*/  PRMT R17, R3, 0x3340, R17 ;  /* 0x0000334003117816 */ /* 0x000fe40000000011 */
[----:B------:R-:W-:-:S04]  /*602d0*/  SHF.R.U32.HI R3, RZ, 0x8, R19 ;  /* 0x00000008ff037819 */ /* 0x000fc80000011613 */
[----:B------:R-:W-:-:S04]  /*602e0*/  LOP3.LUT R3, R3, 0xffff, RZ, 0xc0, !PT ;  /* 0x0000ffff03037812 */ /* 0x000fc800078ec0ff */
[----:B------:R-:W-:Y:S02]  /*602f0*/  PRMT R19, R3, 0x3340, R1 ;  /* 0x0000334003137816 */ /* 0x000fe40000000001 */
[----:B------:R-:W-:-:S04]  /*60300*/  SHF.R.U32.HI R3, RZ, 0x8, R20 ;  /* 0x00000008ff037819 */ /* 0x000fc80000011614 */
[----:B------:R-:W-:Y:S02]  /*60310*/  LOP3.LUT R3, R3, 0xffff, RZ, 0xc0, !PT ;  /* 0x0000ffff03037812 */ /* 0x000fe400078ec0ff */
[----:B---3--:R-:W-:-:S04]  /*60320*/  SHF.R.U32.HI R9, RZ, 0x8, R9 ;  /* 0x00000008ff097819 */ /* 0x008fc80000011609 */
[----:B------:R-:W-:Y:S02]  /*60330*/  LOP3.LUT R9, R9, 0xffff, RZ, 0xc0, !PT ;  /* 0x0000ffff09097812 */ /* 0x000fe400078ec0ff */
[----:B-----5:R-:W-:-:S04]  /*60340*/  SHF.R.U32.HI R8, RZ, 0x8, R8 ;  /* 0x00000008ff087819 */ /* 0x020fc80000011608 */
[----:B------:R-:W-:Y:S02]  /*60350*/  LOP3.LUT R8, R8, 0xffff, RZ, 0xc0, !PT ;  /* 0x0000ffff08087812 */ /* 0x000fe400078ec0ff */
[----:B--2---:R-:W-:Y:S02]  /*60360*/  SHF.R.U32.HI R10, RZ, 0x8, R10 ;  /* 0x00000008ff0a7819 */ /* 0x004fe4000001160a */
[----:B------:R-:W-:Y:S02]  /*60370*/  PRMT R3, R8, 0x3340, R3 ;  /* 0x0000334008037816 */ /* 0x000fe40000000003 */
[----:B----4-:R-:W-:Y:S02]  /*60380*/  SHF.R.U32.HI R20, RZ, 0x8, R14 ;  /* 0x00000008ff147819 */ /* 0x010fe4000001160e */
[----:B------:R-:W-:Y:S01]  /*60390*/  LOP3.LUT R10, R10, 0xffff, RZ, 0xc0, !PT ;  /* 0x0000ffff0a0a7812 */ /* 0x000fe200078ec0ff */
[----:B------:R2:W-:Y:S01]  /*603a0*/  STL [R1+0x8], R3 ;  /* 0x0000080301007387 */ /* 0x0005e20000100800 */
[----:B------:R-:W-:-:S02]  /*603b0*/  LOP3.LUT R20, R20, 0xffff, RZ, 0xc0, !PT ;  /* 0x0000ffff14147812 */ /* 0x000fc400078ec0ff */
[----:B------:R-:W-:Y:S02]  /*603c0*/  SHF.R.U32.HI R8, RZ, 0x8, R28 ;  /* 0x00000008ff087819 */ /* 0x000fe4000001161c */
[----:B------:R-:W-:Y:S02]  /*603d0*/  PRMT R10, R10, 0x3340, R9 ;  /* 0x000033400a0a7816 */ /* 0x000fe40000000009 */
[----:B------:R-:W-:Y:S02]  /*603e0*/  PRMT R20, R20, 0x3340, R1 ;  /* 0x0000334014147816 */ /* 0x000fe40000000001 */
[----:B--2---:R-:W-:Y:S02]  /*603f0*/  SHF.R.U32.HI R3, RZ, 0x8, R29 ;  /* 0x00000008ff037819 */ /* 0x004fe4000001161d */
[----:B------:R-:W2:Y:S01]  /*60400*/  LDL.LU R29, [R1+0xb0] ;  /* 0x0000b000011d7983 */ /* 0x000ea20000300800 */
[----:B------:R-:W-:Y:S02]  /*60410*/  LOP3.LUT R8, R8, 0xffff, RZ, 0xc0, !PT ;  /* 0x0000ffff08087812 */ /* 0x000fe400078ec0ff */
[----:B------:R-:W-:Y:S01]  /*60420*/  LOP3.LUT R3, R3, 0xffff, RZ, 0xc0, !PT ;  /* 0x0000ffff03037812 */ /* 0x000fe200078ec0ff */
[----:B------:R-:W3:Y:S04]  /*60430*/  LDL.LU R28, [R1+0xac] ;  /* 0x0000ac00011c7983 */ /* 0x000ee80000300800 */
[----:B------:R-:W4:Y:S04]  /*60440*/  LDL.LU R14, [R1+0xa4] ;  /* 0x0000a400010e7983 */ /* 0x000f280000300800 */
[----:B------:R-:W5:Y:S01]  /*60450*/  LDL.LU R9, [R1+0x1c] ;  /* 0x00001c0001097983 */ /* 0x000f620000300800 */
[----:B------:R-:W-:-:S03]  /*60460*/  PRMT R8, R8, 0x3340, R3 ;  /* 0x0000334008087816 */ /* 0x000fc60000000003 */
[----:B------:R0:W-:Y:S04]  /*60470*/  STL [R1+0x10], R10 ;  /* 0x0000100a01007387 */ /* 0x0001e80000100800 */
[----:B0-----:R-:W2:Y:S04]  /*60480*/  LDL.LU R10, [R1+0x20] ;  /* 0x00002000010a7983 */ /* 0x001ea80000300800 */
[----:B------:R0:W-:Y:S04]  /*60490*/  STL [R1+0x1dcc], R20 ;  /* 0x001dcc1401007387 */ /* 0x0001e80000100800 */
[----:B0-----:R-:W2:Y:S04]  /*604a0*/  LDL.LU R20, [R1+0x18] ;  /* 0x0000180001147983 */ /* 0x001ea80000300800 */
[----:B------:R-:W2:Y:S04]  /*604b0*/  LDL.LU R3, [R1+0xb4] ;  /* 0x0000b40001037983 */ /* 0x000ea80000300800 */
[----:B------:R0:W-:Y:S01]  /*604c0*/  STL [R1+0x14], R8 ;  /* 0x0000140801007387 */ /* 0x0001e20000100800 */
[----:B--2---:R-:W-:-:S04]  /*604d0*/  SHF.R.U32.HI R3, RZ, 0x8, R3 ;  /* 0x00000008ff037819 */ /* 0x004fc80000011603 */
[----:B------:R-:W-:-:S04]  /*604e0*/  LOP3.LUT R3, R3, 0xffff, RZ, 0xc0, !PT ;  /* 0x0000ffff03037812 */ /* 0x000fc800078ec0ff */
[----:B------:R-:W-:Y:S02]  /*604f0*/  PRMT R3, R3, 0x3340, R1 ;  /* 0x0000334003037816 */ /* 0x000fe40000000001 */
[----:B0-----:R-:W-:Y:S02]  /*60500*/  SHF.R.U32.HI R8, RZ, 0x8, R20 ;  /* 0x00000008ff087819 */ /* 0x001fe40000011614 */
[----:B------:R-:W2:Y:S04]  /*60510*/  LDL.LU R20, [R1+0xa0] ;  /* 0x0000a00001147983 */ /* 0x000ea80000300800 */
[----:B------:R0:W-:Y:S04]  /*60520*/  STL [R1+0x1dc8], R3 ;  /* 0x001dc80301007387 */ /* 0x0001e80000100800 */
[----:B0-----:R-:W2:Y:S01]  /*60530*/  LDL.LU R3, [R1+0x24] ;  /* 0x0000240001037983 */ /* 0x001ea20000300800 */
[----:B-----5:R-:W-:-:S02]  /*60540*/  SHF.R.U32.HI R9, RZ, 0x8, R9 ;  /* 0x00000008ff097819 */ /* 0x020fc40000011609 */
[----:B------:R-:W-:Y:S02]  /*60550*/  SHF.R.U32.HI R10, RZ, 0x8, R10 ;  /* 0x00000008ff0a7819 */ /* 0x000fe4000001160a */
[----:B------:R-:W-:Y:S02]  /*60560*/  LOP3.LUT R9, R9, 0xffff, RZ, 0xc0, !PT ;  /* 0x0000ffff09097812 */ /* 0x000fe400078ec0ff */
[----:B------:R-:W-:Y:S02]  /*60570*/  LOP3.LUT R10, R10, 0xffff, RZ, 0xc0, !PT ;  /* 0x0000ffff0a0a7812 */ /* 0x000fe400078ec0ff */
[----:B------:R-:W-:Y:S02]  /*60580*/  LOP3.LUT R8, R8, 0xffff, RZ, 0xc0, !PT ;  /* 0x0000ffff08087812 */ /* 0x000fe400078ec0ff */
[----:B---3--:R-:W-:Y:S02]  /*60590*/  SHF.R.U32.HI R28, RZ, 0x8, R28 ;  /* 0x00000008ff1c7819 */ /* 0x008fe4000001161c */
[----:B------:R-:W-:-:S02]  /*605a0*/  SHF.R.U32.HI R29, RZ, 0x8, R29 ;  /* 0x00000008ff1d7819 */ /* 0x000fc4000001161d */
[----:B------:R-:W-:Y:S02]  /*605b0*/  PRMT R10, R10, 0x3340, R9 ;  /* 0x000033400a0a7816 */ /* 0x000fe40000000009 */
[----:B------:R-:W-:Y:S01]  /*605c0*/  PRMT R8, R8, 0x3340, R1 ;  /* 0x0000334008087816 */ /* 0x000fe20000000001 */
[----:B------:R-:W3:Y:S01]  /*605d0*/  LDL.LU R9, [R1+0xa8] ;  /* 0x0000a80001097983 */ /* 0x000ee20000300800 */
[----:B------:R-:W-:Y:S02]  /*605e0*/  LOP3.LUT R28, R28, 0xffff, RZ, 0xc0, !PT ;  /* 0x0000ffff1c1c7812 */ /* 0x000fe400078ec0ff */
[----:B------:R-:W-:Y:S01]  /*605f0*/  LOP3.LUT R29, R29, 0xffff, RZ, 0xc0, !PT ;  /* 0x0000ffff1d1d7812 */ /* 0x000fe200078ec0ff */
[----:B------:R-:W-:Y:S04]  /*60600*/  STL [R1+0x18], R10 ;  /* 0x0000180a01007387 */ /* 0x000fe80000100800 */
[----:B------:R0:W-:Y:S04]  /*60610*/  STL [R1+0x1dc4], R8 ;  /* 0x001dc40801007387 */ /* 0x0001e80000100800 */
[----:B0-----:R-:W5:Y:S01]  /*60620*/  LDL.LU R8, [R1+0xb8] ;  /* 0x0000b80001087983 */ /* 0x001f620000300800 */
[----:B--2---:R-:W-:-:S02]  /*60630*/  SHF.R.U32.HI R10, RZ, 0x8, R3 ;  /* 0x00000008ff0a7819 */ /* 0x004fc40000011603 */
[----:B------:R-:W-:Y:S02]  /*60640*/  PRMT R3, R29, 0x3340, R28 ;  /* 0x000033401d037816 */ /* 0x000fe4000000001c */
[----:B------:R-:W2:Y:S04]  /*60650*/  LDL.LU R28, [R1+0xc] ;  /* 0x00000c00011c7983 */ /* 0x000ea80000300800 */
[----:B------:R-:W3:Y:S01]  /*60660*/  LDL.LU R29, [R1+0x9c] ;  /* 0x00009c00011d7983 */ /* 0x000ee20000300800 */
[----:B----4-:R-:W-:Y:S02]  /*60670*/  SHF.R.U32.HI R14, RZ, 0x8, R14 ;  /* 0x00000008ff0e7819 */ /* 0x010fe4000001160e */
[----:B------:R-:W-:Y:S02]  /*60680*/  LOP3.LUT R10, R10, 0xffff, RZ, 0xc0, !PT ;  /* 0x0000ffff0a0a7812 */ /* 0x000fe400078ec0ff */
[----:B------:R-:W-:-:S04]  /*60690*/  LOP3.LUT R14, R14, 0xffff, RZ, 0xc0, !PT ;  /* 0x0000ffff0e0e7812 */ /* 0x000fc800078ec0ff */
[----:B------:R-:W-:Y:S01]  /*606a0*/  PRMT R10, R14, 0x3340, R10 ;  /* 0x000033400e0a7816 */ /* 0x000fe2000000000a */
[----:B------:R0:W-:Y:S01]  /*606b0*/  STL [R1], R3 ;  /* 0x0000000301007387 */ /* 0x0001e20000100800 */
[----:B------:R-:W-:-:S03]  /*606c0*/  PRMT R5, R5, 0x5410, R12 ;  /* 0x0000541005057816 */ /* 0x000fc6000000000c */
[----:B0-----:R-:W4:Y:S04]  /*606d0*/  LDL.LU R3, [R1+0xc4] ;  /* 0x0000c40001037983 */ /* 0x001f280000300800 */
[----:B------:R5:W-:Y:S01]  /*606e0*/  STL [R1+0x4], R10 ;  /* 0x0000040a01007387 */ /* 0x000be20000100800 */
[----:B------:R-:W-:Y:S02]  /*606f0*/  PRMT R7, R7, 0x5410, R6 ;  /* 0x0000541007077816 */ /* 0x000fe40000000006 */
[----:B-----5:R-:W-:Y:S02]  /*60700*/  SHF.R.U32.HI R10, RZ, 0x8, R8 ;  /* 0x00000008ff0a7819 */ /* 0x020fe40000011608 */
[----:B------:R-:W5:Y:S01]  /*60710*/  LDL.LU R8, [R1+0x13c] ;  /* 0x00013c0001087983 */ /* 0x000f620000300800 */
[----:B------:R-:W-:-:S02]  /*60720*/  PRMT R13, R13, 0x5410, R4 ;  /* 0x000054100d0d7816 */ /* 0x000fc40000000004 */
[----:B--2---:R-:W-:Y:S02]  /*60730*/  SHF.R.U32.HI R14, RZ, 0x8, R28 ;  /* 0x00000008ff0e7819 */ /* 0x004fe4000001161c */
[----:B------:R-:W-:Y:S02]  /*60740*/  SHF.R.U32.HI R28, RZ, 0x8, R20 ;  /* 0x00000008ff1c7819 */ /* 0x000fe40000011614 */
[----:B------:R-:W-:Y:S01]  /*60750*/  LOP3.LUT R14, R14, 0xffff, RZ, 0xc0, !PT ;  /* 0x0000ffff0e0e7812 */ /* 0x000fe200078ec0ff */
[----:B------:R-:W2:Y:S01]  /*60760*/  LDL.LU R20, [R1+0x100] ;  /* 0x0001000001147983 */ /* 0x000ea20000300800 */
[----:B------:R-:W-:Y:S02]  /*60770*/  LOP3.LUT R28, R28, 0xffff, RZ, 0xc0, !PT ;  /* 0x0000ffff1c1c7812 */ /* 0x000fe400078ec0ff */
[----:B---3--:R-:W-:Y:S02]  /*60780*/  SHF.R.U32.HI R29, RZ, 0x8, R29 ;  /* 0x00000008ff1d7819 */ /* 0x008fe4000001161d */
[----:B------:R-:W-:-:S02]  /*60790*/  PRMT R28, R28, 0x3340, R14 ;  /* 0x000033401c1c7816 */ /* 0x000fc4000000000e */
[----:B------:R-:W-:Y:S01]  /*607a0*/  LOP3.LUT R29, R29, 0xffff, RZ, 0xc0, !PT ;  /* 0x0000ffff1d1d7812 */ /* 0x000fe200078ec0ff */
[----:B------:R-:W3:Y:S04]  /*607b0*/  LDL.LU R14, [R1+0xbc] ;  /* 0x0000bc00010e7983 */ /* 0x000ee80000300800 */
[----:B------:R0:W-:Y:S02]  /*607c0*/  STL [R1+0xc], R28 ;  /* 0x00000c1c01007387 */ /* 0x0001e40000100800 */
[----:B0-----:R-:W-:Y:S02]  /*607d0*/  PRMT R28, R29, 0x3340, R1 ;  /* 0x000033401d1c7816 */ /* 0x001fe40000000001 */
[----:B------:R-:W2:Y:S04]  /*607e0*/  LDL.LU R29, [R1+0xf0] ;  /* 0x0000f000011d7983 */ /* 0x000ea80000300800 */
[----:B------:R-:W2:Y:S04]  /*607f0*/  LDL.LU R12, [R1+0x1c4] ;  /* 0x0001c400010c7983 */ /* 0x000ea80000300800 */
[----:B------:R-:W2:Y:S04]  /*60800*/  LDL.LU R6, [R1+0x1d8] ;  /* 0x0001d80001067983 */ /* 0x000ea80000300800 */
[----:B------:R-:W4:Y:S01]  /*60810*/  LDL.LU R4, [R1+0x1d4] ;  /* 0x0001d40001047983 */ /* 0x000f220000300800 */
[----:B------:R-:W-:-:S04]  /*60820*/  LOP3.LUT R0, R0, 0xffff, RZ, 0xc0, !PT ;  /* 0x0000ffff00007812 */ /* 0x000fc800078ec0ff */
[----:B------:R-:W-:-:S04]  /*60830*/  PRMT R0, R0, 0x3340, R1 ;  /* 0x0000334000007816 */ /* 0x000fc80000000001 */
[----:B------:R-:W-:Y:S02]  /*60840*/  PRMT R15, R15, 0x5410, R0 ;  /* 0x000054100f0f7816 */ /* 0x000fe40000000000 */
[----:B---3--:R-:W-:-:S04]  /*60850*/  LOP3.LUT R14, R14, 0xffff, RZ, 0xc0, !PT ;  /* 0x0000ffff0e0e7812 */ /* 0x008fc800078ec0ff */
[----:B------:R-:W-:Y:S02]  /*60860*/  PRMT R13, R13, 0x5210, R14 ;  /* 0x000052100d0d7816 */ /* 0x000fe4000000000e */
[----:B--2---:R-:W-:Y:S02]  /*60870*/  LOP3.LUT R6, R6, 0xffff, RZ, 0xc0, !PT ;  /* 0x0000ffff06067812 */ /* 0x004fe400078ec0ff */
[----:B----4-:R-:W-:Y:S02]  /*60880*/  LOP3.LUT R0, R4, 0xffff, RZ, 0xc0, !PT ;  /* 0x0000ffff04007812 */ /* 0x010fe400078ec0ff */
[--C-:B------:R-:W-:Y:S02]  /*60890*/  PRMT R4, R12, 0x4210, R6.reuse ;  /* 0x000042100c047816 */ /* 0x100fe40000000006 */
[----:B------:R-:W-:Y:S02]  /*608a0*/  PRMT R5, R5, 0x5210, R6 ;  /* 0x0000521005057816 */ /* 0x000fe40000000006 */
[----:B------:R-:W-:-:S02]  /*608b0*/  PRMT R6, R29, 0x4210, R0 ;  /* 0x000042101d067816 */ /* 0x000fc40000000000 */
[----:B------:R-:W-:Y:S02]  /*608c0*/  PRMT R7, R7, 0x5210, R0 ;  /* 0x0000521007077816 */ /* 0x000fe40000000000 */
[----:B------:R-:W-:Y:S02]  /*608d0*/  LOP3.LUT R0, R3, 0xffff, RZ, 0xc0, !PT ;  /* 0x0000ffff03007812 */ /* 0x000fe400078ec0ff */
[----:B-----5:R-:W-:Y:S02]  /*608e0*/  PRMT R12, R8, 0x4210, R14 ;  /* 0x00004210080c7816 */ /* 0x020fe4000000000e */
[----:B------:R-:W-:Y:S02]  /*608f0*/  PRMT R14, R20, 0x4210, R0 ;  /* 0x00004210140e7816 */ /* 0x000fe40000000000 */
[----:B------:R-:W2:Y:S01]  /*60900*/  LDL.LU R20, [R1+0x8] ;  /* 0x0000080001147983 */ /* 0x000ea20000300800 */
[----:B------:R-:W0:Y:S01]  /*60910*/  S2R R3, SR_TID.X ;  /* 0x0000000000037919 */ /* 0x000e220000002100 */
[----:B------:R-:W-:-:S02]  /*60920*/  SHF.R.U32.HI R23, RZ, 0x8, R23 ;  /* 0x00000008ff177819 */ /* 0x000fc40000011617 */
[----:B------:R-:W-:Y:S02]  /*60930*/  PRMT R15, R15, 0x5210, R0 ;  /* 0x000052100f0f7816 */ /* 0x000fe40000000000 */
[----:B------:R-:W-:Y:S02]  /*60940*/  LOP3.LUT R23, R23, 0xffff, RZ, 0xc0, !PT ;  /* 0x0000ffff17177812 */ /* 0x000fe400078ec0ff */
[----:B------:R-:W-:Y:S01]  /*60950*/  SHF.R.U32.HI R22, RZ, 0x8, R22 ;  /* 0x00000008ff167819 */ /* 0x000fe20000011616 */
[----:B------:R-:W-:Y:S01]  /*60960*/  STSM.16.M88.4 [R2], R4 ;  /* 0x0000000402007844 */ /* 0x000fe20000000200 */
[----:B------:R-:W-:Y:S02]  /*60970*/  LOP3.LUT R11, R11, 0xffff, RZ, 0xc0, !PT ;  /* 0x0000ffff0b0b7812 */ /* 0x000fe400078ec0ff */
[----:B------:R-:W-:Y:S01]  /*60980*/  SHF.R.U32.HI R21, RZ, 0x8, R21 ;  /* 0x00000008ff157819 */ /* 0x000fe20000011615 */
[----:B------:R3:W-:Y:S01]  /*60990*/  STSM.16.M88.4 [R2+0x100], R12 ;  /* 0x0001000c02007844 */ /* 0x0007e20000000200 */
[----:B------:R-:W-:-:S02]  /*609a0*/  PRMT R23, R23, 0x3340, R1 ;  /* 0x0000334017177816 */ /* 0x000fc40000000001 */
[----:B------:R-:W-:Y:S02]  /*609b0*/  LOP3.LUT R22, R22, 0xffff, RZ, 0xc0, !PT ;  /* 0x0000ffff16167812 */ /* 0x000fe400078ec0ff */
[----:B------:R-:W-:Y:S02]  /*609c0*/  PRMT R11, R11, 0x3340, R1 ;  /* 0x000033400b0b7816 */ /* 0x000fe40000000001 */
[----:B------:R-:W-:Y:S02]  /*609d0*/  LOP3.LUT R21, R21, 0xffff, RZ, 0xc0, !PT ;  /* 0x0000ffff15157812 */ /* 0x000fe400078ec0ff */
[----:B-1----:R-:W-:Y:S02]  /*609e0*/  ISETP.LT.AND P2, PT, R16, UR5, !P0 ;  /* 0x0000000510007c0c */ /* 0x002fe4000c741270 */
[----:B0-----:R-:W-:Y:S02]  /*609f0*/  LOP3.LUT R29, R3, 0x3f, RZ, 0xc0, !PT ;  /* 0x0000003f031d7812 */ /* 0x001fe400078ec0ff */
[----:B------:R-:W4:Y:S02]  /*60a00*/  LDL.LU R3, [R1+0x10] ;  /* 0x0000100001037983 */ /* 0x000f240000300800 */
[----:B------:R-:W-:Y:S01]  /*60a10*/  LEA R0, R29, UR4, 0x4 ;  /* 0x000000041d007c11 */ /* 0x000fe2000f8e20ff */
[----:B------:R-:W0:Y:S01]  /*60a20*/  LDCU.64 UR4, c[0x0][0x390] ;  /* 0x00007200ff0477ac */ /* 0x000e220008000a00 */
[----:B------:R-:W5:Y:S01]  /*60a30*/  LDL.LU R8, [R1+0x14] ;  /* 0x0000140001087983 */ /* 0x000f620000300800 */
[----:B---3--:R-:W-:-:S03]  /*60a40*/  PRMT R13, R25, 0x5410, R24 ;  /* 0x00005410190d7816 */ /* 0x008fc60000000018 */
[----:B------:R-:W3:Y:S04]  /*60a50*/  LDL.LU R29, [R1+0xc] ;  /* 0x00000c00011d7983 */ /* 0x000ee80000300800 */
[----:B------:R-:W3:Y:S01]  /*60a60*/  LDL.LU R14, [R1+0x1f4] ;  /* 0x0001f400010e7983 */ /* 0x000ee20000300800 */
[----:B------:R-:W-:-:S03]  /*60a70*/  PRMT R22, R22, 0x3340, R1 ;  /* 0x0000334016167816 */ /* 0x000fc60000000001 */
        /* <DEDUP_REMOVED lines=8> */
[----:B------:R-:W3:Y:S01]  /*60b00*/  LDL.LU R23, [R1] ;  /* 0x0000000001177983 */ /* 0x000ee20000300800 */
[----:B------:R-:W-:-:S03]  /*60b10*/  PRMT R22, R27, 0x5410, R22 ;  /* 0x000054101b167816 */ /* 0x000fc60000000016 */
[----:B------:R-:W3:Y:S04]  /*60b20*/  LDL.LU R18, [R1+0xf4] ;  /* 0x0000f40001127983 */ /* 0x000ee80000300800 */
[----:B------:R-:W3:Y:S04]  /*60b30*/  LDL.LU R11, [R1+0x4] ;  /* 0x00000400010b7983 */ /* 0x000ee80000300800 */
[----:B------:R-:W3:Y:S04]  /*60b40*/  LDL.LU R26, [R1+0x1bc] ;  /* 0x0001bc00011a7983 */ /* 0x000ee80000300800 */
[----:B------:R-:W3:Y:S01]  /*60b50*/  LDL.LU R27, [R1+0x1c0] ;  /* 0x0001c000011b7983 */ /* 0x000ee20000300800 */
[----:B------:R-:W-:Y:S01]  /*60b60*/  LOP3.LUT R10, R10, 0xffff, RZ, 0xc0, !PT ;  /* 0x0000ffff0a0a7812 */ /* 0x000fe200078ec0ff */
[----:B------:R-:W-:Y:S01]  /*60b70*/  BAR.SYNC.DEFER_BLOCKING 0x0 ;  /* 0x0000000000007b1d */ /* 0x000fe20000010000 */
[----:B--2---:R-:W-:-:S05]  /*60b80*/  PRMT R21, R20, 0x5410, R21 ;  /* 0x0000541014157816 */ /* 0x004fca0000000015 */
[----:B------:R-:W1:Y:S04]  /*60b90*/  LDS.128 R4, [R0] ;  /* 0x0000000000047984 */ /* 0x000e680000000c00 */
[----:B------:R-:W4:Y:S02]  /*60ba0*/  LDL.LU R20, [R1+0x1dcc] ;  /* 0x001dcc0001147983 */ /* 0x000f240000300800 */
[----:B----4-:R-:W-:Y:S02]  /*60bb0*/  PRMT R20, R3, 0x5410, R20 ;  /* 0x0000541003147816 */ /* 0x010fe40000000014 */
[----:B------:R-:W5:Y:S01]  /*60bc0*/  LDL.LU R3, [R1+0x1dc8] ;  /* 0x001dc80001037983 */ /* 0x000f620000300800 */
[----:B------:R-:W-:Y:S02]  /*60bd0*/  PRMT R10, R10, 0x3340, R1 ;  /* 0x000033400a0a7816 */ /* 0x000fe40000000001 */
[----:B-----5:R-:W-:-:S02]  /*60be0*/  PRMT R3, R8, 0x5410, R3 ;  /* 0x0000541008037816 */ /* 0x020fc40000000003 */
[----:B------:R-:W2:Y:S01]  /*60bf0*/  LDL.LU R8, [R1+0x1dc4] ;  /* 0x001dc40001087983 */ /* 0x000ea20000300800 */
[----:B---3--:R-:W-:-:S04]  /*60c00*/  LOP3.LUT R14, R14, 0xffff, RZ, 0xc0, !PT ;  /* 0x0000ffff0e0e7812 */ /* 0x008fc800078ec0ff */
[--C-:B------:R-:W-:Y:S02]  /*60c10*/  PRMT R12, R12, 0x4210, R14.reuse ;  /* 0x000042100c0c7816 */ /* 0x100fe4000000000e */
[----:B------:R-:W-:Y:S02]  /*60c20*/  PRMT R13, R13, 0x5210, R14 ;  /* 0x000052100d0d7816 */ /* 0x000fe4000000000e */
[----:B------:R-:W-:-:S04]  /*60c30*/  SHF.R.U32.HI R9, RZ, 0x8, R9 ;  /* 0x00000008ff097819 */ /* 0x000fc80000011609 */
[----:B------:R-:W-:-:S04]  /*60c40*/  LOP3.LUT R9, R9, 0xffff, RZ, 0xc0, !PT ;  /* 0x0000ffff09097812 */ /* 0x000fc800078ec0ff */
[----:B------:R-:W-:Y:S02]  /*60c50*/  PRMT R9, R9, 0x3340, R1 ;  /* 0x0000334009097816 */ /* 0x000fe40000000001 */
[----:B--2---:R-:W-:Y:S02]  /*60c60*/  PRMT R24, R24, 0x5410, R8 ;  /* 0x0000541018187816 */ /* 0x004fe40000000008 */
[----:B------:R-:W-:-:S05]  /*60c70*/  PRMT R8, R11, 0x5410, R10 ;  /* 0x000054100b087816 */ /* 0x000fca000000000a */
[----:B------:R-:W-:Y:S04]  /*60c80*/  STL [R1+0x4], R8 ;  /* 0x0000040801007387 */ /* 0x000fe80000100800 */
[----:B------:R-:W2:Y:S01]  /*60c90*/  LDL.LU R14, [R1+0x1b8] ;  /* 0x0001b800010e7983 */ /* 0x000ea20000300800 */
[----:B------:R-:W-:-:S03]  /*60ca0*/  PRMT R23, R23, 0x5410, R9 ;  /* 0x0000541017177816 */ /* 0x000fc60000000009 */
[----:B------:R-:W3:Y:S01]  /*60cb0*/  LDS.128 R8, [R0+0x400] ;  /* 0x0004000000087984 */ /* 0x000ee20000000c00 */
[----:B------:R-:W-:Y:S02]  /*60cc0*/  LOP3.LUT R16, R16, 0xffff, RZ, 0xc0, !PT ;  /* 0x0000ffff10107812 */ /* 0x000fe400078ec0ff */
[----:B------:R-:W-:Y:S02]  /*60cd0*/  LOP3.LUT R18, R18, 0xffff, RZ, 0xc0, !PT ;  /* 0x0000ffff12127812 */ /* 0x000fe400078ec0ff */
[----:B------:R-:W-:Y:S02]  /*60ce0*/  LOP3.LUT R25, R25, 0xffff, RZ, 0xc0, !PT ;  /* 0x0000ffff19197812 */ /* 0x000fe400078ec0ff */
[----:B------:R-:W-:Y:S02]  /*60cf0*/  PRMT R15, R15, 0x5210, R16 ;  /* 0x000052100f0f7816 */ /* 0x000fe40000000010 */
[----:B------:R-:W-:Y:S02]  /*60d00*/  PRMT R17, R17, 0x5210, R18 ;  /* 0x0000521011117816 */ /* 0x000fe40000000012 */
[----:B------:R-:W-:-:S02]  /*60d10*/  PRMT R28, R29, 0x5410, R28 ;  /* 0x000054101d1c7816 */ /* 0x000fc4000000001c */
[----:B-1----:R-:W-:Y:S02]  /*60d20*/  PRMT R29, R4, 0x7770, RZ ;  /* 0x00007770041d7816 */ /* 0x002fe400000000ff */
[--C-:B------:R-:W-:Y:S01]  /*60d30*/  PRMT R19, R19, 0x5210, R25.reuse ;  /* 0x0000521013137816 */ /* 0x100fe20000000019 */
[----:B------:R-:W-:Y:S01]  /*60d40*/  BAR.SYNC.DEFER_BLOCKING 0x0 ;  /* 0x0000000000007b1d */ /* 0x000fe20000010000 */
[----:B--2---:R-:W-:Y:S02]  /*60d50*/  PRMT R14, R14, 0x4210, R16 ;  /* 0x000042100e0e7816 */ /* 0x004fe40000000010 */
[----:B------:R-:W-:Y:S02]  /*60d60*/  PRMT R16, R27, 0x4210, R18 ;  /* 0x000042101b107816 */ /* 0x000fe40000000012 */
[----:B------:R-:W-:Y:S02]  /*60d70*/  PRMT R18, R26, 0x4210, R25 ;  /* 0x000042101a127816 */ /* 0x000fe40000000019 */
[----:B------:R-:W2:Y:S04]  /*60d80*/  LDL.LU R26, [R1+0x208] ;  /* 0x00020800011a7983 */ /* 0x000ea80000300800 */
[----:B------:R1:W-:Y:S01]  /*60d90*/  STSM.16.M88.4 [R2], R12 ;  /* 0x0000000c02007844 */ /* 0x0003e20000000200 */
[----:B------:R-:W-:-:S02]  /*60da0*/  PRMT R27, R5, 0x7770, RZ ;  /* 0x00007770051b7816 */ /* 0x000fc400000000ff */
[C---:B-1----:R-:W-:Y:S02]  /*60db0*/  PRMT R14, R4.reuse, 0x7773, RZ ;  /* 0x00007773040e7816 */ /* 0x042fe400000000ff */
[C---:B------:R-:W-:Y:S02]  /*60dc0*/  PRMT R13, R4.reuse, 0x7772, RZ ;  /* 0x00007772040d7816 */ /* 0x040fe400000000ff */
[----:B------:R-:W-:Y:S01]  /*60dd0*/  PRMT R12, R4, 0x7771, RZ ;  /* 0x00007771040c7816 */ /* 0x000fe200000000ff */
[----:B------:R-:W-:Y:S04]  /*60de0*/  STL [R1+0x94], R14 ;  /* 0x0000940e01007387 */ /* 0x000fe80000100800 */
[----:B------:R1:W-:Y:S04]  /*60df0*/  STL [R1+0x44], R13 ;  /* 0x0000440d01007387 */ /* 0x0003e80000100800 */
[----:B------:R4:W-:Y:S01]  /*60e00*/  STL [R1+0x1c], R12 ;  /* 0x00001c0c01007387 */ /* 0x0009e20000100800 */
[----:B------:R-:W-:-:S02]  /*60e10*/  PRMT R4, R5, 0x7771, RZ ;  /* 0x0000777105047816 */ /* 0x000fc400000000ff */
[C---:B-1----:R-:W-:Y:S02]  /*60e20*/  PRMT R13, R5.reuse, 0x7773, RZ ;  /* 0x00007773050d7816 */ /* 0x042fe400000000ff */
[----:B----4-:R-:W-:-:S03]  /*60e30*/  PRMT R12, R5, 0x7772, RZ ;  /* 0x00007772050c7816 */ /* 0x010fc600000000ff */
[----:B------:R-:W-:Y:S01]  /*60e40*/  STL [R1+0x90], R13 ;  /* 0x0000900d01007387 */ /* 0x000fe20000100800 */
[----:B------:R-:W-:-:S03]  /*60e50*/  PRMT R5, R6, 0x7772, RZ ;  /* 0x0000777206057816 */ /* 0x000fc600000000ff */
[----:B------:R1:W-:Y:S04]  /*60e60*/  STL [R1+0x54], R12 ;  /* 0x0000540c01007387 */ /* 0x0003e80000100800 */
[----:B------:R4:W-:Y:S01]  /*60e70*/  STL [R1+0x24], R4 ;  /* 0x0000240401007387 */ /* 0x0009e20000100800 */
[C---:B-1----:R-:W-:Y:S02]  /*60e80*/  PRMT R12, R6.reuse, 0x7773, RZ ;  /* 0x00007773060c7816 */ /* 0x042fe400000000ff */
[----:B----4-:R-:W-:-:S03]  /*60e90*/  PRMT R4, R6, 0x7771, RZ ;  /* 0x0000777106047816 */ /* 0x010fc600000000ff */
[----:B------:R-:W-:Y:S01]  /*60ea0*/  STL [R1+0x9c], R12 ;  /* 0x00009c0c01007387 */ /* 0x000fe20000100800 */
[----:B------:R-:W-:-:S03]  /*60eb0*/  PRMT R6, R6, 0x7770, RZ ;  /* 0x0000777006067816 */ /* 0x000fc600000000ff */
[----:B------:R1:W-:Y:S04]  /*60ec0*/  STL [R1+0x5c], R5 ;  /* 0x00005c0501007387 */ /* 0x0003e80000100800 */
[----:B------:R4:W-:Y:S01]  /*60ed0*/  STL [R1+0x20], R4 ;  /* 0x0000200401007387 */ /* 0x0009e20000100800 */
[----:B-1----:R-:W-:-:S03]  /*60ee0*/  PRMT R5, R7, 0x7773, RZ ;  /* 0x0000777307057816 */ /* 0x002fc600000000ff */
[----:B------:R1:W-:Y:S01]  /*60ef0*/  STSM.16.M88.4 [R2+0x100], R16 ;  /* 0x0001001002007844 */ /* 0x0003e20000000200 */
[----:B----4-:R-:W-:-:S03]  /*60f00*/  PRMT R4, R7, 0x7772, RZ ;  /* 0x0000777207047816 */ /* 0x010fc600000000ff */
[----:B------:R-:W-:Y:S04]  /*60f10*/  STL [R1+0x8], R6 ;  /* 0x0000080601007387 */ /* 0x000fe80000100800 */
[----:B-1----:R-:W4:Y:S04]  /*60f20*/  LDL.LU R17, [R1+0x20c] ;  /* 0x00020c0001117983 */ /* 0x002f280000300800 */
[----:B------:R1:W-:Y:S04]  /*60f30*/  STL [R1+0xa4], R5 ;  /* 0x0000a40501007387 */ /* 0x0003e80000100800 */
[----:B------:R-:W5:Y:S01]  /*60f40*/  LDL.LU R18, [R1+0x1d0] ;  /* 0x0001d00001127983 */ /* 0x000f620000300800 */
[----:B-1----:R-:W-:-:S03]  /*60f50*/  PRMT R5, R7, 0x7771, RZ ;  /* 0x0000777107057816 */ /* 0x002fc600000000ff */
[----:B------:R1:W-:Y:S04]  /*60f60*/  STL [R1+0x58], R4 ;  /* 0x0000580401007387 */ /* 0x0003e80000100800 */
[----:B------:R-:W5:Y:S04]  /*60f70*/  LDL.LU R13, [R1+0x1c8] ;  /* 0x0001c800010d7983 */ /* 0x000f680000300800 */
[----:B------:R-:W-:Y:S04]  /*60f80*/  STL [R1+0x2c], R5 ;  /* 0x00002c0501007387 */ /* 0x000fe80000100800 */
[----:B------:R-:W5:Y:S01]  /*60f90*/  LDL.LU R19, [R1+0x1dc] ;  /* 0x0001dc0001137983 */ /* 0x000f620000300800 */
[----:B-1----:R-:W-:-:S05]  /*60fa0*/  PRMT R4, R7, 0x7770, RZ ;  /* 0x0000777007047816 */ /* 0x002fca00000000ff */
[----:B------:R-:W-:Y:S04]  /*60fb0*/  STL [R1+0xc], R4 ;  /* 0x00000c0401007387 */ /* 0x000fe80000100800 */
[----:B------:R-:W5:Y:S04]  /*60fc0*/  LDL.LU R15, [R1+0x1cc] ;  /* 0x0001cc00010f7983 */ /* 0x000f680000300800 */
[----:B------:R-:W5:Y:S04]  /*60fd0*/  LDL.LU R14, [R1+0x1e4] ;  /* 0x0001e400010e7983 */ /* 0x000f680000300800 */
[----:B------:R-:W5:Y:S01]  /*60fe0*/  LDL.LU R25, [R1+0x1e0] ;  /* 0x0001e00001197983 */ /* 0x000f620000300800 */
[----:B---3--:R-:W-:Y:S01]  /*60ff0*/  PRMT R16, R8, 0x7772, RZ ;  /* 0x0000777208107816 */ /* 0x008fe200000000ff */
[----:B------:R-:W-:Y:S06]  /*61000*/  BAR.SYNC.DEFER_BLOCKING 0x0 ;  /* 0x0000000000007b1d */ /* 0x000fec0000010000 */
[----:B------:R-:W-:Y:S01]  /*61010*/  LDS.128 R4, [R0] ;  /* 0x0000000000047984 */ /* 0x000fe20000000c00 */
[----:B--2---:R-:W-:-:S02]  /*61020*/  LOP3.LUT R12, R26, 0xffff, RZ, 0xc0, !PT ;  /* 0x0000ffff1a0c7812 */ /* 0x004fc400078ec0ff */
[----:B------:R-:W-:-:S05]  /*61030*/  PRMT R26, R8, 0x7773, RZ ;  /* 0x00007773081a7816 */ /* 0x000fca00000000ff */
[----:B------:R1:W-:Y:S04]  /*61040*/  STL [R1+0xa0], R26 ;  /* 0x0000a01a01007387 */ /* 0x0003e80000100800 */
[----:B------:R2:W-:Y:S01]  /*61050*/  STL [R1+0x64], R16 ;  /* 0x0000641001007387 */ /* 0x0005e20000100800 */
[C---:B-1----:R-:W-:Y:S02]  /*61060*/  PRMT R26, R8.reuse, 0x7771, RZ ;  /* 0x00007771081a7816 */ /* 0x042fe400000000ff */
[----:B------:R-:W-:Y:S02]  /*61070*/  PRMT R8, R8, 0x7770, RZ ;  /* 0x0000777008087816 */ /* 0x000fe400000000ff */
[C---:B--2---:R-:W-:Y:S01]  /*61080*/  PRMT R16, R9.reuse, 0x7773, RZ ;  /* 0x0000777309107816 */ /* 0x044fe200000000ff */
[----:B------:R1:W-:Y:S04]  /*61090*/  STL [R1+0x30], R26 ;  /* 0x0000301a01007387 */ /* 0x0003e80000100800 */
[----:B------:R2:W-:Y:S01]  /*610a0*/  STL [R1], R8 ;  /* 0x0000000801007387 */ /* 0x0005e20000100800 */
[----:B-1----:R-:W-:-:S03]  /*610b0*/  PRMT R26, R9, 0x7772, RZ ;  /* 0x00007772091a7816 */ /* 0x002fc600000000ff */
[----:B------:R1:W-:Y:S01]  /*610c0*/  STL [R1+0xa8], R16 ;  /* 0x0000a81001007387 */ /* 0x0003e20000100800 */
[----:B--2---:R-:W-:-:S03]  /*610d0*/  PRMT R8, R9, 0x7771, RZ ;  /* 0x0000777109087816 */ /* 0x004fc600000000ff */
[----:B------:R-:W-:Y:S04]  /*610e0*/  STL [R1+0x6c], R26 ;  /* 0x00006c1a01007387 */ /* 0x000fe80000100800 */
[----:B------:R2:W-:Y:S01]  /*610f0*/  STL [R1+0x28], R8 ;  /* 0x0000280801007387 */ /* 0x0005e20000100800 */
[----:B-1----:R-:W-:Y:S02]  /*61100*/  PRMT R16, R9, 0x7770, RZ ;  /* 0x0000777009107816 */ /* 0x002fe400000000ff */
[----:B------:R-:W-:-:S03]  /*61110*/  PRMT R9, R10, 0x7773, RZ ;  /* 0x000077730a097816 */ /* 0x000fc600000000ff */
[----:B------:R1:W-:Y:S01]  /*61120*/  STL [R1+0x10], R16 ;  /* 0x0000101001007387 */ /* 0x0003e20000100800 */
[----:B--2---:R-:W-:-:S03]  /*61130*/  PRMT R8, R10, 0x7772, RZ ;  /* 0x000077720a087816 */ /* 0x004fc600000000ff */
[----:B------:R2:W-:Y:S04]  /*61140*/  STL [R1+0xb0], R9 ;  /* 0x0000b00901007387 */ /* 0x0005e80000100800 */
[----:B------:R3:W-:Y:S01]  /*61150*/  STL [R1+0x68], R8 ;  /* 0x0000680801007387 */ /* 0x0007e20000100800 */
[C---:B-1----:R-:W-:Y:S02]  /*61160*/  PRMT R16, R10.reuse, 0x7771, RZ ;  /* 0x000077710a107816 */ /* 0x042fe400000000ff */
[----:B--2---:R-:W-:-:S03]  /*61170*/  PRMT R9, R10, 0x7770, RZ ;  /* 0x000077700a097816 */ /* 0x004fc600000000ff */
[----:B------:R-:W-:Y:S01]  /*61180*/  STL [R1+0x34], R16 ;  /* 0x0000341001007387 */ /* 0x000fe20000100800 */
[----:B---3--:R-:W-:-:S03]  /*61190*/  PRMT R8, R11, 0x7773, RZ ;  /* 0x000077730b087816 */ /* 0x008fc600000000ff */
[----:B------:R-:W2:Y:S01]  /*611a0*/  LDL.LU R26, [R1+0x210] ;  /* 0x00021000011a7983 */ /* 0x000ea20000300800 */
[----:B------:R-:W-:-:S03]  /*611b0*/  PRMT R10, R11, 0x7772, RZ ;  /* 0x000077720b0a7816 */ /* 0x000fc600000000ff */
[----:B------:R1:W-:Y:S04]  /*611c0*/  STL [R1+0x18], R9 ;  /* 0x0000180901007387 */ /* 0x0003e80000100800 */
[----:B------:R3:W-:Y:S01]  /*611d0*/  STL [R1+0xac], R8 ;  /* 0x0000ac0801007387 */ /* 0x0007e20000100800 */
[----:B-1----:R-:W-:-:S03]  /*611e0*/  PRMT R9, R11, 0x7771, RZ ;  /* 0x000077710b097816 */ /* 0x002fc600000000ff */
[----:B------:R-:W-:Y:S01]  /*611f0*/  STL [R1+0x78], R10 ;  /* 0x0000780a01007387 */ /* 0x000fe20000100800 */
[----:B---3--:R-:W-:-:S03]  /*61200*/  PRMT R8, R11, 0x7770, RZ ;  /* 0x000077700b087816 */ /* 0x008fc600000000ff */
[----:B------:R-:W-:Y:S04]  /*61210*/  STL [R1+0x3c], R9 ;  /* 0x00003c0901007387 */ /* 0x000fe80000100800 */
[----:B------:R5:W-:Y:S01]  /*61220*/  STL [R1+0x14], R8 ;  /* 0x0000140801007387 */ /* 0x000be20000100800 */
[----:B----4-:R-:W-:Y:S02]  /*61230*/  LOP3.LUT R11, R17, 0xffff, RZ, 0xc0, !PT ;  /* 0x0000ffff110b7812 */ /* 0x010fe400078ec0ff */
[----:B-----5:R-:W-:Y:S02]  /*61240*/  PRMT R8, R18, 0x4210, R12 ;  /* 0x0000421012087816 */ /* 0x020fe4000000000c */
[----:B------:R-:W-:Y:S02]  /*61250*/  PRMT R10, R19, 0x4210, R11 ;  /* 0x00004210130a7816 */ /* 0x000fe4000000000b */
[----:B------:R-:W1:Y:S01]  /*61260*/  LDS.128 R16, [R0+0x400] ;  /* 0x0004000000107984 */ /* 0x000e620000000c00 */
[----:B------:R-:W-:-:S02]  /*61270*/  LOP3.LUT R13, R13, 0xffff, RZ, 0xc0, !PT ;  /* 0x0000ffff0d0d7812 */ /* 0x000fc400078ec0ff */
[----:B------:R-:W-:Y:S02]  /*61280*/  PRMT R9, R22, 0x5210, R12 ;  /* 0x0000521016097816 */ /* 0x000fe4000000000c */
[--C-:B------:R-:W-:Y:S02]  /*61290*/  PRMT R12, R14, 0x4210, R13.reuse ;  /* 0x000042100e0c7816 */ /* 0x100fe4000000000d */
[----:B------:R-:W-:Y:S02]  /*612a0*/  PRMT R13, R20, 0x5210, R13 ;  /* 0x00005210140d7816 */ /* 0x000fe4000000000d */
[----:B------:R-:W3:Y:S04]  /*612b0*/  LDL.LU R20, [R1+0x1fc] ;  /* 0x0001fc0001147983 */ /* 0x000ee80000300800 */
[----:B------:R-:W4:Y:S04]  /*612c0*/  LDL.LU R22, [R1+0x1f8] ;  /* 0x0001f80001167983 */ /* 0x000f280000300800 */
[----:B-1----:R1:W-:Y:S04]  /*612d0*/  STL [R1+0x1dbc], R16 ;  /* 0x001dbc1001007387 */ /* 0x0023e80000100800 */
[----:B-1----:R-:W5:Y:S01]  /*612e0*/  LDL.LU R16, [R1+0x214] ;  /* 0x0002140001107983 */ /* 0x002f620000300800 */
[----:B------:R-:W-:Y:S01]  /*612f0*/  PRMT R11, R21, 0x5210, R11 ;  /* 0x00005210150b7816 */ /* 0x000fe2000000000b */
[----:B------:R-:W-:Y:S01]  /*61300*/  BAR.SYNC.DEFER_BLOCKING 0x0 ;  /* 0x0000000000007b1d */ /* 0x000fe20000010000 */
[----:B------:R-:W-:-:S04]  /*61310*/  LOP3.LUT R15, R15, 0xffff, RZ, 0xc0, !PT ;  /* 0x0000ffff0f0f7812 */ /* 0x000fc800078ec0ff */
[--C-:B------:R-:W-:Y:S01]  /*61320*/  PRMT R14, R25, 0x4210, R15.reuse ;  /* 0x00004210190e7816 */ /* 0x100fe2000000000f */
[----:B------:R-:W-:Y:S01]  /*61330*/  STL [R1+0x1db8], R17 ;  /* 0x001db81101007387 */ /* 0x000fe20000100800 */
[----:B------:R-:W-:-:S03]  /*61340*/  PRMT R15, R3, 0x5210, R15 ;  /* 0x00005210030f7816 */ /* 0x000fc6000000000f */
[----:B------:R1:W-:Y:S01]  /*61350*/  STL [R1+0x1db4], R18 ;  /* 0x001db41201007387 */ /* 0x0003e20000100800 */
[----:B------:R-:W-:-:S03]  /*61360*/  PRMT R3, R4, 0x7771, RZ ;  /* 0x0000777104037816 */ /* 0x000fc600000000ff */
[----:B------:R-:W-:Y:S04]  /*61370*/  STL [R1+0x1db0], R19 ;  /* 0x001db01301007387 */ /* 0x000fe80000100800 */
[----:B------:R0:W-:Y:S01]  /*61380*/  STSM.16.M88.4 [R2], R8 ;  /* 0x0000000802007844 */ /* 0x0001e20000000200 */
[----:B-1----:R-:W-:-:S03]  /*61390*/  PRMT R18, R4, 0x7770, RZ ;  /* 0x0000777004127816 */ /* 0x002fc600000000ff */
[----:B------:R-:W-:Y:S01]  /*613a0*/  STSM.16.M88.4 [R2+0x100], R12 ;  /* 0x0001000c02007844 */ /* 0x000fe20000000200 */
[C---:B0-----:R-:W-:Y:S02]  /*613b0*/  PRMT R9, R4.reuse, 0x7773, RZ ;  /* 0x0000777304097816 */ /* 0x041fe400000000ff */
[----:B------:R-:W-:-:S03]  /*613c0*/  PRMT R8, R4, 0x7772, RZ ;  /* 0x0000777204087816 */ /* 0x000fc600000000ff */
[----:B------:R-:W-:Y:S04]  /*613d0*/  STL [R1+0x13c], R9 ;  /* 0x00013c0901007387 */ /* 0x000fe80000100800 */
[----:B------:R-:W-:Y:S04]  /*613e0*/  STL [R1+0xf4], R8 ;  /* 0x0000f40801007387 */ /* 0x000fe80000100800 */
[----:B------:R-:W-:Y:S04]  /*613f0*/  STL [R1+0x1dc0], R18 ;  /* 0x001dc01201007387 */ /* 0x000fe80000100800 */
[----:B------:R0:W-:Y:S01]  /*61400*/  STL [R1+0xb4], R3 ;  /* 0x0000b40301007387 */ /* 0x0001e20000100800 */
[C---:B------:R-:W-:Y:S01]  /*61410*/  PRMT R4, R5.reuse, 0x7772, RZ ;  /* 0x0000777205047816 */ /* 0x040fe200000000ff */
[----:B------:R-:W-:Y:S01]  /*61420*/  BAR.SYNC.DEFER_BLOCKING 0x0 ;  /* 0x0000000000007b1d */ /* 0x000fe20000010000 */
[----:B0-----:R-:W-:-:S05]  /*61430*/  PRMT R3, R5, 0x7773, RZ ;  /* 0x0000777305037816 */ /* 0x001fca00000000ff */
[----:B------:R-:W4:Y:S04]  /*61440*/  LDL.LU R18, [R1+0x38] ;  /* 0x0000380001127983 */ /* 0x000f280000300800 */
[----:B------:R-:W4:Y:S04]  /*61450*/  LDL.LU R13, [R1+0x1ec] ;  /* 0x0001ec00010d7983 */ /* 0x000f280000300800 */
[----:B------:R0:W-:Y:S04]  /*61460*/  STL [R1+0x114], R3 ;  /* 0x0001140301007387 */ /* 0x0001e80000100800 */
[----:B------:R1:W-:Y:S04]  /*61470*/  STL [R1+0xf0], R4 ;  /* 0x0000f00401007387 */ /* 0x0003e80000100800 */
[----:B------:R-:W4:Y:S01]  /*61480*/  LDL.LU R15, [R1+0x1e8] ;  /* 0x0001e800010f7983 */ /* 0x000f220000300800 */
[----:B0-----:R-:W-:-:S03]  /*61490*/  PRMT R3, R5, 0x7771, RZ ;  /* 0x0000777105037816 */ /* 0x001fc600000000ff */
[----:B------:R-:W4:Y:S04]  /*614a0*/  LDL.LU R12, [R1+0x204] ;  /* 0x00020400010c7983 */ /* 0x000f280000300800 */
[----:B------:R0:W-:Y:S04]  /*614b0*/  STL [R1+0xb8], R3 ;  /* 0x0000b80301007387 */ /* 0x0001e80000100800 */
[----:B------:R-:W4:Y:S01]  /*614c0*/  LDL.LU R17, [R1+0x4] ;  /* 0x0000040001117983 */ /* 0x000f220000300800 */
[----:B-1----:R-:W-:-:S03]  /*614d0*/  PRMT R4, R6, 0x7772, RZ ;  /* 0x0000777206047816 */ /* 0x002fc600000000ff */
[----:B------:R-:W4:Y:S01]  /*614e0*/  LDL.LU R14, [R1+0x200] ;  /* 0x00020000010e7983 */ /* 0x000f220000300800 */
[----:B0-----:R-:W-:Y:S02]  /*614f0*/  PRMT R3, R6, 0x7773, RZ ;  /* 0x0000777306037816 */ /* 0x001fe400000000ff */
[----:B------:R-:W-:Y:S01]  /*61500*/  PRMT R19, R5, 0x7770, RZ ;  /* 0x0000777005137816 */ /* 0x000fe200000000ff */
[----:B------:R-:W0:Y:S01]  /*61510*/  LDS.128 R8, [R0] ;  /* 0x0000000000087984 */ /* 0x000e220000000c00 */
[----:B------:R-:W-:-:S03]  /*61520*/  PRMT R5, R7, 0x7773, RZ ;  /* 0x0000777307057816 */ /* 0x000fc600000000ff */
[----:B------:R1:W-:Y:S04]  /*61530*/  STL [R1+0x100], R3 ;  /* 0x0001000301007387 */ /* 0x0003e80000100800 */
[----:B------:R1:W-:Y:S02]  /*61540*/  STL [R1+0xc4], R4 ;  /* 0x0000c40401007387 */ /* 0x0003e40000100800 */
[----:B-1----:R-:W-:Y:S02]  /*61550*/  PRMT R3, R6, 0x7771, RZ ;  /* 0x0000777106037816 */ /* 0x002fe400000000ff */
[----:B------:R-:W-:-:S03]  /*61560*/  PRMT R4, R7, 0x7772, RZ ;  /* 0x0000777207047816 */ /* 0x000fc600000000ff */
[----:B------:R1:W-:Y:S04]  /*61570*/  STL [R1+0xbc], R3 ;  /* 0x0000bc0301007387 */ /* 0x0003e80000100800 */
[----:B------:R-:W-:Y:S04]  /*61580*/  STL [R1+0x98], R5 ;  /* 0x0000980501007387 */ /* 0x000fe80000100800 */
[----:B------:R5:W-:Y:S01]  /*61590*/  STL [R1+0x74], R4 ;  /* 0x0000740401007387 */ /* 0x000be20000100800 */
[----:B------:R-:W-:Y:S02]  /*615a0*/  PRMT R25, R6, 0x7770, RZ ;  /* 0x0000777006197816 */ /* 0x000fe400000000ff */
[----:B-1----:R-:W-:-:S02]  /*615b0*/  PRMT R3, R7, 0x7771, RZ ;  /* 0x0000777107037816 */ /* 0x002fc400000000ff */
[----:B--2---:R-:W-:Y:S02]  /*615c0*/  LOP3.LUT R21, R26, 0xffff, RZ, 0xc0, !PT ;  /* 0x0000ffff1a157812 */ /* 0x004fe400078ec0ff */
[----:B------:R-:W-:Y:S02]  /*615d0*/  PRMT R26, R7, 0x7770, RZ ;  /* 0x00007770071a7816 */ /* 0x000fe400000000ff */
[--C-:B---3--:R-:W-:Y:S02]  /*615e0*/  PRMT R20, R20, 0x4210, R21.reuse ;  /* 0x0000421014147816 */ /* 0x108fe40000000015 */
[----:B------:R-:W-:Y:S02]  /*615f0*/  PRMT R21, R24, 0x5210, R21 ;  /* 0x0000521018157816 */ /* 0x000fe40000000015 */
[----:B------:R-:W2:Y:S01]  /*61600*/  LDL.LU R24, [R1+0x1da8] ;  /* 0x001da80001187983 */ /* 0x000ea20000300800 */
[----:B-----5:R-:W-:-:S03]  /*61610*/  LOP3.LUT R4, R16, 0xffff, RZ, 0xc0, !PT ;  /* 0x0000ffff10047812 */ /* 0x020fc600078ec0ff */
[----:B------:R-:W3:Y:S01]  /*61620*/  LDL.LU R16, [R1+0x48] ;  /* 0x0000480001107983 */ /* 0x000ee20000300800 */
[--C-:B----4-:R-:W-:Y:S02]  /*61630*/  PRMT R22, R22, 0x4210, R4.reuse ;  /* 0x0000421016167816 */ /* 0x110fe40000000004 */
[----:B------:R-:W-:Y:S02]  /*61640*/  PRMT R23, R23, 0x5210, R4 ;  /* 0x0000521017177816 */ /* 0x000fe40000000004 */
[----:B------:R-:W1:Y:S01]  /*61650*/  LDS.128 R4, [R0+0x400] ;  /* 0x0004000000047984 */ /* 0x000e620000000c00 */
[----:B------:R-:W-:Y:S06]  /*61660*/  BAR.SYNC.DEFER_BLOCKING 0x0 ;  /* 0x0000000000007b1d */ /* 0x000fec0000010000 */
[----:B------:R4:W-:Y:S04]  /*61670*/  STSM.16.M88.4 [R2], R20 ;  /* 0x0000001402007844 */ /* 0x0009e80000000200 */
[----:B----4-:R-:W4:Y:S01]  /*61680*/  LDL.LU R23, [R1+0x40] ;  /* 0x0000400001177983 */ /* 0x010f220000300800 */
[----:B------:R-:W-:-:S04]  /*61690*/  LOP3.LUT R13, R13, 0xffff, RZ, 0xc0, !PT ;  /* 0x0000ffff0d0d7812 */ /* 0x000fc800078ec0ff */
[--C-:B------:R-:W-:Y:S02]  /*616a0*/  PRMT R12, R12, 0x4210, R13.reuse ;  /* 0x000042100c0c7816 */ /* 0x100fe4000000000d */
[----:B------:R-:W-:Y:S02]  /*616b0*/  PRMT R13, R17, 0x5210, R13 ;  /* 0x00005210110d7816 */ /* 0x000fe4000000000d */
[----:B------:R-:W5:Y:S01]  /*616c0*/  LDL.LU R17, [R1+0x4c] ;  /* 0x00004c0001117983 */ /* 0x000f620000300800 */
[C---:B------:R-:W-:Y:S01]  /*616d0*/  ISETP.LT.AND P3, PT, R18.reuse, UR7, !P0 ;  /* 0x0000000712007c0c */ /* 0x040fe2000c761270 */
[----:B------:R-:W-:Y:S01]  /*616e0*/  IMAD R21, R18, UR35, RZ ;  /* 0x0000002312157c24 */ /* 0x000fe2000f8e02ff */
[----:B------:R-:W-:Y:S01]  /*616f0*/  LOP3.LUT R15, R15, 0xffff, RZ, 0xc0, !PT ;  /* 0x0000ffff0f0f7812 */ /* 0x000fe200078ec0ff */
[----:B------:R-:W5:Y:S01]  /*61700*/  LDL.LU R18, [R1+0x8] ;  /* 0x0000080001127983 */ /* 0x000f620000300800 */
[----:B------:R-:W0:Y:S02]  /*61710*/  LDCU UR7, c[0x0][0x3b8] ;  /* 0x00007700ff0777ac */ /* 0x000e240008000800 */
[----:B------:R-:W-:-:S02]  /*61720*/  PRMT R14, R14, 0x4210, R15 ;  /* 0x000042100e0e7816 */ /* 0x000fc4000000000f */
[----:B------:R-:W-:Y:S01]  /*61730*/  PRMT R15, R28, 0x5210, R15 ;  /* 0x000052101c0f7816 */ /* 0x000fe2000000000f */
[----:B------:R-:W0:Y:S01]  /*61740*/  LDCU UR35, c[0x0][0x39c] ;  /* 0x00007380ff2377ac */ /* 0x000e220008000800 */
[----:B------:R-:W5:Y:S04]  /*61750*/  LDL.LU R28, [R1] ;  /* 0x00000000011c7983 */ /* 0x000f680000300800 */
[----:B------:R0:W-:Y:S01]  /*61760*/  STSM.16.M88.4 [R2+0x100], R12 ;  /* 0x0001000c02007844 */ /* 0x0001e20000000200 */
[----:B--2---:R-:W-:Y:S01]  /*61770*/  IMAD R24, R24, UR20, RZ ;  /* 0x0000001418187c24 */ /* 0x004fe2000f8e02ff */
[----:B------:R-:W2:Y:S01]  /*61780*/  LDCU UR20, c[0x0][0x39c] ;  /* 0x00007380ff1477ac */ /* 0x000ea20008000800 */
[----:B------:R-:W-:Y:S03]  /*61790*/  BAR.SYNC.DEFER_BLOCKING 0x0 ;  /* 0x0000000000007b1d */ /* 0x000fe60000010000 */
[----:B------:R-:W-:-:S03]  /*617a0*/  IADD3 R22, P5, PT, R24, UR4, RZ ;  /* 0x0000000418167c10 */ /* 0x000fc6000ffbe0ff */
[----:B------:R-:W0:Y:S01]  /*617b0*/  LDCU UR4, c[0x0][0x3b8] ;  /* 0x00007700ff0477ac */ /* 0x000e220008000800 */
[----:B------:R-:W-:Y:S02]  /*617c0*/  LEA.HI.X.SX32 R24, R24, UR5, 0x1, P5 ;  /* 0x0000000518187c11 */ /* 0x000fe4000a8f0eff */
[C---:B------:R-:W-:Y:S01]  /*617d0*/  IADD3 R20, P5, PT, R21.reuse, R22, RZ ;  /* 0x0000001615147210 */ /* 0x040fe20007fbe0ff */
[----:B------:R-:W0:Y:S03]  /*617e0*/  LDCU UR5, c[0x0][0x3b8] ;  /* 0x00007700ff0577ac */ /* 0x000e260008000800 */
[----:B------:R-:W-:-:S05]  /*617f0*/  LEA.HI.X.SX32 R21, R21, R24, 0x1, P5 ;  /* 0x0000001815157211 */ /* 0x000fca00028f0eff */
[----:B------:R0:W-:Y:S01]  /*61800*/  @P3 STG.E.U8 desc[UR8][R20.64], R29 ;  /* 0x0000001d14003986 */ /* 0x0001e2000c101108 */
[C---:B---3--:R-:W-:Y:S01]  /*61810*/  ISETP.LT.AND P5, PT, R16.reuse, UR51, !P0 ;  /* 0x0000003310007c0c */ /* 0x048fe2000c7a1270 */
[----:B0-----:R-:W-:Y:S01]  /*61820*/  IMAD R2, R16, UR41, RZ ;  /* 0x0000002910027c24 */ /* 0x001fe2000f8e02ff */
[----:B------:R-:W0:Y:S01]  /*61830*/  LDCU UR41, c[0x0][0x3b8] ;  /* 0x00007700ff2977ac */ /* 0x000e220008000800 */
[----:B------:R-:W3:Y:S01]  /*61840*/  LDL.LU R16, [R1+0x7c] ;  /* 0x00007c0001107983 */ /* 0x000ee20000300800 */
[C---:B----4-:R-:W-:Y:S01]  /*61850*/  ISETP.LT.AND P4, PT, R23.reuse, UR46, !P0 ;  /* 0x0000002e17007c0c */ /* 0x050fe2000c781270 */
[----:B------:R-:W-:Y:S01]  /*61860*/  IMAD R23, R23, UR40, RZ ;  /* 0x0000002817177c24 */ /* 0x000fe2000f8e02ff */
[CC--:B------:R-:W-:Y:S01]  /*61870*/  IADD3 R14, P3, PT, R2.reuse, R22.reuse, RZ ;  /* 0x00000016020e7210 */ /* 0x0c0fe20007f7e0ff */
[----:B------:R-:W4:Y:S03]  /*61880*/  LDCU UR40, c[0x0][0x39c] ;  /* 0x00007380ff2877ac */ /* 0x000f260008000800 */
[C---:B------:R-:W-:Y:S01]  /*61890*/  IADD3 R12, P6, PT, R23.reuse, R22, RZ ;  /* 0x00000016170c7210 */ /* 0x040fe20007fde0ff */
[----:B------:R-:W0:Y:S03]  /*618a0*/  LDCU UR46, c[0x0][0x39c] ;  /* 0x00007380ff2e77ac */ /* 0x000e260008000800 */
[-C--:B------:R-:W-:Y:S01]  /*618b0*/  LEA.HI.X.SX32 R13, R23, R24.reuse, 0x1, P6 ;  /* 0x00000018170d7211 */ /* 0x080fe200030f0eff */
[----:B------:R-:W0:Y:S01]  /*618c0*/  LDCU UR51, c[0x0][0x39c] ;  /* 0x00007380ff3377ac */ /* 0x000e220008000800 */
[----:B------:R-:W2:Y:S04]  /*618d0*/  LDL.LU R23, [R1+0xc] ;  /* 0x00000c0001177983 */ /* 0x000ea80000300800 */
[----:B------:R-:W2:Y:S04]  /*618e0*/  LDL.LU R21, [R1+0x50] ;  /* 0x0000500001157983 */ /* 0x000ea80000300800 */
[----:B------:R-:W3:Y:S04]  /*618f0*/  LDL.LU R29, [R1+0x60] ;  /* 0x00006000011d7983 */ /* 0x000ee80000300800 */
[----:B------:R0:W-:Y:S04]  /*61900*/  @P4 STG.E.U8 desc[UR8][R12.64], R27 ;  /* 0x0000001b0c004986 */ /* 0x0001e8000c101108 */
[----:B------:R-:W4:Y:S01]  /*61910*/  LDL.LU R20, [R1+0x80] ;  /* 0x0000800001147983 */ /* 0x000f220000300800 */
[C---:B-----5:R-:W-:Y:S01]  /*61920*/  ISETP.LT.AND P4, PT, R17.reuse, UR56, !P0 ;  /* 0x0000003811007c0c */ /* 0x060fe2000c781270 */
[----:B0-----:R-:W-:Y:S01]  /*61930*/  IMAD R13, R17, UR44, RZ ;  /* 0x0000002c110d7c24 */ /* 0x001fe2000f8e02ff */
[----:B------:R-:W-:Y:S01]  /*61940*/  LEA.HI.X.SX32 R15, R2, R24, 0x1, P3 ;  /* 0x00000018020f7211 */ /* 0x000fe200018f0eff */
[----:B------:R-:W5:Y:S01]  /*61950*/  LDL.LU R17, [R1+0x10] ;  /* 0x0000100001117983 */ /* 0x000f620000300800 */
[----:B------:R-:W0:Y:S03]  /*61960*/  LDCU UR44, c[0x0][0x3b8] ;  /* 0x00007700ff2c77ac */ /* 0x000e260008000800 */
[----:B------:R1:W-:Y:S04]  /*61970*/  @P5 STG.E.U8 desc[UR8][R14.64], R18 ;  /* 0x000000120e005986 */ /* 0x0003e8000c101108 */
[----:B------:R-:W5:Y:S04]  /*61980*/  LDL.LU R27, [R1+0x88] ;  /* 0x00008800011b7983 */ /* 0x000f680000300800 */
[----:B-1----:R-:W5:Y:S01]  /*61990*/  LDL.LU R18, [R1+0x18] ;  /* 0x0000180001127983 */ /* 0x002f620000300800 */
[----:B------:R-:W-:-:S04]  /*619a0*/  IADD3 R12, P6, PT, R13, R22, RZ ;  /* 0x000000160d0c7210 */ /* 0x000fc80007fde0ff */
[----:B------:R-:W-:Y:S01]  /*619b0*/  LEA.HI.X.SX32 R13, R13, R24, 0x1, P6 ;  /* 0x000000180d0d7211 */ /* 0x000fe200030f0eff */
[C---:B--2---:R-:W-:Y:S01]  /*619c0*/  IMAD R2, R21.reuse, UR45, RZ ;  /* 0x0000002d15027c24 */ /* 0x044fe2000f8e02ff */
[----:B------:R-:W-:-:S03]  /*619d0*/  ISETP.LT.AND P3, PT, R21, UR57, !P0 ;  /* 0x0000003915007c0c */ /* 0x000fc6000c761270 */
[----:B------:R1:W-:Y:S01]  /*619e0*/  @P4 STG.E.U8 desc[UR8][R12.64], R23 ;  /* 0x000000170c004986 */ /* 0x0003e2000c101108 */
[----:B------:R-:W2:Y:S01]  /*619f0*/  LDCU UR45, c[0x0][0x3b8] ;  /* 0x00007700ff2d77ac */ /* 0x000ea20008000800 */
[C---:B------:R-:W-:Y:S02]  /*61a00*/  IADD3 R14, P5, PT, R2.reuse, R22, RZ ;  /* 0x00000016020e7210 */ /* 0x040fe40007fbe0ff */
[----:B------:R-:W2:Y:S01]  /*61a10*/  LDL.LU R21, [R1+0x14] ;  /* 0x0000140001157983 */ /* 0x000ea20000300800 */
[C---:B---3--:R-:W-:Y:S02]  /*61a20*/  ISETP.LT.AND P6, PT, R29.reuse, UR58, !P0 ;  /* 0x0000003a1d007c0c */ /* 0x048fe4000c7c1270 */
[----:B------:R-:W-:Y:S01]  /*61a30*/  LEA.HI.X.SX32 R15, R2, R24, 0x1, P5 ;  /* 0x00000018020f7211 */ /* 0x000fe200028f0eff */
[----:B------:R-:W-:Y:S01]  /*61a40*/  IMAD R2, R29, UR47, RZ ;  /* 0x0000002f1d027c24 */ /* 0x000fe2000f8e02ff */
[----:B------:R-:W-:Y:S01]  /*61a50*/  ISETP.LT.AND P4, PT, R16, UR59, !P0 ;  /* 0x0000003b10007c0c */ /* 0x000fe2000c781270 */
[----:B------:R-:W3:Y:S01]  /*61a60*/  LDCU UR47, c[0x0][0x39c] ;  /* 0x00007380ff2f77ac */ /* 0x000ee20008000800 */
[----:B-1----:R-:W3:Y:S04]  /*61a70*/  LDL.LU R23, [R1+0x8c] ;  /* 0x00008c0001177983 */ /* 0x002ee80000300800 */
[----:B------:R1:W-:Y:S01]  /*61a80*/  @P3 STG.E.U8 desc[UR8][R14.64], R28 ;  /* 0x0000001c0e003986 */ /* 0x0003e2000c101108 */
[----:B------:R-:W-:-:S04]  /*61a90*/  IADD3 R12, P3, PT, R2, R22, RZ ;  /* 0x00000016020c7210 */ /* 0x000fc80007f7e0ff */
[----:B------:R-:W-:Y:S01]  /*61aa0*/  LEA.HI.X.SX32 R13, R2, R24, 0x1, P3 ;  /* 0x00000018020d7211 */ /* 0x000fe200018f0eff */
[----:B-1----:R-:W3:Y:S01]  /*61ab0*/  LDL.LU R28, [R1+0xc0] ;  /* 0x0000c000011c7983 */ /* 0x002ee20000300800 */
[----:B------:R-:W-:Y:S01]  /*61ac0*/  IMAD R15, R16, UR48, RZ ;  /* 0x00000030100f7c24 */ /* 0x000fe2000f8e02ff */
[C---:B----4-:R-:W-:Y:S01]  /*61ad0*/  ISETP.LT.AND P3, PT, R20.reuse, UR60, !P0 ;  /* 0x0000003c14007c0c */ /* 0x050fe2000c761270 */
[----:B------:R-:W-:Y:S01]  /*61ae0*/  IMAD R2, R20, UR49, RZ ;  /* 0x0000003114027c24 */ /* 0x000fe2000f8e02ff */
[----:B------:R-:W4:Y:S01]  /*61af0*/  LDL.LU R16, [R1+0x1c] ;  /* 0x00001c0001107983 */ /* 0x000f220000300800 */
[----:B------:R-:W1:Y:S03]  /*61b00*/  LDCU UR48, c[0x0][0x39c] ;  /* 0x00007380ff3077ac */ /* 0x000e660008000800 */
[----:B-----5:R5:W-:Y:S01]  /*61b10*/  @P6 STG.E.U8 desc[UR8][R12.64], R17 ;  /* 0x000000110c006986 */ /* 0x020be2000c101108 */
[C---:B------:R-:W-:Y:S01]  /*61b20*/  IADD3 R14, P5, PT, R15.reuse, R22, RZ ;  /* 0x000000160f0e7210 */ /* 0x040fe20007fbe0ff */
[----:B------:R-:W0:Y:S02]  /*61b30*/  LDCU UR49, c[0x0][0x3b8] ;  /* 0x00007700ff3177ac */ /* 0x000e240008000800 */
[----:B------:R-:W4:Y:S04]  /*61b40*/  LDL.LU R29, [R1+0xc8] ;  /* 0x0000c800011d7983 */ /* 0x000f280000300800 */
[----:B-----5:R-:W5:Y:S01]  /*61b50*/  LDL.LU R17, [R1+0x24] ;  /* 0x0000240001117983 */ /* 0x020f620000300800 */
[----:B------:R-:W-:-:S03]  /*61b60*/  LEA.HI.X.SX32 R15, R15, R24, 0x1, P5 ;  /* 0x000000180f0f7211 */ /* 0x000fc600028f0eff */
[----:B------:R-:W5:Y:S04]  /*61b70*/  LDL.LU R20, [R1+0x20] ;  /* 0x0000200001147983 */ /* 0x000f680000300800 */
[----:B------:R0:W-:Y:S04]  /*61b80*/  @P4 STG.E.U8 desc[UR8][R14.64], R18 ;  /* 0x000000120e004986 */ /* 0x0001e8000c101108 */
[----:B0-----:R-:W5:Y:S01]  /*61b90*/  LDL.LU R18, [R1+0xcc] ;  /* 0x0000cc0001127983 */ /* 0x001f620000300800 */
[----:B------:R-:W-:Y:S02]  /*61ba0*/  IADD3 R12, P6, PT, R2, R22, RZ ;  /* 0x00000016020c7210 */ /* 0x000fe40007fde0ff */
[----:B------:R-:W-:-:S02]  /*61bb0*/  ISETP.LT.AND P5, PT, R27, UR61, !P0 ;  /* 0x0000003d1b007c0c */ /* 0x000fc4000c7a1270 */
[----:B------:R-:W-:Y:S01]  /*61bc0*/  LEA.HI.X.SX32 R13, R2, R24, 0x1, P6 ;  /* 0x00000018020d7211 */ /* 0x000fe200030f0eff */
[----:B------:R-:W-:Y:S01]  /*61bd0*/  IMAD R2, R27, UR50, RZ ;  /* 0x000000321b027c24 */ /* 0x000fe2000f8e02ff */
[----:B------:R-:W0:Y:S03]  /*61be0*/  LDCU UR50, c[0x0][0x3b8] ;  /* 0x00007700ff3277ac */ /* 0x000e260008000800 */
[----:B--2---:R2:W-:Y:S01]  /*61bf0*/  @P3 STG.E.U8 desc[UR8][R12.64], R21 ;  /* 0x000000150c003986 */ /* 0x0045e2000c101108 */
[C---:B---3--:R-:W-:Y:S01]  /*61c00*/  IMAD R15, R23.reuse, UR55, RZ ;  /* 0x00000037170f7c24 */ /* 0x048fe2000f8e02ff */
[C---:B--2---:R-:W-:Y:S02]  /*61c10*/  IADD3 R12, P3, PT, R2.reuse, R22, RZ ;  /* 0x00000016020c7210 */ /* 0x044fe40007f7e0ff */
[----:B------:R-:W2:Y:S01]  /*61c20*/  LDL.LU R21, [R1+0xd0] ;  /* 0x0000d00001157983 */ /* 0x000ea20000300800 */
[----:B------:R-:W-:Y:S01]  /*61c30*/  ISETP.LT.AND P4, PT, R23, UR53, !P0 ;  /* 0x0000003517007c0c */ /* 0x000fe2000c781270 */
[----:B------:R-:W3:Y:S01]  /*61c40*/  LDCU UR53, c[0x0][0x39c] ;  /* 0x00007380ff3577ac */ /* 0x000ee20008000800 */
[----:B------:R-:W-:Y:S01]  /*61c50*/  LEA.HI.X.SX32 R13, R2, R24, 0x1, P3 ;  /* 0x00000018020d7211 */ /* 0x000fe200018f0eff */
[----:B------:R-:W3:Y:S01]  /*61c60*/  LDL.LU R23, [R1+0x2c] ;  /* 0x00002c0001177983 */ /* 0x000ee20000300800 */
[----:B------:R-:W-:-:S03]  /*61c70*/  IADD3 R14, P6, PT, R15, R22, RZ ;  /* 0x000000160f0e7210 */ /* 0x000fc60007fde0ff */
[----:B------:R-:W3:Y:S01]  /*61c80*/  LDL.LU R27, [R1+0xd4] ;  /* 0x0000d400011b7983 */ /* 0x000ee20000300800 */
[----:B------:R-:W-:-:S03]  /*61c90*/  LEA.HI.X.SX32 R15, R15, R24, 0x1, P6 ;  /* 0x000000180f0f7211 */ /* 0x000fc600030f0eff */
[----:B----4-:R4:W-:Y:S01]  /*61ca0*/  @P5 STG.E.U8 desc[UR8][R12.64], R16 ;  /* 0x000000100c005986 */ /* 0x0109e2000c101108 */
[C---:B------:R-:W-:Y:S01]  /*61cb0*/  ISETP.LT.AND P3, PT, R28.reuse, UR54, !P0 ;  /* 0x000000361c007c0c */ /* 0x040fe2000c761270 */
[----:B------:R-:W-:Y:S01]  /*61cc0*/  IMAD R2, R28, UR52, RZ ;  /* 0x000000341c027c24 */ /* 0x000fe2000f8e02ff */
[----:B------:R-:W0:Y:S01]  /*61cd0*/  LDCU UR52, c[0x0][0x3b8] ;  /* 0x00007700ff3477ac */ /* 0x000e220008000800 */
[----:B----4-:R-:W4:Y:S04]  /*61ce0*/  LDL.LU R16, [R1+0x30] ;  /* 0x0000300001107983 */ /* 0x010f280000300800 */
[----:B------:R-:W4:Y:S04]  /*61cf0*/  LDL.LU R28, [R1+0x28] ;  /* 0x00002800011c7983 */ /* 0x000f280000300800 */
[----:B-----5:R5:W-:Y:S04]  /*61d00*/  @P4 STG.E.U8 desc[UR8][R14.64], R17 ;  /* 0x000000110e004986 */ /* 0x020be8000c101108 */
[----:B-----5:R-:W5:Y:S01]  /*61d10*/  LDL.LU R17, [R1+0xd8] ;  /* 0x0000d80001117983 */ /* 0x020f620000300800 */
[----:B------:R-:W-:-:S04]  /*61d20*/  IADD3 R12, P5, PT, R2, R22, RZ ;  /* 0x00000016020c7210 */ /* 0x000fc80007fbe0ff */
[----:B------:R-:W-:Y:S02]  /*61d30*/  LEA.HI.X.SX32 R13, R2, R24, 0x1, P5 ;  /* 0x00000018020d7211 */ /* 0x000fe400028f0eff */
[C---:B------:R-:W-:Y:S01]  /*61d40*/  ISETP.LT.AND P4, PT, R18.reuse, UR37, !P0 ;  /* 0x0000002512007c0c */ /* 0x040fe2000c781270 */
[C---:B------:R-:W-:Y:S01]  /*61d50*/  IMAD R2, R29.reuse, UR42, RZ ;  /* 0x0000002a1d027c24 */ /* 0x040fe2000f8e02ff */
[----:B------:R-:W-:Y:S01]  /*61d60*/  ISETP.LT.AND P6, PT, R29, UR43, !P0 ;  /* 0x0000002b1d007c0c */ /* 0x000fe2000c7c1270 */
[----:B------:R0:W-:Y:S01]  /*61d70*/  @P3 STG.E.U8 desc[UR8][R12.64], R20 ;  /* 0x000000140c003986 */ /* 0x0001e2000c101108 */
[----:B------:R-:W1:Y:S01]  /*61d80*/  LDCU UR42, c[0x0][0x39c] ;  /* 0x00007380ff2a77ac */ /* 0x000e620008000800 */
[----:B------:R-:W1:Y:S01]  /*61d90*/  LDCU UR43, c[0x0][0x3b8] ;  /* 0x00007700ff2b77ac */ /* 0x000e620008000800 */
[----:B------:R-:W1:Y:S01]  /*61da0*/  LDCU UR37, c[0x0][0x39c] ;  /* 0x00007380ff2577ac */ /* 0x000e620008000800 */
[----:B0-----:R-:W5:Y:S01]  /*61db0*/  LDL.LU R20, [R1+0xdc] ;  /* 0x0000dc0001147983 */ /* 0x001f620000300800 */
[----:B------:R-:W-:Y:S01]  /*61dc0*/  IMAD R13, R18, UR36, RZ ;  /* 0x00000024120d7c24 */ /* 0x000fe2000f8e02ff */
[-C--:B------:R-:W-:Y:S01]  /*61dd0*/  IADD3 R14, P3, PT, R2, R22.reuse, RZ ;  /* 0x00000016020e7210 */ /* 0x080fe20007f7e0ff */
[----:B------:R-:W0:Y:S01]  /*61de0*/  LDCU UR36, c[0x0][0x3b8] ;  /* 0x00007700ff2477ac */ /* 0x000e220008000800 */
[----:B------:R-:W5:Y:S02]  /*61df0*/  LDL.LU R18, [R1+0x34] ;  /* 0x0000340001127983 */ /* 0x000f640000300800 */
[----:B------:R-:W-:-:S02]  /*61e00*/  IADD3 R12, P5, PT, R13, R22, RZ ;  /* 0x000000160d0c7210 */ /* 0x000fc40007fbe0ff */
[-C--:B------:R-:W-:Y:S01]  /*61e10*/  LEA.HI.X.SX32 R15, R2, R24.reuse, 0x1, P3 ;  /* 0x00000018020f7211 */ /* 0x080fe200018f0eff */
[----:B------:R-:W5:Y:S01]  /*61e20*/  LDL.LU R29, [R1+0xe0] ;  /* 0x0000e000011d7983 */ /* 0x000f620000300800 */
[----:B------:R-:W-:Y:S01]  /*61e30*/  LEA.HI.X.SX32 R13, R13, R24, 0x1, P5 ;  /* 0x000000180d0d7211 */ /* 0x000fe200028f0eff */
[C---:B--2---:R-:W-:Y:S01]  /*61e40*/  IMAD R2, R21.reuse, UR38, RZ ;  /* 0x0000002615027c24 */ /* 0x044fe2000f8e02ff */
[----:B------:R-:W-:Y:S01]  /*61e50*/  ISETP.LT.AND P3, PT, R21, UR39, !P0 ;  /* 0x0000002715007c0c */ /* 0x000fe2000c761270 */
[----:B------:R-:W2:Y:S01]  /*61e60*/  LDCU UR38, c[0x0][0x39c] ;  /* 0x00007380ff2677ac */ /* 0x000ea20008000800 */
[----:B------:R-:W2:Y:S01]  /*61e70*/  LDL.LU R21, [R1+0x3c] ;  /* 0x00003c0001157983 */ /* 0x000ea20000300800 */
[----:B------:R-:W0:Y:S03]  /*61e80*/  LDCU UR39, c[0x0][0x39c] ;  /* 0x00007380ff2777ac */ /* 0x000e260008000800 */
[----:B---3--:R3:W-:Y:S02]  /*61e90*/  @P6 STG.E.U8 desc[UR8][R14.64], R23 ;  /* 0x000000170e006986 */ /* 0x0087e4000c101108 */
[----:B---3--:R-:W-:-:S02]  /*61ea0*/  IADD3 R14, P6, PT, R2, R22, RZ ;  /* 0x00000016020e7210 */ /* 0x008fc40007fde0ff */
[----:B------:R-:W3:Y:S02]  /*61eb0*/  LDL.LU R23, [R1+0x44] ;  /* 0x0000440001177983 */ /* 0x000ee40000300800 */
[----:B------:R-:W-:Y:S02]  /*61ec0*/  LEA.HI.X.SX32 R15, R2, R24, 0x1, P6 ;  /* 0x00000018020f7211 */ /* 0x000fe400030f0eff */
[----:B----4-:R4:W-:Y:S04]  /*61ed0*/  @P4 STG.E.U8 desc[UR8][R12.64], R16 ;  /* 0x000000100c004986 */ /* 0x0109e8000c101108 */
[----:B------:R0:W-:Y:S04]  /*61ee0*/  @P3 STG.E.U8 desc[UR8][R14.64], R28 ;  /* 0x0000001c0e003986 */ /* 0x0001e8000c101108 */
[----:B----4-:R-:W4:Y:S04]  /*61ef0*/  LDL.LU R16, [R1+0xe4] ;  /* 0x0000e40001107983 */ /* 0x010f280000300800 */
[----:B0-----:R-:W4:Y:S01]  /*61f00*/  LDL.LU R28, [R1+0xe8] ;  /* 0x0000e800011c7983 */ /* 0x001f220000300800 */
[C---:B-----5:R-:W-:Y:S01]  /*61f10*/  ISETP.LT.AND P4, PT, R17.reuse, UR28, !P0 ;  /* 0x0000001c11007c0c */ /* 0x060fe2000c781270 */
[----:B------:R-:W-:Y:S01]  /*61f20*/  IMAD R15, R17, UR27, RZ ;  /* 0x0000001b110f7c24 */ /* 0x000fe2000f8e02ff */
[C---:B------:R-:W-:Y:S01]  /*61f30*/  ISETP.LT.AND P5, PT, R27.reuse, UR32, !P0 ;  /* 0x000000201b007c0c */ /* 0x040fe2000c7a1270 */
[----:B------:R-:W5:Y:S01]  /*61f40*/  LDL.LU R17, [R1+0x54] ;  /* 0x0000540001117983 */ /* 0x000f620000300800 */
[----:B------:R-:W-:Y:S01]  /*61f50*/  IMAD R2, R27, UR31, RZ ;  /* 0x0000001f1b027c24 */ /* 0x000fe2000f8e02ff */
[----:B------:R-:W0:Y:S04]  /*61f60*/  LDCU UR32, c[0x0][0x39c] ;  /* 0x00007380ff2077ac */ /* 0x000e280008000800 */
[C---:B------:R-:W-:Y:S01]  /*61f70*/  IADD3 R12, P3, PT, R2.reuse, R22, RZ ;  /* 0x00000016020c7210 */ /* 0x040fe20007f7e0ff */
[----:B------:R-:W0:Y:S03]  /*61f80*/  LDCU UR27, c[0x0][0x3b8] ;  /* 0x00007700ff1b77ac */ /* 0x000e260008000800 */
[----:B------:R-:W-:Y:S01]  /*61f90*/  LEA.HI.X.SX32 R13, R2, R24, 0x1, P3 ;  /* 0x00000018020d7211 */ /* 0x000fe200018f0eff */
[----:B------:R-:W0:Y:S01]  /*61fa0*/  LDCU UR31, c[0x0][0x3b8] ;  /* 0x00007700ff1f77ac */ /* 0x000e220008000800 */
[----:B------:R-:W0:Y:S01]  /*61fb0*/  LDCU UR28, c[0x0][0x3b8] ;  /* 0x00007700ff1c77ac */ /* 0x000e220008000800 */
[C---:B------:R-:W-:Y:S01]  /*61fc0*/  ISETP.LT.AND P3, PT, R20.reuse, UR34, !P0 ;  /* 0x0000002214007c0c */ /* 0x040fe2000c761270 */
[----:B------:R-:W-:Y:S01]  /*61fd0*/  IMAD R2, R20, UR33, RZ ;  /* 0x0000002114027c24 */ /* 0x000fe2000f8e02ff */
[-C--:B------:R-:W-:Y:S01]  /*61fe0*/  IADD3 R14, P6, PT, R15, R22.reuse, RZ ;  /* 0x000000160f0e7210 */ /* 0x080fe20007fde0ff */
[----:B------:R-:W0:Y:S01]  /*61ff0*/  LDCU UR33, c[0x0][0x39c] ;  /* 0x00007380ff2177ac */ /* 0x000e220008000800 */
[----:B------:R1:W-:Y:S01]  /*62000*/  @P5 STG.E.U8 desc[UR8][R12.64], R18 ;  /* 0x000000120c005986 */ /* 0x0003e2000c101108 */
[----:B------:R-:W0:Y:S03]  /*62010*/  LDCU UR34, c[0x0][0x39c] ;  /* 0x00007380ff2277ac */ /* 0x000e260008000800 */
[----:B-1----:R-:W5:Y:S04]  /*62020*/  LDL.LU R18, [R1+0xec] ;  /* 0x0000ec0001127983 */ /* 0x002f680000300800 */
[----:B------:R-:W5:Y:S04]  /*62030*/  LDL.LU R27, [R1+0x5c] ;  /* 0x00005c00011b7983 */ /* 0x000f680000300800 */
[----:B------:R-:W5:Y:S01]  /*62040*/  LDL.LU R20, [R1+0x58] ;  /* 0x0000580001147983 */ /* 0x000f620000300800 */
[----:B------:R-:W-:-:S02]  /*62050*/  IADD3 R12, P5, PT, R2, R22, RZ ;  /* 0x00000016020c7210 */ /* 0x000fc40007fbe0ff */
[-C--:B------:R-:W-:Y:S02]  /*62060*/  LEA.HI.X.SX32 R15, R15, R24.reuse, 0x1, P6 ;  /* 0x000000180f0f7211 */ /* 0x080fe400030f0eff */
[----:B------:R-:W-:Y:S01]  /*62070*/  LEA.HI.X.SX32 R13, R2, R24, 0x1, P5 ;  /* 0x00000018020d7211 */ /* 0x000fe200028f0eff */
[C---:B------:R-:W-:Y:S01]  /*62080*/  IMAD R2, R29.reuse, UR29, RZ ;  /* 0x0000001d1d027c24 */ /* 0x040fe2000f8e02ff */
[----:B------:R-:W-:Y:S01]  /*62090*/  ISETP.LT.AND P6, PT, R29, UR30, !P0 ;  /* 0x0000001e1d007c0c */ /* 0x000fe2000c7c1270 */
[----:B------:R-:W1:Y:S01]  /*620a0*/  LDCU UR29, c[0x0][0x39c] ;  /* 0x00007380ff1d77ac */ /* 0x000e620008000800 */
[----:B------:R-:W5:Y:S01]  /*620b0*/  LDL.LU R29, [R1+0xf8] ;  /* 0x0000f800011d7983 */ /* 0x000f620000300800 */
[----:B------:R-:W0:Y:S03]  /*620c0*/  LDCU UR30, c[0x0][0x39c] ;  /* 0x00007380ff1e77ac */ /* 0x000e260008000800 */
[----:B--2---:R2:W-:Y:S04]  /*620d0*/  @P4 STG.E.U8 desc[UR8][R14.64], R21 ;  /* 0x000000150e004986 */ /* 0x0045e8000c101108 */
[----:B--2---:R-:W2:Y:S04]  /*620e0*/  LDL.LU R21, [R1+0xfc] ;  /* 0x0000fc0001157983 */ /* 0x004ea80000300800 */
[----:B---3--:R3:W-:Y:S02]  /*620f0*/  @P3 STG.E.U8 desc[UR8][R12.64], R23 ;  /* 0x000000170c003986 */ /* 0x0087e4000c101108 */
[----:B---3--:R-:W-:-:S02]  /*62100*/  IADD3 R12, P3, PT, R2, R22, RZ ;  /* 0x00000016020c7210 */ /* 0x008fc40007f7e0ff */
[C---:B----4-:R-:W-:Y:S01]  /*62110*/  ISETP.LT.AND P4, PT, R16.reuse, UR24, !P0 ;  /* 0x0000001810007c0c */ /* 0x050fe2000c781270 */
[----:B------:R-:W-:Y:S01]  /*62120*/  IMAD R15, R16, UR23, RZ ;  /* 0x00000017100f7c24 */ /* 0x000fe2000f8e02ff */
[----:B------:R-:W-:Y:S01]  /*62130*/  LEA.HI.X.SX32 R13, R2, R24, 0x1, P3 ;  /* 0x00000018020d7211 */ /* 0x000fe200018f0eff */
[----:B------:R-:W3:Y:S01]  /*62140*/  LDL.LU R16, [R1+0x64] ;  /* 0x0000640001107983 */ /* 0x000ee20000300800 */
[C---:B------:R-:W-:Y:S01]  /*62150*/  ISETP.LT.AND P3, PT, R28.reuse, UR26, !P0 ;  /* 0x0000001a1c007c0c */ /* 0x040fe2000c761270 */
[----:B------:R-:W-:Y:S01]  /*62160*/  IMAD R2, R28, UR25, RZ ;  /* 0x000000191c027c24 */ /* 0x000fe2000f8e02ff */
[-C--:B------:R-:W-:Y:S01]  /*62170*/  IADD3 R14, P5, PT, R15, R22.reuse, RZ ;  /* 0x000000160f0e7210 */ /* 0x080fe20007fbe0ff */
[----:B------:R-:W4:Y:S01]  /*62180*/  LDL.LU R23, [R1+0x104] ;  /* 0x0001040001177983 */ /* 0x000f220000300800 */
[----:B------:R-:W0:Y:S03]  /*62190*/  LDCU UR24, c[0x0][0x39c] ;  /* 0x00007380ff1877ac */ /* 0x000e260008000800 */
[----:B-----5:R5:W-:Y:S01]  /*621a0*/  @P6 STG.E.U8 desc[UR8][R12.64], R17 ;  /* 0x000000110c006986 */ /* 0x020be2000c101108 */
[----:B------:R-:W0:Y:S01]  /*621b0*/  LDCU UR23, c[0x0][0x3b8] ;  /* 0x00007700ff1777ac */ /* 0x000e220008000800 */
[----:B------:R-:W0:Y:S01]  /*621c0*/  LDCU UR25, c[0x0][0x39c] ;  /* 0x00007380ff1977ac */ /* 0x000e220008000800 */
[----:B------:R-:W0:Y:S01]  /*621d0*/  LDCU UR26, c[0x0][0x39c] ;  /* 0x00007380ff1a77ac */ /* 0x000e220008000800 */
[----:B-----5:R-:W5:Y:S04]  /*621e0*/  LDL.LU R17, [R1+0x6c] ;  /* 0x00006c0001117983 */ /* 0x020f680000300800 */
[----:B------:R-:W5:Y:S01]  /*621f0*/  LDL.LU R28, [R1+0x68] ;  /* 0x00006800011c7983 */ /* 0x000f620000300800 */
[----:B------:R-:W-:-:S02]  /*62200*/  IADD3 R12, P6, PT, R2, R22, RZ ;  /* 0x00000016020c7210 */ /* 0x000fc40007fde0ff */
[-C--:B------:R-:W-:Y:S02]  /*62210*/  LEA.HI.X.SX32 R15, R15, R24.reuse, 0x1, P5 ;  /* 0x000000180f0f7211 */ /* 0x080fe400028f0eff */
[----:B------:R-:W-:Y:S02]  /*62220*/  LEA.HI.X.SX32 R13, R2, R24, 0x1, P6 ;  /* 0x00000018020d7211 */ /* 0x000fe400030f0eff */
[C---:B------:R-:W-:Y:S01]  /*62230*/  ISETP.LT.AND P5, PT, R18.reuse, UR22, !P0 ;  /* 0x0000001612007c0c */ /* 0x040fe2000c7a1270 */
[----:B------:R-:W-:Y:S01]  /*62240*/  IMAD R2, R18, UR21, RZ ;  /* 0x0000001512027c24 */ /* 0x000fe2000f8e02ff */
[----:B------:R-:W0:Y:S01]  /*62250*/  LDCU UR22, c[0x0][0x39c] ;  /* 0x00007380ff1677ac */ /* 0x000e220008000800 */
[----:B------:R-:W5:Y:S01]  /*62260*/  LDL.LU R18, [R1+0x1dc0] ;  /* 0x001dc00001127983 */ /* 0x000f620000300800 */
[----:B------:R-:W0:Y:S03]  /*62270*/  LDCU UR21, c[0x0][0x3b8] ;  /* 0x00007700ff1577ac */ /* 0x000e260008000800 */
[----:B------:R-:W-:Y:S04]  /*62280*/  @P4 STG.E.U8 desc[UR8][R14.64], R27 ;  /* 0x0000001b0e004986 */ /* 0x000fe8000c101108 */
[----:B------:R0:W-:Y:S04]  /*62290*/  @P3 STG.E.U8 desc[UR8][R12.64], R20 ;  /* 0x000000140c003986 */ /* 0x0001e8000c101108 */
[----:B0-----:R-:W5:Y:S04]  /*622a0*/  LDL.LU R20, [R1+0x10c] ;  /* 0x00010c0001147983 */ /* 0x001f680000300800 */
[----:B------:R-:W5:Y:S01]  /*622b0*/  LDL.LU R27, [R1+0x78] ;  /* 0x00007800011b7983 */ /* 0x000f620000300800 */
[C---:B------:R-:W-:Y:S01]  /*622c0*/  IADD3 R12, P3, PT, R2.reuse, R22, RZ ;  /* 0x00000016020c7210 */ /* 0x040fe20007f7e0ff */
[C---:B------:R-:W-:Y:S01]  /*622d0*/  IMAD R15, R29.reuse, UR18, RZ ;  /* 0x000000121d0f7c24 */ /* 0x040fe2000f8e02ff */
[----:B------:R-:W-:Y:S01]  /*622e0*/  ISETP.LT.AND P4, PT, R29, UR19, !P0 ;  /* 0x000000131d007c0c */ /* 0x000fe2000c781270 */
[----:B------:R-:W0:Y:S01]  /*622f0*/  LDCU UR19, c[0x0][0x3b8] ;  /* 0x00007700ff1377ac */ /* 0x000e220008000800 */
[----:B------:R-:W-:Y:S01]  /*62300*/  LEA.HI.X.SX32 R13, R2, R24, 0x1, P3 ;  /* 0x00000018020d7211 */ /* 0x000fe200018f0eff */
[----:B------:R-:W5:Y:S01]  /*62310*/  LDL.LU R29, [R1+0x110] ;  /* 0x00011000011d7983 */ /* 0x000f620000300800 */
[C---:B------:R-:W-:Y:S01]  /*62320*/  IADD3 R14, P6, PT, R15.reuse, R22, RZ ;  /* 0x000000160f0e7210 */ /* 0x040fe20007fde0ff */
[----:B------:R-:W0:Y:S03]  /*62330*/  LDCU UR18, c[0x0][0x3b8] ;  /* 0x00007700ff1277ac */ /* 0x000e260008000800 */
[----:B------:R-:W-:Y:S01]  /*62340*/  LEA.HI.X.SX32 R15, R15, R24, 0x1, P6 ;  /* 0x000000180f0f7211 */ /* 0x000fe200030f0eff */
[C---:B--2---:R-:W-:Y:S01]  /*62350*/  IMAD R2, R21.reuse, UR16, RZ ;  /* 0x0000001015027c24 */ /* 0x044fe2000f8e02ff */
[----:B------:R-:W-:Y:S01]  /*62360*/  ISETP.LT.AND P3, PT, R21, UR17, !P0 ;  /* 0x0000001115007c0c */ /* 0x000fe2000c761270 */
[----:B------:R-:W2:Y:S01]  /*62370*/  LDCU UR16, c[0x0][0x3b8] ;  /* 0x00007700ff1077ac */ /* 0x000ea20008000800 */
[----:B------:R-:W0:Y:S01]  /*62380*/  LDCU UR17, c[0x0][0x3b8] ;  /* 0x00007700ff1177ac */ /* 0x000e220008000800 */
[----:B---3--:R3:W-:Y:S01]  /*62390*/  @P5 STG.E.U8 desc[UR8][R12.64], R16 ;  /* 0x000000100c005986 */ /* 0x0087e2000c101108 */
[C---:B----4-:R-:W-:Y:S01]  /*623a0*/  ISETP.LT.AND P6, PT, R23.reuse, UR14, !P0 ;  /* 0x0000000e17007c0c */ /* 0x050fe2000c7c1270 */
[----:B------:R-:W4:Y:S01]  /*623b0*/  LDCU UR14, c[0x0][0x3b8] ;  /* 0x00007700ff0e77ac */ /* 0x000f220008000800 */
[C---:B---3--:R-:W-:Y:S01]  /*623c0*/  IADD3 R12, P5, PT, R2.reuse, R22, RZ ;  /* 0x00000016020c7210 */ /* 0x048fe20007fbe0ff */
[----:B------:R-:W3:Y:S03]  /*623d0*/  LDL.LU R16, [R1+0x94] ;  /* 0x0000940001107983 */ /* 0x000ee60000300800 */
[----:B------:R-:W-:Y:S01]  /*623e0*/  LEA.HI.X.SX32 R13, R2, R24, 0x1, P5 ;  /* 0x00000018020d7211 */ /* 0x000fe200028f0eff */
[----:B------:R-:W2:Y:S01]  /*623f0*/  LDL.LU R21, [R1+0x90] ;  /* 0x0000900001157983 */ /* 0x000ea20000300800 */
[----:B------:R-:W-:Y:S01]  /*62400*/  IMAD R2, R23, UR15, RZ ;  /* 0x0000000f17027c24 */ /* 0x000fe2000f8e02ff */
[----:B------:R-:W0:Y:S02]  /*62410*/  LDCU UR15, c[0x0][0x3b8] ;  /* 0x00007700ff0f77ac */ /* 0x000e240008000800 */
[----:B------:R-:W2:Y:S04]  /*62420*/  LDL.LU R23, [R1+0x118] ;  /* 0x0001180001177983 */ /* 0x000ea80000300800 */
[----:B-----5:R5:W-:Y:S04]  /*62430*/  @P4 STG.E.U8 desc[UR8][R14.64], R17 ;  /* 0x000000110e004986 */ /* 0x020be8000c101108 */
[----:B------:R0:W-:Y:S04]  /*62440*/  @P3 STG.E.U8 desc[UR8][R12.64], R28 ;  /* 0x0000001c0c003986 */ /* 0x0001e8000c101108 */
[----:B-----5:R-:W5:Y:S04]  /*62450*/  LDL.LU R17, [R1+0x11c] ;  /* 0x00011c0001117983 */ /* 0x020f680000300800 */
[----:B0-----:R-:W2:Y:S04]  /*62460*/  LDL.LU R13, [R1+0x108] ;  /* 0x00010800010d7983 */ /* 0x001ea80000300800 */
[----:B------:R-:W3:Y:S01]  /*62470*/  LDL.LU R28, [R1+0x9c] ;  /* 0x00009c00011c7983 */ /* 0x000ee20000300800 */
[----:B------:R-:W-:-:S04]  /*62480*/  IADD3 R14, P3, PT, R2, R22, RZ ;  /* 0x00000016020e7210 */ /* 0x000fc80007f7e0ff */
[----:B------:R-:W-:Y:S02]  /*62490*/  LEA.HI.X.SX32 R15, R2, R24, 0x1, P3 ;  /* 0x00000018020f7211 */ /* 0x000fe400018f0eff */
[C---:B------:R-:W-:Y:S01]  /*624a0*/  ISETP.LT.AND P3, PT, R20.reuse, UR20, !P0 ;  /* 0x0000001414007c0c */ /* 0x040fe2000c761270 */
[----:B------:R-:W-:Y:S01]  /*624b0*/  IMAD R2, R20, UR7, RZ ;  /* 0x0000000714027c24 */ /* 0x000fe2000f8e02ff */
[----:B------:R-:W0:Y:S01]  /*624c0*/  LDCU UR7, c[0x0][0x3b8] ;  /* 0x00007700ff0777ac */ /* 0x000e220008000800 */
[----:B------:R-:W4:Y:S01]  /*624d0*/  LDL.LU R20, [R1+0x120] ;  /* 0x0001200001147983 */ /* 0x000f220000300800 */
[----:B------:R-:W0:Y:S03]  /*624e0*/  LDCU UR20, c[0x0][0x3b8] ;  /* 0x00007700ff1477ac */ /* 0x000e260008000800 */
[----:B------:R1:W-:Y:S04]  /*624f0*/  @P6 STG.E.U8 desc[UR8][R14.64], R27 ;  /* 0x0000001b0e006986 */ /* 0x0003e8000c101108 */
[----:B-1----:R-:W4:Y:S01]  /*62500*/  LDL.LU R27, [R1+0xa4] ;  /* 0x0000a400011b7983 */ /* 0x002f220000300800 */
[----:B------:R-:W-:-:S04]  /*62510*/  IADD3 R14, P6, PT, R2, R22, RZ ;  /* 0x00000016020e7210 */ /* 0x000fc80007fde0ff */
[----:B------:R-:W-:Y:S01]  /*62520*/  LEA.HI.X.SX32 R15, R2, R24, 0x1, P6 ;  /* 0x00000018020f7211 */ /* 0x000fe200030f0eff */
[----:B------:R-:W-:Y:S01]  /*62530*/  IMAD R2, R29, UR4, RZ ;  /* 0x000000041d027c24 */ /* 0x000fe2000f8e02ff */
[----:B------:R-:W1:Y:S01]  /*62540*/  LDCU UR4, c[0x0][0x3b8] ;  /* 0x00007700ff0477ac */ /* 0x000e620008000800 */
[C---:B--2---:R-:W-:Y:S01]  /*62550*/  ISETP.LT.AND P4, PT, R13.reuse, UR13, !P0 ;  /* 0x0000000d0d007c0c */ /* 0x044fe2000c781270 */
[----:B------:R-:W-:Y:S01]  /*62560*/  IMAD R13, R13, UR6, RZ ;  /* 0x000000060d0d7c24 */ /* 0x000fe2000f8e02ff */
[----:B------:R-:W2:Y:S04]  /*62570*/  LDCU UR6, c[0x0][0x3b8] ;  /* 0x00007700ff0677ac */ /* 0x000ea80008000800 */
[C---:B------:R-:W-:Y:S01]  /*62580*/  IADD3 R12, P5, PT, R13.reuse, R22, RZ ;  /* 0x000000160d0c7210 */ /* 0x040fe20007fbe0ff */
[----:B------:R-:W0:Y:S03]  /*62590*/  LDCU UR13, c[0x0][0x3b8] ;  /* 0x00007700ff0d77ac */ /* 0x000e260008000800 */
[----:B------:R-:W-:-:S02]  /*625a0*/  LEA.HI.X.SX32 R13, R13, R24, 0x1, P5 ;  /* 0x000000180d0d7211 */ /* 0x000fc400028f0eff */
[----:B------:R-:W-:Y:S01]  /*625b0*/  ISETP.LT.AND P5, PT, R29, UR35, !P0 ;  /* 0x000000231d007c0c */ /* 0x000fe2000c7a1270 */
[----:B------:R-:W0:Y:S01]  /*625c0*/  LDCU UR35, c[0x0][0x39c] ;  /* 0x00007380ff2377ac */ /* 0x000e220008000800 */
[----:B------:R-:W2:Y:S04]  /*625d0*/  LDL.LU R29, [R1+0x124] ;  /* 0x00012400011d7983 */ /* 0x000ea80000300800 */
[----:B---3--:R3:W-:Y:S04]  /*625e0*/  @P4 STG.E.U8 desc[UR8][R12.64], R16 ;  /* 0x000000100c004986 */ /* 0x0087e8000c101108 */
[----:B------:R0:W-:Y:S01]  /*625f0*/  @P3 STG.E.U8 desc[UR8][R14.64], R21 ;  /* 0x000000150e003986 */ /* 0x0001e2000c101108 */
[C---:B------:R-:W-:Y:S01]  /*62600*/  ISETP.LT.AND P4, PT, R23.reuse, UR40, !P0 ;  /* 0x0000002817007c0c */ /* 0x040fe2000c781270 */
[----:B------:R-:W1:Y:S02]  /*62610*/  LDCU UR40, c[0x0][0x39c] ;  /* 0x00007380ff2877ac */ /* 0x000e640008000800 */
[----:B---3--:R-:W3:Y:S01]  /*62620*/  LDL.LU R16, [R1+0x1dbc] ;  /* 0x001dbc0001107983 */ /* 0x008ee20000300800 */
[----:B0-----:R-:W-:Y:S01]  /*62630*/  IADD3 R14, P3, PT, R2, R22, RZ ;  /* 0x00000016020e7210 */ /* 0x001fe20007f7e0ff */
[----:B------:R-:W-:-:S02]  /*62640*/  IMAD R13, R23, UR5, RZ ;  /* 0x00000005170d7c24 */ /* 0x000fc4000f8e02ff */
[----:B------:R-:W3:Y:S01]  /*62650*/  LDL.LU R21, [R1+0xa8] ;  /* 0x0000a80001157983 */ /* 0x000ee20000300800 */
[----:B------:R-:W0:Y:S01]  /*62660*/  LDCU UR5, c[0x0][0x3b8] ;  /* 0x00007700ff0577ac */ /* 0x000e220008000800 */
[----:B------:R-:W-:Y:S01]  /*62670*/  LEA.HI.X.SX32 R15, R2, R24, 0x1, P3 ;  /* 0x00000018020f7211 */ /* 0x000fe200018f0eff */
[C---:B-----5:R-:W-:Y:S01]  /*62680*/  IMAD R2, R17.reuse, UR41, RZ ;  /* 0x0000002911027c24 */ /* 0x060fe2000f8e02ff */
[----:B------:R-:W-:Y:S02]  /*62690*/  ISETP.LT.AND P3, PT, R17, UR46, !P0 ;  /* 0x0000002e11007c0c */ /* 0x000fe4000c761270 */
[----:B------:R-:W5:Y:S04]  /*626a0*/  LDL.LU R17, [R1+0x12c] ;  /* 0x00012c0001117983 */ /* 0x000f680000300800 */
[----:B------:R0:W-:Y:S01]  /*626b0*/  @P5 STG.E.U8 desc[UR8][R14.64], R28 ;  /* 0x0000001c0e005986 */ /* 0x0001e2000c101108 */
[----:B------:R-:W-:-:S03]  /*626c0*/  IADD3 R12, P6, PT, R13, R22, RZ ;  /* 0x000000160d0c7210 */ /* 0x000fc60007fde0ff */
[----:B------:R-:W3:Y:S01]  /*626d0*/  LDL.LU R23, [R1+0xb0] ;  /* 0x0000b00001177983 */ /* 0x000ee20000300800 */
[----:B0-----:R-:W-:-:S03]  /*626e0*/  IADD3 R14, P5, PT, R2, R22, RZ ;  /* 0x00000016020e7210 */ /* 0x001fc60007fbe0ff */
[----:B------:R-:W3:Y:S01]  /*626f0*/  LDL.LU R28, [R1+0x130] ;  /* 0x00013000011c7983 */ /* 0x000ee20000300800 */
[----:B------:R-:W-:-:S03]  /*62700*/  LEA.HI.X.SX32 R15, R2, R24, 0x1, P5 ;  /* 0x00000018020f7211 */ /* 0x000fc600028f0eff */
[----:B------:R-:W3:Y:S01]  /*62710*/  LDL.LU R2, [R1+0xa0] ;  /* 0x0000a00001027983 */ /* 0x000ee20000300800 */
[----:B------:R-:W-:-:S05]  /*62720*/  LEA.HI.X.SX32 R13, R13, R24, 0x1, P6 ;  /* 0x000000180d0d7211 */ /* 0x000fca00030f0eff */
[----:B----4-:R0:W-:Y:S04]  /*62730*/  @P4 STG.E.U8 desc[UR8][R12.64], R27 ;  /* 0x0000001b0c004986 */ /* 0x0101e8000c101108 */
[----:B0-----:R-:W4:Y:S01]  /*62740*/  LDL.LU R13, [R1+0x128] ;  /* 0x00012800010d7983 */ /* 0x001f220000300800 */
[C---:B------:R-:W-:Y:S01]  /*62750*/  ISETP.LT.AND P6, PT, R20.reuse, UR47, !P0 ;  /* 0x0000002f14007c0c */ /* 0x040fe2000c7c1270 */
[----:B------:R-:W-:Y:S02]  /*62760*/  IMAD R20, R20, UR44, RZ ;  /* 0x0000002c14147c24 */ /* 0x000fe4000f8e02ff */
[----:B------:R-:W5:Y:S01]  /*62770*/  LDL.LU R27, [R1+0x134] ;  /* 0x00013400011b7983 */ /* 0x000f620000300800 */
[----:B--2---:R-:W-:-:S03]  /*62780*/  ISETP.LT.AND P4, PT, R29, UR48, !P0 ;  /* 0x000000301d007c0c */ /* 0x004fc6000c781270 */
[----:B---3--:R0:W-:Y:S02]  /*62790*/  @P3 STG.E.U8 desc[UR8][R14.64], R2 ;  /* 0x000000020e003986 */ /* 0x0081e4000c101108 */
[C---:B0-----:R-:W-:Y:S01]  /*627a0*/  IADD3 R14, P3, PT, R20.reuse, R22, RZ ;  /* 0x00000016140e7210 */ /* 0x041fe20007f7e0ff */
[----:B------:R-:W-:Y:S02]  /*627b0*/  IMAD R2, R29, UR45, RZ ;  /* 0x0000002d1d027c24 */ /* 0x000fe4000f8e02ff */
[----:B------:R-:W2:Y:S01]  /*627c0*/  LDL.LU R29, [R1+0x138] ;  /* 0x00013800011d7983 */ /* 0x000ea20000300800 */
[----:B------:R-:W-:Y:S02]  /*627d0*/  LEA.HI.X.SX32 R15, R20, R24, 0x1, P3 ;  /* 0x00000018140f7211 */ /* 0x000fe400018f0eff */
[C---:B------:R-:W-:Y:S01]  /*627e0*/  IADD3 R12, P5, PT, R2.reuse, R22, RZ ;  /* 0x00000016020c7210 */ /* 0x040fe20007fbe0ff */
[C---:B----4-:R-:W-:Y:S01]  /*627f0*/  IMAD R20, R13.reuse, UR49, RZ ;  /* 0x000000310d147c24 */ /* 0x050fe2000f8e02ff */
[----:B------:R-:W-:Y:S01]  /*62800*/  ISETP.LT.AND P3, PT, R13, UR51, !P0 ;  /* 0x000000330d007c0c */ /* 0x000fe2000c761270 */
[----:B------:R0:W-:Y:S01]  /*62810*/  @P6 STG.E.U8 desc[UR8][R14.64], R21 ;  /* 0x000000150e006986 */ /* 0x0001e2000c101108 */
[----:B------:R-:W-:-:S03]  /*62820*/  LEA.HI.X.SX32 R13, R2, R24, 0x1, P5 ;  /* 0x00000018020d7211 */ /* 0x000fc600028f0eff */
[----:B0-----:R-:W3:Y:S04]  /*62830*/  LDL.LU R21, [R1+0x140] ;  /* 0x0001400001157983 */ /* 0x001ee80000300800 */
[----:B------:R-:W4:Y:S01]  /*62840*/  LDL.LU R2, [R1+0xac] ;  /* 0x0000ac0001027983 */ /* 0x000f220000300800 */
[C---:B------:R-:W-:Y:S02]  /*62850*/  IADD3 R14, P6, PT, R20.reuse, R22, RZ ;  /* 0x00000016140e7210 */ /* 0x040fe40007fde0ff */
[C---:B-----5:R-:W-:Y:S02]  /*62860*/  ISETP.LT.AND P5, PT, R17.reuse, UR53, !P0 ;  /* 0x0000003511007c0c */ /* 0x060fe4000c7a1270 */
[----:B------:R-:W-:Y:S01]  /*62870*/  LEA.HI.X.SX32 R15, R20, R24, 0x1, P6 ;  /* 0x00000018140f7211 */ /* 0x000fe200030f0eff */
[----:B------:R-:W-:Y:S01]  /*62880*/  IMAD R20, R17, UR50, RZ ;  /* 0x0000003211147c24 */ /* 0x000fe2000f8e02ff */
[----:B------:R0:W-:Y:S04]  /*62890*/  @P4 STG.E.U8 desc[UR8][R12.64], R23 ;  /* 0x000000170c004986 */ /* 0x0001e8000c101108 */
[----:B------:R-:W5:Y:S04]  /*628a0*/  LDL.LU R17, [R1+0x1db8] ;  /* 0x001db80001117983 */ /* 0x000f680000300800 */
[----:B0-----:R-:W2:Y:S01]  /*628b0*/  LDL.LU R23, [R1+0x144] ;  /* 0x0001440001177983 */ /* 0x001ea20000300800 */
[----:B------:R-:W-:-:S03]  /*628c0*/  ISETP.LT.AND P4, PT, R28, UR42, !P0 ;  /* 0x0000002a1c007c0c */ /* 0x000fc6000c781270 */
[----:B----4-:R0:W-:Y:S01]  /*628d0*/  @P3 STG.E.U8 desc[UR8][R14.64], R2 ;  /* 0x000000020e003986 */ /* 0x0101e2000c101108 */
[----:B------:R-:W-:-:S04]  /*628e0*/  IADD3 R12, P3, PT, R20, R22, RZ ;  /* 0x00000016140c7210 */ /* 0x000fc80007f7e0ff */
[----:B------:R-:W-:Y:S01]  /*628f0*/  LEA.HI.X.SX32 R13, R20, R24, 0x1, P3 ;  /* 0x00000018140d7211 */ /* 0x000fe200018f0eff */
[C---:B------:R-:W-:Y:S02]  /*62900*/  IMAD R20, R27.reuse, UR43, RZ ;  /* 0x0000002b1b147c24 */ /* 0x040fe4000f8e02ff */
[----:B0-----:R-:W-:Y:S01]  /*62910*/  IMAD R2, R28, UR52, RZ ;  /* 0x000000341c027c24 */ /* 0x001fe2000f8e02ff */
[----:B------:R-:W-:Y:S01]  /*62920*/  ISETP.LT.AND P3, PT, R27, UR37, !P0 ;  /* 0x000000251b007c0c */ /* 0x000fe2000c761270 */
[----:B------:R-:W4:Y:S01]  /*62930*/  LDL.LU R28, [R1+0x148] ;  /* 0x00014800011c7983 */ /* 0x000f220000300800 */
[----:B------:R-:W0:Y:S02]  /*62940*/  LDCU UR37, c[0x0][0x39c] ;  /* 0x00007380ff2577ac */ /* 0x000e240008000800 */
[C---:B------:R-:W-:Y:S01]  /*62950*/  IADD3 R14, P6, PT, R2.reuse, R22, RZ ;  /* 0x00000016020e7210 */ /* 0x040fe20007fde0ff */
[----:B------:R1:W-:Y:S03]  /*62960*/  @P5 STG.E.U8 desc[UR8][R12.64], R18 ;  /* 0x000000120c005986 */ /* 0x0003e6000c101108 */
[----:B------:R-:W-:Y:S01]  /*62970*/  LEA.HI.X.SX32 R15, R2, R24, 0x1, P6 ;  /* 0x00000018020f7211 */ /* 0x000fe200030f0eff */
[C---:B--2---:R-:W-:Y:S01]  /*62980*/  IMAD R2, R29.reuse, UR36, RZ ;  /* 0x000000241d027c24 */ /* 0x044fe2000f8e02ff */
[----:B------:R-:W-:Y:S01]  /*62990*/  ISETP.LT.AND P6, PT, R29, UR32, !P0 ;  /* 0x000000201d007c0c */ /* 0x000fe2000c7c1270 */
[----:B------:R-:W2:Y:S02]  /*629a0*/  LDCU UR32, c[0x0][0x39c] ;  /* 0x00007380ff2077ac */ /* 0x000ea40008000800 */
[----:B------:R0:W-:Y:S01]  /*629b0*/  @P4 STG.E.U8 desc[UR8][R14.64], R19 ;  /* 0x000000130e004986 */ /* 0x0001e2000c101108 */
[----:B-1----:R-:W-:-:S03]  /*629c0*/  IADD3 R12, P5, PT, R20, R22, RZ ;  /* 0x00000016140c7210 */ /* 0x002fc60007fbe0ff */
[----:B------:R-:W2:Y:S01]  /*629d0*/  LDL.LU R18, [R1+0x1db4] ;  /* 0x001db40001127983 */ /* 0x000ea20000300800 */
[----:B------:R-:W-:-:S03]  /*629e0*/  LEA.HI.X.SX32 R13, R20, R24, 0x1, P5 ;  /* 0x00000018140d7211 */ /* 0x000fc600028f0eff */
[----:B------:R-:W2:Y:S04]  /*629f0*/  LDL.LU R27, [R1+0x14c] ;  /* 0x00014c00011b7983 */ /* 0x000ea80000300800 */
[----:B0-----:R-:W2:Y:S04]  /*62a00*/  LDL.LU R19, [R1+0x1db0] ;  /* 0x001db00001137983 */ /* 0x001ea80000300800 */
[----:B------:R-:W2:Y:S04]  /*62a10*/  LDL.LU R29, [R1+0x150] ;  /* 0x00015000011d7983 */ /* 0x000ea80000300800 */
[----:B------:R0:W-:Y:S02]  /*62a20*/  @P3 STG.E.U8 desc[UR8][R12.64], R25 ;  /* 0x000000190c003986 */ /* 0x0001e4000c101108 */
[----:B0-----:R-:W-:-:S04]  /*62a30*/  IADD3 R12, P3, PT, R2, R22, RZ ;  /* 0x00000016020c7210 */ /* 0x001fc80007f7e0ff */
[----:B------:R-:W-:Y:S01]  /*62a40*/  LEA.HI.X.SX32 R13, R2, R24, 0x1, P3 ;  /* 0x00000018020d7211 */ /* 0x000fe200018f0eff */
[C---:B------:R-:W-:Y:S01]  /*62a50*/  IMAD R2, R23.reuse, UR27, RZ ;  /* 0x0000001b17027c24 */ /* 0x040fe2000f8e02ff */
[----:B------:R-:W-:Y:S02]  /*62a60*/  ISETP.LT.AND P3, PT, R23, UR29, !P0 ;  /* 0x0000001d17007c0c */ /* 0x000fe4000c761270 */
[----:B------:R-:W2:Y:S01]  /*62a70*/  LDL.LU R23, [R1+0x154] ;  /* 0x0001540001177983 */ /* 0x000ea20000300800 */
[C---:B---3--:R-:W-:Y:S01]  /*62a80*/  IMAD R15, R21.reuse, UR31, RZ ;  /* 0x0000001f150f7c24 */ /* 0x048fe2000f8e02ff */
[----:B------:R-:W-:Y:S01]  /*62a90*/  ISETP.LT.AND P4, PT, R21, UR33, !P0 ;  /* 0x0000002115007c0c */ /* 0x000fe2000c781270 */
[----:B------:R-:W0:Y:S01]  /*62aa0*/  LDCU UR31, c[0x0][0x39c] ;  /* 0x00007380ff1f77ac */ /* 0x000e220008000800 */
[----:B------:R1:W-:Y:S02]  /*62ab0*/  @P6 STG.E.U8 desc[UR8][R12.64], R26 ;  /* 0x0000001a0c006986 */ /* 0x0003e4000c101108 */
[----:B------:R-:W-:-:S02]  /*62ac0*/  IADD3 R14, P5, PT, R15, R22, RZ ;  /* 0x000000160f0e7210 */ /* 0x000fc40007fbe0ff */
[----:B------:R-:W-:Y:S02]  /*62ad0*/  PRMT R21, R16, 0x7770, RZ ;  /* 0x0000777010157816 */ /* 0x000fe400000000ff */
[----:B------:R-:W-:Y:S02]  /*62ae0*/  LEA.HI.X.SX32 R15, R15, R24, 0x1, P5 ;  /* 0x000000180f0f7211 */ /* 0x000fe400028f0eff */
[----:B-1----:R-:W-:-:S04]  /*62af0*/  IADD3 R12, P6, PT, R2, R22, RZ ;  /* 0x00000016020c7210 */ /* 0x002fc80007fde0ff */
[----:B------:R-:W-:Y:S02]  /*62b00*/  LEA.HI.X.SX32 R13, R2, R24, 0x1, P6 ;  /* 0x00000018020d7211 */ /* 0x000fe400030f0eff */
[----:B-----5:R-:W-:Y:S01]  /*62b10*/  PRMT R2, R17, 0x7770, RZ ;  /* 0x0000777011027816 */ /* 0x020fe200000000ff */
[----:B------:R1:W-:Y:S04]  /*62b20*/  @P4 STG.E.U8 desc[UR8][R14.64], R21 ;  /* 0x000000150e004986 */ /* 0x0003e8000c101108 */
[----:B------:R2:W-:Y:S01]  /*62b30*/  @P3 STG.E.U8 desc[UR8][R12.64], R2 ;  /* 0x000000020c003986 */ /* 0x0005e2000c101108 */
[C---:B----4-:R-:W-:Y:S01]  /*62b40*/  IMAD R20, R28.reuse, UR28, RZ ;  /* 0x0000001c1c147c24 */ /* 0x050fe2000f8e02ff */
[----:B------:R-:W-:Y:S01]  /*62b50*/  ISETP.LT.AND P5, PT, R28, UR24, !P0 ;  /* 0x000000181c007c0c */ /* 0x000fe2000c7a1270 */
[----:B------:R-:W3:Y:S01]  /*62b60*/  LDCU UR24, c[0x0][0x39c] ;  /* 0x00007380ff1877ac */ /* 0x000ee20008000800 */
[----:B------:R-:W4:Y:S02]  /*62b70*/  LDL.LU R28, [R1+0x158] ;  /* 0x00015800011c7983 */ /* 0x000f240000300800 */
[----:B-1----:R-:W-:-:S02]  /*62b80*/  IADD3 R14, P3, PT, R20, R22, RZ ;  /* 0x00000016140e7210 */ /* 0x002fc40007f7e0ff */
[----:B------:R-:W5:Y:S02]  /*62b90*/  LDL.LU R26, [R1+0xb8] ;  /* 0x0000b800011a7983 */ /* 0x000f640000300800 */
[----:B------:R-:W-:Y:S02]  /*62ba0*/  LEA.HI.X.SX32 R15, R20, R24, 0x1, P3 ;  /* 0x00000018140f7211 */ /* 0x000fe400018f0eff */
[----:B--2---:R-:W-:Y:S01]  /*62bb0*/  PRMT R13, R18, 0x7770, RZ ;  /* 0x00007770120d7816 */ /* 0x004fe200000000ff */
[C---:B------:R-:W-:Y:S01]  /*62bc0*/  IMAD R2, R27.reuse, UR23, RZ ;  /* 0x000000171b027c24 */ /* 0x040fe2000f8e02ff */
[----:B------:R-:W-:-:S03]  /*62bd0*/  ISETP.LT.AND P4, PT, R27, UR22, !P0 ;  /* 0x000000161b007c0c */ /* 0x000fc6000c781270 */
[----:B------:R1:W-:Y:S01]  /*62be0*/  @P5 STG.E.U8 desc[UR8][R14.64], R13 ;  /* 0x0000000d0e005986 */ /* 0x0003e2000c101108 */
[----:B------:R-:W2:Y:S01]  /*62bf0*/  LDCU UR22, c[0x0][0x39c] ;  /* 0x00007380ff1677ac */ /* 0x000ea20008000800 */
[-C--:B------:R-:W-:Y:S02]  /*62c00*/  IADD3 R12, P6, PT, R2, R22.reuse, RZ ;  /* 0x00000016020c7210 */ /* 0x080fe40007fde0ff */
[----:B------:R-:W2:Y:S01]  /*62c10*/  LDL.LU R27, [R1+0x160] ;  /* 0x00016000011b7983 */ /* 0x000ea20000300800 */
[----:B------:R-:W-:Y:S01]  /*62c20*/  PRMT R21, R19, 0x7770, RZ ;  /* 0x0000777013157816 */ /* 0x000fe200000000ff */
[C---:B------:R-:W-:Y:S01]  /*62c30*/  IMAD R20, R29.reuse, UR21, RZ ;  /* 0x000000151d147c24 */ /* 0x040fe2000f8e02ff */
[----:B------:R-:W-:Y:S01]  /*62c40*/  ISETP.LT.AND P3, PT, R29, UR25, !P0 ;  /* 0x000000191d007c0c */ /* 0x000fe2000c761270 */
[----:B------:R-:W0:Y:S01]  /*62c50*/  LDCU UR21, c[0x0][0x39c] ;  /* 0x00007380ff1577ac */ /* 0x000e220008000800 */
[----:B------:R-:W2:Y:S02]  /*62c60*/  LDL.LU R29, [R1+0xbc] ;  /* 0x0000bc00011d7983 */ /* 0x000ea40000300800 */
[----:B-1----:R-:W-:-:S02]  /*62c70*/  IADD3 R14, P5, PT, R20, R22, RZ ;  /* 0x00000016140e7210 */ /* 0x002fc40007fbe0ff */
[----:B------:R-:W2:Y:S01]  /*62c80*/  LDL.LU R25, [R1+0x164] ;  /* 0x0001640001197983 */ /* 0x000ea20000300800 */
[-C--:B------:R-:W-:Y:S01]  /*62c90*/  LEA.HI.X.SX32 R13, R2, R24.reuse, 0x1, P6 ;  /* 0x00000018020d7211 */ /* 0x080fe200030f0eff */
[----:B------:R-:W1:Y:S01]  /*62ca0*/  LDCU UR23, c[0x0][0x39c] ;  /* 0x00007380ff1777ac */ /* 0x000e620008000800 */
[----:B------:R-:W-:Y:S02]  /*62cb0*/  LEA.HI.X.SX32 R15, R20, R24, 0x1, P5 ;  /* 0x00000018140f7211 */ /* 0x000fe400028f0eff */
[----:B------:R-:W2:Y:S01]  /*62cc0*/  LDL.LU R20, [R1+0x15c] ;  /* 0x00015c0001147983 */ /* 0x000ea20000300800 */
[----:B------:R-:W0:Y:S03]  /*62cd0*/  LDCU UR25, c[0x0][0x39c] ;  /* 0x00007380ff1977ac */ /* 0x000e260008000800 */
[----:B------:R1:W-:Y:S01]  /*62ce0*/  @P4 STG.E.U8 desc[UR8][R12.64], R21 ;  /* 0x000000150c004986 */ /* 0x0003e2000c101108 */
[C---:B------:R-:W-:Y:S01]  /*62cf0*/  ISETP.LT.AND P6, PT, R23.reuse, UR26, !P0 ;  /* 0x0000001a17007c0c */ /* 0x040fe2000c7c1270 */
[----:B------:R-:W-:Y:S01]  /*62d00*/  IMAD R2, R23, UR16, RZ ;  /* 0x0000001017027c24 */ /* 0x000fe2000f8e02ff */
[----:B------:R-:W0:Y:S01]  /*62d10*/  LDCU UR16, c[0x0][0x3b8] ;  /* 0x00007700ff1077ac */ /* 0x000e220008000800 */
[----:B------:R-:W2:Y:S01]  /*62d20*/  LDL.LU R23, [R1+0x168] ;  /* 0x0001680001177983 */ /* 0x000ea20000300800 */
[----:B------:R-:W0:Y:S03]  /*62d30*/  LDCU UR26, c[0x0][0x39c] ;  /* 0x00007380ff1a77ac */ /* 0x000e260008000800 */
[----:B-1----:R-:W2:Y:S01]  /*62d40*/  LDL.LU R13, [R1+0xb4] ;  /* 0x0000b400010d7983 */ /* 0x002ea20000300800 */
[----:B----4-:R-:W-:-:S03]  /*62d50*/  ISETP.LT.AND P4, PT, R28, UR30, !P0 ;  /* 0x0000001e1c007c0c */ /* 0x010fc6000c781270 */
[----:B--2---:R1:W-:Y:S02]  /*62d60*/  @P3 STG.E.U8 desc[UR8][R14.64], R13 ;  /* 0x0000000d0e003986 */ /* 0x0043e4000c101108 */
[----:B-1----:R-:W-:Y:S01]  /*62d70*/  IMAD R15, R28, UR14, RZ ;  /* 0x0000000e1c0f7c24 */ /* 0x002fe2000f8e02ff */
[C---:B------:R-:W-:Y:S01]  /*62d80*/  IADD3 R12, P3, PT, R2.reuse, R22, RZ ;  /* 0x00000016020c7210 */ /* 0x040fe20007f7e0ff */
[----:B------:R-:W2:Y:S01]  /*62d90*/  LDL.LU R28, [R1+0x16c] ;  /* 0x00016c00011c7983 */ /* 0x000ea20000300800 */
[----:B------:R-:W1:Y:S02]  /*62da0*/  LDCU UR14, c[0x0][0x3b8] ;  /* 0x00007700ff0e77ac */ /* 0x000e640008000800 */
[----:B------:R-:W-:Y:S01]  /*62db0*/  LEA.HI.X.SX32 R13, R2, R24, 0x1, P3 ;  /* 0x00000018020d7211 */ /* 0x000fe200018f0eff */
[----:B------:R-:W-:Y:S01]  /*62dc0*/  IMAD R2, R20, UR6, RZ ;  /* 0x0000000614027c24 */ /* 0x000fe2000f8e02ff */
[C---:B------:R-:W-:Y:S01]  /*62dd0*/  IADD3 R14, P5, PT, R15.reuse, R22, RZ ;  /* 0x000000160f0e7210 */ /* 0x040fe20007fbe0ff */
[----:B------:R-:W4:Y:S02]  /*62de0*/  LDCU UR6, c[0x0][0x3b8] ;  /* 0x00007700ff0677ac */ /* 0x000f240008000800 */
[----:B-----5:R5:W-:Y:S01]  /*62df0*/  @P6 STG.E.U8 desc[UR8][R12.64], R26 ;  /* 0x0000001a0c006986 */ /* 0x020be2000c101108 */
[----:B------:R-:W-:-:S02]  /*62e00*/  LEA.HI.X.SX32 R15, R15, R24, 0x1, P5 ;  /* 0x000000180f0f7211 */ /* 0x000fc400028f0eff */
[----:B------:R-:W-:-:S03]  /*62e10*/  ISETP.LT.AND P5, PT, R27, UR35, !P0 ;  /* 0x000000231b007c0c */ /* 0x000fc6000c7a1270 */
[----:B------:R0:W-:Y:S01]  /*62e20*/  @P4 STG.E.U8 desc[UR8][R14.64], R29 ;  /* 0x0000001d0e004986 */ /* 0x0001e2000c101108 */
[----:B-----5:R-:W-:-:S04]  /*62e30*/  IADD3 R12, P6, PT, R2, R22, RZ ;  /* 0x00000016020c7210 */ /* 0x020fc80007fde0ff */
[----:B------:R-:W-:Y:S01]  /*62e40*/  LEA.HI.X.SX32 R13, R2, R24, 0x1, P6 ;  /* 0x00000018020d7211 */ /* 0x000fe200030f0eff */
[----:B------:R-:W-:Y:S01]  /*62e50*/  IMAD R2, R27, UR4, RZ ;  /* 0x000000041b027c24 */ /* 0x000fe2000f8e02ff */
[----:B------:R-:W-:Y:S01]  /*62e60*/  ISETP.LT.AND P3, PT, R20, UR34, !P0 ;  /* 0x0000002214007c0c */ /* 0x000fe2000c761270 */
[----:B------:R-:W5:Y:S01]  /*62e70*/  LDL.LU R27, [R1+0x170] ;  /* 0x00017000011b7983 */ /* 0x000f620000300800 */
[----:B0-----:R-:W-:Y:S01]  /*62e80*/  PRMT R15, R16, 0x7771, RZ ;  /* 0x00007771100f7816 */ /* 0x001fe200000000ff */
[----:B------:R-:W-:Y:S01]  /*62e90*/  IMAD R14, R23, UR7, RZ ;  /* 0x00000007170e7c24 */ /* 0x000fe2000f8e02ff */
[C---:B------:R-:W-:Y:S01]  /*62ea0*/  ISETP.LT.AND P4, PT, R25.reuse, UR38, !P0 ;  /* 0x0000002619007c0c */ /* 0x040fe2000c781270 */
[----:B------:R-:W3:Y:S01]  /*62eb0*/  LDL.LU R29, [R1+0x174] ;  /* 0x00017400011d7983 */ /* 0x000ee20000300800 */
[----:B------:R-:W-:Y:S01]  /*62ec0*/  PRMT R20, R18, 0x7771, RZ ;  /* 0x0000777112147816 */ /* 0x000fe200000000ff */
[----:B------:R-:W0:Y:S01]  /*62ed0*/  LDCU UR4, c[0x0][0x3b8] ;  /* 0x00007700ff0477ac */ /* 0x000e220008000800 */
[----:B------:R-:W0:Y:S05]  /*62ee0*/  LDCU UR7, c[0x0][0x3b8] ;  /* 0x00007700ff0777ac */ /* 0x000e2a0008000800 */
[----:B------:R1:W-:Y:S02]  /*62ef0*/  @P3 STG.E.U8 desc[UR8][R12.64], R3 ;  /* 0x000000030c003986 */ /* 0x0003e4000c101108 */
[C---:B-1----:R-:W-:Y:S01]  /*62f00*/  IADD3 R12, P3, PT, R2.reuse, R22, RZ ;  /* 0x00000016020c7210 */ /* 0x042fe20007f7e0ff */
[----:B------:R-:W-:Y:S01]  /*62f10*/  IMAD R3, R25, UR5, RZ ;  /* 0x0000000519037c24 */ /* 0x000fe2000f8e02ff */
[----:B------:R-:W1:Y:S02]  /*62f20*/  LDCU UR5, c[0x0][0x3b8] ;  /* 0x00007700ff0577ac */ /* 0x000e640008000800 */
[----:B------:R-:W-:-:S02]  /*62f30*/  LEA.HI.X.SX32 R13, R2, R24, 0x1, P3 ;  /* 0x00000018020d7211 */ /* 0x000fc400018f0eff */
[----:B------:R-:W-:Y:S02]  /*62f40*/  ISETP.LT.AND P3, PT, R23, UR39, !P0 ;  /* 0x0000002717007c0c */ /* 0x000fe4000c761270 */
[----:B------:R-:W4:Y:S01]  /*62f50*/  LDL.LU R23, [R1+0xf4] ;  /* 0x0000f40001177983 */ /* 0x000f220000300800 */
[----:B------:R-:W-:-:S03]  /*62f60*/  IADD3 R2, P6, PT, R3, R22, RZ ;  /* 0x0000001603027210 */ /* 0x000fc60007fde0ff */
[----:B------:R0:W-:Y:S01]  /*62f70*/  @P5 STG.E.U8 desc[UR8][R12.64], R15 ;  /* 0x0000000f0c005986 */ /* 0x0001e2000c101108 */
[----:B------:R-:W-:Y:S02]  /*62f80*/  LEA.HI.X.SX32 R3, R3, R24, 0x1, P6 ;  /* 0x0000001803037211 */ /* 0x000fe400030f0eff */
[C---:B0-----:R-:W-:Y:S02]  /*62f90*/  IADD3 R12, P5, PT, R14.reuse, R22, RZ ;  /* 0x000000160e0c7210 */ /* 0x041fe40007fbe0ff */
[----:B------:R-:W-:Y:S02]  /*62fa0*/  PRMT R15, R17, 0x7771, RZ ;  /* 0x00007771110f7816 */ /* 0x000fe400000000ff */
[----:B------:R-:W-:-:S03]  /*62fb0*/  LEA.HI.X.SX32 R13, R14, R24, 0x1, P5 ;  /* 0x000000180e0d7211 */ /* 0x000fc600028f0eff */
[----:B------:R0:W-:Y:S04]  /*62fc0*/  @P4 STG.E.U8 desc[UR8][R2.64], R15 ;  /* 0x0000000f02004986 */ /* 0x0001e8000c101108 */
[----:B------:R0:W-:Y:S01]  /*62fd0*/  @P3 STG.E.U8 desc[UR8][R12.64], R20 ;  /* 0x000000140c003986 */ /* 0x0001e2000c101108 */
[C---:B--2---:R-:W-:Y:S01]  /*62fe0*/  ISETP.LT.AND P6, PT, R28.reuse, UR40, !P0 ;  /* 0x000000281c007c0c */ /* 0x044fe2000c7c1270 */
[----:B------:R-:W-:Y:S01]  /*62ff0*/  IMAD R14, R28, UR13, RZ ;  /* 0x0000000d1c0e7c24 */ /* 0x000fe2000f8e02ff */
[----:B0-----:R-:W-:Y:S01]  /*63000*/  PRMT R15, R19, 0x7771, RZ ;  /* 0x00007771130f7816 */ /* 0x001fe200000000ff */
[----:B------:R-:W2:Y:S01]  /*63010*/  LDL.LU R28, [R1+0x17c] ;  /* 0x00017c00011c7983 */ /* 0x000ea20000300800 */
[----:B------:R-:W0:Y:S03]  /*63020*/  LDCU UR13, c[0x0][0x3b8] ;  /* 0x00007700ff0d77ac */ /* 0x000e260008000800 */
[----:B------:R-:W2:Y:S04]  /*63030*/  LDL.LU R21, [R1+0x180] ;  /* 0x0001800001157983 */ /* 0x000ea80000300800 */
[----:B------:R-:W2:Y:S01]  /*63040*/  LDL.LU R20, [R1+0xf0] ;  /* 0x0000f00001147983 */ /* 0x000ea20000300800 */
[----:B------:R-:W-:-:S03]  /*63050*/  IADD3 R12, P5, PT, R14, R22, RZ ;  /* 0x000000160e0c7210 */ /* 0x000fc60007fbe0ff */
[----:B------:R-:W2:Y:S01]  /*63060*/  LDL.LU R26, [R1+0xc4] ;  /* 0x0000c400011a7983 */ /* 0x000ea20000300800 */
[----:B------:R-:W-:-:S03]  /*63070*/  LEA.HI.X.SX32 R13, R14, R24, 0x1, P5 ;  /* 0x000000180e0d7211 */ /* 0x000fc600028f0eff */
[----:B------:R-:W2:Y:S04]  /*63080*/  LDL.LU R25, [R1+0x184] ;  /* 0x0001840001197983 */ /* 0x000ea80000300800 */
[----:B------:R0:W-:Y:S01]  /*63090*/  @P6 STG.E.U8 desc[UR8][R12.64], R15 ;  /* 0x0000000f0c006986 */ /* 0x0001e2000c101108 */
[C---:B-----5:R-:W-:Y:S01]  /*630a0*/  ISETP.LT.AND P4, PT, R27.reuse, UR37, !P0 ;  /* 0x000000251b007c0c */ /* 0x060fe2000c781270 */
[----:B------:R-:W-:Y:S01]  /*630b0*/  IMAD R3, R27, UR15, RZ ;  /* 0x0000000f1b037c24 */ /* 0x000fe2000f8e02ff */
[----:B------:R-:W5:Y:S01]  /*630c0*/  LDCU UR15, c[0x0][0x3b8] ;  /* 0x00007700ff0f77ac */ /* 0x000f620008000800 */
[----:B------:R-:W5:Y:S01]  /*630d0*/  LDL.LU R27, [R1+0x74] ;  /* 0x00007400011b7983 */ /* 0x000f620000300800 */
[C---:B---3--:R-:W-:Y:S01]  /*630e0*/  ISETP.LT.AND P3, PT, R29.reuse, UR32, !P0 ;  /* 0x000000201d007c0c */ /* 0x048fe2000c761270 */
[----:B------:R-:W-:Y:S01]  /*630f0*/  IMAD R14, R29, UR17, RZ ;  /* 0x000000111d0e7c24 */ /* 0x000fe2000f8e02ff */
[C---:B------:R-:W-:Y:S01]  /*63100*/  IADD3 R2, P5, PT, R3.reuse, R22, RZ ;  /* 0x0000001603027210 */ /* 0x040fe20007fbe0ff */
[----:B------:R-:W3:Y:S01]  /*63110*/  LDL.LU R29, [R1+0x188] ;  /* 0x00018800011d7983 */ /* 0x000ee20000300800 */
[----:B------:R-:W1:Y:S03]  /*63120*/  LDCU UR17, c[0x0][0x39c] ;  /* 0x00007380ff1177ac */ /* 0x000e660008000800 */
[----:B0-----:R-:W3:Y:S01]  /*63130*/  LDL.LU R15, [R1+0x178] ;  /* 0x00017800010f7983 */ /* 0x001ee20000300800 */
[----:B------:R-:W-:-:S02]  /*63140*/  LEA.HI.X.SX32 R3, R3, R24, 0x1, P5 ;  /* 0x0000001803037211 */ /* 0x000fc400028f0eff */
[----:B------:R-:W-:-:S04]  /*63150*/  IADD3 R12, P6, PT, R14, R22, RZ ;  /* 0x000000160e0c7210 */ /* 0x000fc80007fde0ff */
[----:B------:R-:W-:Y:S01]  /*63160*/  LEA.HI.X.SX32 R13, R14, R24, 0x1, P6 ;  /* 0x000000180e0d7211 */ /* 0x000fe200030f0eff */
[----:B----4-:R0:W-:Y:S04]  /*63170*/  @P4 STG.E.U8 desc[UR8][R2.64], R23 ;  /* 0x0000001702004986 */ /* 0x0101e8000c101108 */
[----:B0-----:R-:W4:Y:S01]  /*63180*/  LDL.LU R23, [R1+0x18c] ;  /* 0x00018c0001177983 */ /* 0x001f220000300800 */
[----:B--2---:R-:W-:-:S03]  /*63190*/  ISETP.LT.AND P4, PT, R28, UR24, !P0 ;  /* 0x000000181c007c0c */ /* 0x004fc6000c781270 */
[----:B------:R0:W-:Y:S02]  /*631a0*/  @P3 STG.E.U8 desc[UR8][R12.64], R20 ;  /* 0x000000140c003986 */ /* 0x0001e4000c101108 */
[----:B0-----:R-:W-:Y:S02]  /*631b0*/  IMAD R13, R28, UR19, RZ ;  /* 0x000000131c0d7c24 */ /* 0x001fe4000f8e02ff */
[C---:B---3--:R-:W-:Y:S01]  /*631c0*/  IMAD R14, R15.reuse, UR18, RZ ;  /* 0x000000120f0e7c24 */ /* 0x048fe2000f8e02ff */
[----:B------:R-:W2:Y:S01]  /*631d0*/  LDL.LU R28, [R1+0x190] ;  /* 0x00019000011c7983 */ /* 0x000ea20000300800 */
[----:B------:R-:W-:Y:S01]  /*631e0*/  ISETP.LT.AND P5, PT, R15, UR31, !P0 ;  /* 0x0000001f0f007c0c */ /* 0x000fe2000c7a1270 */
[----:B------:R-:W0:Y:S02]  /*631f0*/  LDCU UR18, c[0x0][0x39c] ;  /* 0x00007380ff1277ac */ /* 0x000e240008000800 */
[----:B------:R-:W-:Y:S02]  /*63200*/  IADD3 R2, P3, PT, R14, R22, RZ ;  /* 0x000000160e027210 */ /* 0x000fe40007f7e0ff */
[----:B------:R-:W-:Y:S01]  /*63210*/  PRMT R20, R18, 0x7772, RZ ;  /* 0x0000777212147816 */ /* 0x000fe200000000ff */
[----:B------:R-:W3:Y:S01]  /*63220*/  LDCU UR19, c[0x0][0x39c] ;  /* 0x00007380ff1377ac */ /* 0x000ee20008000800 */
[----:B------:R-:W-:Y:S01]  /*63230*/  LEA.HI.X.SX32 R3, R14, R24, 0x1, P3 ;  /* 0x000000180e037211 */ /* 0x000fe200018f0eff */
[C---:B------:R-:W-:Y:S01]  /*63240*/  IMAD R14, R21.reuse, UR20, RZ ;  /* 0x00000014150e7c24 */ /* 0x040fe2000f8e02ff */
[----:B------:R-:W-:-:S02]  /*63250*/  ISETP.LT.AND P3, PT, R21, UR21, !P0 ;  /* 0x0000001515007c0c */ /* 0x000fc4000c761270 */
[----:B------:R-:W-:Y:S01]  /*63260*/  IADD3 R12, P6, PT, R13, R22, RZ ;  /* 0x000000160d0c7210 */ /* 0x000fe20007fde0ff */
[----:B------:R-:W-:Y:S01]  /*63270*/  IMAD R15, R25, UR16, RZ ;  /* 0x00000010190f7c24 */ /* 0x000fe2000f8e02ff */
[----:B------:R0:W-:Y:S01]  /*63280*/  @P5 STG.E.U8 desc[UR8][R2.64], R26 ;  /* 0x0000001a02005986 */ /* 0x0001e2000c101108 */
[----:B------:R-:W1:Y:S01]  /*63290*/  LDCU UR16, c[0x0][0x39c] ;  /* 0x00007380ff1077ac */ /* 0x000e620008000800 */
[----:B------:R-:W-:Y:S02]  /*632a0*/  LEA.HI.X.SX32 R13, R13, R24, 0x1, P6 ;  /* 0x000000180d0d7211 */ /* 0x000fe400030f0eff */
[----:B------:R-:W-:Y:S01]  /*632b0*/  ISETP.LT.AND P6, PT, R25, UR22, !P0 ;  /* 0x0000001619007c0c */ /* 0x000fe2000c7c1270 */
[----:B------:R-:W1:Y:S01]  /*632c0*/  LDCU UR20, c[0x0][0x39c] ;  /* 0x00007380ff1477ac */ /* 0x000e620008000800 */
[----:B------:R-:W3:Y:S01]  /*632d0*/  LDL.LU R25, [R1+0x194] ;  /* 0x0001940001197983 */ /* 0x000ee20000300800 */
[----:B0-----:R-:W-:-:S04]  /*632e0*/  IADD3 R2, P5, PT, R14, R22, RZ ;  /* 0x000000160e027210 */ /* 0x001fc80007fbe0ff */
[----:B------:R-:W-:Y:S02]  /*632f0*/  LEA.HI.X.SX32 R3, R14, R24, 0x1, P5 ;  /* 0x000000180e037211 */ /* 0x000fe400028f0eff */
[----:B------:R-:W-:Y:S01]  /*63300*/  PRMT R14, R16, 0x7772, RZ ;  /* 0x00007772100e7816 */ /* 0x000fe200000000ff */
[----:B-----5:R0:W-:Y:S04]  /*63310*/  @P4 STG.E.U8 desc[UR8][R12.64], R27 ;  /* 0x0000001b0c004986 */ /* 0x0201e8000c101108 */
[----:B------:R5:W-:Y:S01]  /*63320*/  @P3 STG.E.U8 desc[UR8][R2.64], R14 ;  /* 0x0000000e02003986 */ /* 0x000be2000c101108 */
[----:B------:R-:W-:Y:S02]  /*63330*/  ISETP.LT.AND P4, PT, R29, UR23, !P0 ;  /* 0x000000171d007c0c */ /* 0x000fe4000c781270 */
[C---:B0-----:R-:W-:Y:S01]  /*63340*/  IADD3 R12, P3, PT, R15.reuse, R22, RZ ;  /* 0x000000160f0c7210 */ /* 0x041fe20007f7e0ff */
[----:B------:R-:W3:Y:S03]  /*63350*/  LDL.LU R27, [R1+0x13c] ;  /* 0x00013c00011b7983 */ /* 0x000ee60000300800 */
[----:B------:R-:W-:Y:S01]  /*63360*/  LEA.HI.X.SX32 R13, R15, R24, 0x1, P3 ;  /* 0x000000180f0d7211 */ /* 0x000fe200018f0eff */
[----:B-----5:R-:W-:Y:S01]  /*63370*/  IMAD R3, R29, UR6, RZ ;  /* 0x000000061d037c24 */ /* 0x020fe2000f8e02ff */
[----:B------:R-:W-:Y:S01]  /*63380*/  PRMT R15, R17, 0x7772, RZ ;  /* 0x00007772110f7816 */ /* 0x000fe200000000ff */
[C---:B----4-:R-:W-:Y:S01]  /*63390*/  IMAD R14, R23.reuse, UR4, RZ ;  /* 0x00000004170e7c24 */ /* 0x050fe2000f8e02ff */
[----:B------:R-:W-:Y:S01]  /*633a0*/  ISETP.LT.AND P3, PT, R23, UR25, !P0 ;  /* 0x0000001917007c0c */ /* 0x000fe2000c761270 */
[----:B------:R-:W4:Y:S01]  /*633b0*/  LDL.LU R29, [R1+0x114] ;  /* 0x00011400011d7983 */ /* 0x000f220000300800 */
[C---:B------:R-:W-:Y:S01]  /*633c0*/  IADD3 R2, P5, PT, R3.reuse, R22, RZ ;  /* 0x0000001603027210 */ /* 0x040fe20007fbe0ff */
[----:B------:R-:W0:Y:S02]  /*633d0*/  LDCU UR4, c[0x0][0x3b8] ;  /* 0x00007700ff0477ac */ /* 0x000e240008000800 */
[----:B------:R5:W-:Y:S01]  /*633e0*/  @P6 STG.E.U8 desc[UR8][R12.64], R15 ;  /* 0x0000000f0c006986 */ /* 0x000be2000c101108 */
[----:B------:R-:W-:Y:S01]  /*633f0*/  LEA.HI.X.SX32 R3, R3, R24, 0x1, P5 ;  /* 0x0000001803037211 */ /* 0x000fe200028f0eff */
[----:B------:R-:W0:Y:S02]  /*63400*/  LDCU UR6, c[0x0][0x3b8] ;  /* 0x00007700ff0677ac */ /* 0x000e240008000800 */
[----:B------:R-:W4:Y:S04]  /*63410*/  LDL.LU R23, [R1+0x100] ;  /* 0x0001000001177983 */ /* 0x000f280000300800 */
[----:B------:R-:W4:Y:S01]  /*63420*/  LDL.LU R21, [R1+0x1a0] ;  /* 0x0001a00001157983 */ /* 0x000f220000300800 */
[----:B-----5:R-:W-:-:S03]  /*63430*/  IADD3 R12, P6, PT, R14, R22, RZ ;  /* 0x000000160e0c7210 */ /* 0x020fc60007fde0ff */
[----:B------:R-:W0:Y:S01]  /*63440*/  LDL.LU R26, [R1+0x1a4] ;  /* 0x0001a400011a7983 */ /* 0x000e220000300800 */
[----:B------:R-:W-:Y:S02]  /*63450*/  LEA.HI.X.SX32 R13, R14, R24, 0x1, P6 ;  /* 0x000000180e0d7211 */ /* 0x000fe400030f0eff */
[----:B------:R-:W-:Y:S01]  /*63460*/  PRMT R14, R19, 0x7772, RZ ;  /* 0x00007772130e7816 */ /* 0x000fe200000000ff */
[----:B------:R5:W-:Y:S04]  /*63470*/  @P4 STG.E.U8 desc[UR8][R2.64], R20 ;  /* 0x0000001402004986 */ /* 0x000be8000c101108 */
[----:B------:R1:W-:Y:S01]  /*63480*/  @P3 STG.E.U8 desc[UR8][R12.64], R14 ;  /* 0x0000000e0c003986 */ /* 0x0003e2000c101108 */
[C---:B--2---:R-:W-:Y:S01]  /*63490*/  ISETP.LT.AND P5, PT, R28.reuse, UR26, !P0 ;  /* 0x0000001a1c007c0c */ /* 0x044fe2000c7a1270 */
[----:B-1----:R-:W-:Y:S01]  /*634a0*/  IMAD R15, R28, UR5, RZ ;  /* 0x000000051c0f7c24 */ /* 0x002fe2000f8e02ff */
[----:B------:R-:W1:Y:S01]  /*634b0*/  LDCU UR5, c[0x0][0x3b8] ;  /* 0x00007700ff0577ac */ /* 0x000e620008000800 */
[----:B------:R-:W2:Y:S04]  /*634c0*/  LDL.LU R28, [R1+0x98] ;  /* 0x00009800011c7983 */ /* 0x000ea80000300800 */
[----:B-----5:R-:W5:Y:S04]  /*634d0*/  LDL.LU R20, [R1+0x19c] ;  /* 0x00019c0001147983 */ /* 0x020f680000300800 */
[----:B------:R-:W2:Y:S01]  /*634e0*/  LDL.LU R12, [R1+0x198] ;  /* 0x00019800010c7983 */ /* 0x000ea20000300800 */
[----:B------:R-:W-:-:S04]  /*634f0*/  IADD3 R2, P3, PT, R15, R22, RZ ;  /* 0x000000160f027210 */ /* 0x000fc80007f7e0ff */
[----:B------:R-:W-:Y:S01]  /*63500*/  LEA.HI.X.SX32 R3, R15, R24, 0x1, P3 ;  /* 0x000000180f037211 */ /* 0x000fe200018f0eff */
[C---:B---3--:R-:W-:Y:S01]  /*63510*/  IMAD R13, R25.reuse, UR7, RZ ;  /* 0x00000007190d7c24 */ /* 0x048fe2000f8e02ff */
[----:B------:R-:W-:Y:S01]  /*63520*/  ISETP.LT.AND P4, PT, R25, UR17, !P0 ;  /* 0x0000001119007c0c */ /* 0x000fe2000c781270 */
[----:B------:R-:W3:Y:S01]  /*63530*/  LDCU UR7, c[0x0][0x3b8] ;  /* 0x00007700ff0777ac */ /* 0x000ee20008000800 */
[----:B------:R-:W1:Y:S04]  /*63540*/  LDL.LU R25, [R1+0x1a8] ;  /* 0x0001a80001197983 */ /* 0x000e680000300800 */
[----:B------:R3:W-:Y:S04]  /*63550*/  @P5 STG.E.U8 desc[UR8][R2.64], R27 ;  /* 0x0000001b02005986 */ /* 0x0007e8000c101108 */
[----:B---3--:R-:W3:Y:S01]  /*63560*/  LDL.LU R27, [R1+0x1ac] ;  /* 0x0001ac00011b7983 */ /* 0x008ee20000300800 */
[C---:B--2---:R-:W-:Y:S01]  /*63570*/  ISETP.LT.AND P3, PT, R12.reuse, UR18, !P0 ;  /* 0x000000120c007c0c */ /* 0x044fe2000c761270 */
[----:B------:R-:W-:Y:S01]  /*63580*/  IMAD R14, R12, UR13, RZ ;  /* 0x0000000d0c0e7c24 */ /* 0x000fe2000f8e02ff */
[C---:B------:R-:W-:Y:S01]  /*63590*/  IADD3 R12, P6, PT, R13.reuse, R22, RZ ;  /* 0x000000160d0c7210 */ /* 0x040fe20007fde0ff */
[----:B------:R-:W2:Y:S03]  /*635a0*/  LDCU UR13, c[0x0][0x39c] ;  /* 0x00007380ff0d77ac */ /* 0x000ea60008000800 */
[----:B------:R-:W-:-:S02]  /*635b0*/  LEA.HI.X.SX32 R13, R13, R24, 0x1, P6 ;  /* 0x000000180d0d7211 */ /* 0x000fc400030f0eff */
[----:B------:R-:W-:-:S03]  /*635c0*/  IADD3 R2, P5, PT, R14, R22, RZ ;  /* 0x000000160e027210 */ /* 0x000fc60007fbe0ff */
[----:B----4-:R4:W-:Y:S01]  /*635d0*/  @P4 STG.E.U8 desc[UR8][R12.64], R29 ;  /* 0x0000001d0c004986 */ /* 0x0109e2000c101108 */
[----:B------:R-:W-:Y:S01]  /*635e0*/  LEA.HI.X.SX32 R3, R14, R24, 0x1, P5 ;  /* 0x000000180e037211 */ /* 0x000fe200028f0eff */
[C---:B-----5:R-:W-:Y:S01]  /*635f0*/  IMAD R14, R20.reuse, UR14, RZ ;  /* 0x0000000e140e7c24 */ /* 0x060fe2000f8e02ff */
[----:B------:R-:W-:Y:S01]  /*63600*/  ISETP.LT.AND P6, PT, R20, UR19, !P0 ;  /* 0x0000001314007c0c */ /* 0x000fe2000c7c1270 */
[----:B------:R-:W3:Y:S01]  /*63610*/  LDCU UR14, c[0x0][0x39c] ;  /* 0x00007380ff0e77ac */ /* 0x000ee20008000800 */
[----:B----4-:R-:W4:Y:S04]  /*63620*/  LDL.LU R29, [R1+0x21c] ;  /* 0x00021c00011d7983 */ /* 0x010f280000300800 */
[----:B------:R5:W-:Y:S02]  /*63630*/  @P3 STG.E.U8 desc[UR8][R2.64], R23 ;  /* 0x0000001702003986 */ /* 0x000be4000c101108 */
[----:B-----5:R-:W-:-:S02]  /*63640*/  IADD3 R2, P3, PT, R14, R22, RZ ;  /* 0x000000160e027210 */ /* 0x020fc40007f7e0ff */
[----:B------:R-:W5:Y:S02]  /*63650*/  LDL.LU R23, [R1+0x1b0] ;  /* 0x0001b00001177983 */ /* 0x000f640000300800 */
[----:B------:R-:W-:-:S05]  /*63660*/  LEA.HI.X.SX32 R3, R14, R24, 0x1, P3 ;  /* 0x000000180e037211 */ /* 0x000fca00018f0eff */
[----:B------:R0:W-:Y:S04]  /*63670*/  @P6 STG.E.U8 desc[UR8][R2.64], R28 ;  /* 0x0000001c02006986 */ /* 0x0001e8000c101108 */
[----:B0-----:R-:W5:Y:S01]  /*63680*/  LDL.LU R28, [R1+0x220] ;  /* 0x00022000011c7983 */ /* 0x001f620000300800 */
[C---:B------:R-:W-:Y:S01]  /*63690*/  IMAD R13, R21.reuse, UR15, RZ ;  /* 0x0000000f150d7c24 */ /* 0x040fe2000f8e02ff */
[----:B------:R-:W-:Y:S01]  /*636a0*/  ISETP.LT.AND P5, PT, R21, UR16, !P0 ;  /* 0x0000001015007c0c */ /* 0x000fe2000c7a1270 */
[C---:B------:R-:W-:Y:S01]  /*636b0*/  IMAD R14, R26.reuse, UR4, RZ ;  /* 0x000000041a0e7c24 */ /* 0x040fe2000f8e02ff */
[----:B------:R-:W-:Y:S01]  /*636c0*/  ISETP.LT.AND P4, PT, R26, UR20, !P0 ;  /* 0x000000141a007c0c */ /* 0x000fe2000c781270 */
[----:B------:R-:W4:Y:S01]  /*636d0*/  LDCU UR4, c[0x0][0x39c] ;  /* 0x00007380ff0477ac */ /* 0x000f220008000800 */
[----:B------:R-:W-:-:S02]  /*636e0*/  IADD3 R12, P3, PT, R13, R22, RZ ;  /* 0x000000160d0c7210 */ /* 0x000fc40007f7e0ff */
[----:B------:R-:W-:Y:S02]  /*636f0*/  IADD3 R2, P6, PT, R14, R22, RZ ;  /* 0x000000160e027210 */ /* 0x000fe40007fde0ff */
[----:B------:R-:W-:Y:S01]  /*63700*/  PRMT R16, R16, 0x7773, RZ ;  /* 0x0000777310107816 */ /* 0x000fe200000000ff */
[----:B-1----:R-:W-:Y:S01]  /*63710*/  IMAD R15, R25, UR5, RZ ;  /* 0x00000005190f7c24 */ /* 0x002fe2000f8e02ff */
[-C--:B------:R-:W-:Y:S01]  /*63720*/  LEA.HI.X.SX32 R13, R13, R24.reuse, 0x1, P3 ;  /* 0x000000180d0d7211 */ /* 0x080fe200018f0eff */
[----:B------:R-:W5:Y:S01]  /*63730*/  LDCU UR15, c[0x0][0x39c] ;  /* 0x00007380ff0f77ac */ /* 0x000f620008000800 */
[----:B------:R-:W-:Y:S02]  /*63740*/  LEA.HI.X.SX32 R3, R14, R24, 0x1, P6 ;  /* 0x000000180e037211 */ /* 0x000fe400030f0eff */
[----:B------:R-:W-:Y:S01]  /*63750*/  PRMT R17, R17, 0x7773, RZ ;  /* 0x0000777311117816 */ /* 0x000fe200000000ff */
[----:B------:R0:W-:Y:S01]  /*63760*/  @P5 STG.E.U8 desc[UR8][R12.64], R16 ;  /* 0x000000100c005986 */ /* 0x0001e2000c101108 */
[----:B------:R-:W1:Y:S01]  /*63770*/  LDCU UR5, c[0x0][0x39c] ;  /* 0x00007380ff0577ac */ /* 0x000e620008000800 */
[----:B--2---:R-:W-:Y:S01]  /*63780*/  ISETP.LT.AND P3, PT, R25, UR13, !P0 ;  /* 0x0000000d19007c0c */ /* 0x004fe2000c761270 */
[----:B------:R-:W2:Y:S01]  /*63790*/  LDC R14, c[0x0][0x3b8] ;  /* 0x0000ee00ff0e7b82 */ /* 0x000ea20000000800 */
[----:B------:R1:W-:Y:S01]  /*637a0*/  @P4 STG.E.U8 desc[UR8][R2.64], R17 ;  /* 0x0000001102004986 */ /* 0x0003e2000c101108 */
[C---:B---3--:R-:W-:Y:S01]  /*637b0*/  ISETP.LT.AND P4, PT, R27.reuse, UR14, !P0 ;  /* 0x0000000e1b007c0c */ /* 0x048fe2000c781270 */
[----:B0-----:R-:W-:Y:S01]  /*637c0*/  IMAD R13, R27, UR6, RZ ;  /* 0x000000061b0d7c24 */ /* 0x001fe2000f8e02ff */
[----:B------:R-:W-:Y:S01]  /*637d0*/  PRMT R18, R18, 0x7773, RZ ;  /* 0x0000777312127816 */ /* 0x000fe200000000ff */
[----:B------:R-:W3:Y:S01]  /*637e0*/  LDL.LU R27, [R1+0x224] ;  /* 0x00022400011b7983 */ /* 0x000ee20000300800 */
[----:B------:R-:W-:-:S02]  /*637f0*/  PRMT R19, R19, 0x7773, RZ ;  /* 0x0000777313137816 */ /* 0x000fc400000000ff */
[----:B-1----:R-:W0:Y:S01]  /*63800*/  LDC R17, c[0x0][0x3b8] ;  /* 0x0000ee00ff117b82 */ /* 0x002e220000000800 */
[C---:B------:R-:W-:Y:S01]  /*63810*/  IADD3 R2, P5, PT, R15.reuse, R22, RZ ;  /* 0x000000160f027210 */ /* 0x040fe20007fbe0ff */
[----:B------:R-:W1:Y:S03]  /*63820*/  LDCU UR6, c[0x0][0x39c] ;  /* 0x00007380ff0677ac */ /* 0x000e660008000800 */
[----:B------:R-:W-:Y:S02]  /*63830*/  LEA.HI.X.SX32 R3, R15, R24, 0x1, P5 ;  /* 0x000000180f037211 */ /* 0x000fe400028f0eff */
[C---:B------:R-:W-:Y:S01]  /*63840*/  IADD3 R12, P6, PT, R13.reuse, R22, RZ ;  /* 0x000000160d0c7210 */ /* 0x040fe20007fde0ff */
[----:B------:R-:W0:Y:S03]  /*63850*/  LDC R16, c[0x0][0x3b8] ;  /* 0x0000ee00ff107b82 */ /* 0x000e260000000800 */
[----:B------:R-:W-:Y:S01]  /*63860*/  LEA.HI.X.SX32 R13, R13, R24, 0x1, P6 ;  /* 0x000000180d0d7211 */ /* 0x000fe200030f0eff */
[----:B------:R1:W-:Y:S04]  /*63870*/  @P3 STG.E.U8 desc[UR8][R2.64], R18 ;  /* 0x0000001202003986 */ /* 0x0003e8000c101108 */
[----:B------:R2:W-:Y:S01]  /*63880*/  @P4 STG.E.U8 desc[UR8][R12.64], R19 ;  /* 0x000000130c004986 */ /* 0x0005e2000c101108 */
[----:B------:R-:W0:Y:S08]  /*63890*/  LDC R15, c[0x0][0x3b8] ;  /* 0x0000ee00ff0f7b82 */ /* 0x000e300000000800 */
[----:B-1----:R-:W1:Y:S01]  /*638a0*/  LDC R18, c[0x0][0x3b8] ;  /* 0x0000ee00ff127b82 */ /* 0x002e620000000800 */
[----:B----4-:R-:W-:Y:S01]  /*638b0*/  ISETP.LT.AND P5, PT, R29, UR4, !P0 ;  /* 0x000000041d007c0c */ /* 0x010fe2000c7a1270 */
[----:B------:R-:W3:Y:S01]  /*638c0*/  LDCU UR4, c[0x0][0x39c] ;  /* 0x00007380ff0477ac */ /* 0x000ee20008000800 */
[----:B------:R-:W4:Y:S01]  /*638d0*/  LDL.LU R29, [R1+0x228] ;  /* 0x00022800011d7983 */ /* 0x000f220000300800 */
[C---:B-----5:R-:W-:Y:S01]  /*638e0*/  ISETP.LT.AND P3, PT, R23.reuse, UR15, !P0 ;  /* 0x0000000f17007c0c */ /* 0x060fe2000c761270 */
[----:B------:R-:W-:Y:S01]  /*638f0*/  IMAD R3, R23, UR7, RZ ;  /* 0x0000000717037c24 */ /* 0x000fe2000f8e02ff */
[----:B------:R-:W5:Y:S01]  /*63900*/  LDCU UR7, c[0x0][0x39c] ;  /* 0x00007380ff0777ac */ /* 0x000f620008000800 */
[----:B------:R-:W5:Y:S01]  /*63910*/  LDL.LU R23, [R1+0x22c] ;  /* 0x00022c0001177983 */ /* 0x000f620000300800 */
[----:B------:R-:W-:Y:S01]  /*63920*/  ISETP.LT.AND P4, PT, R28, UR5, !P0 ;  /* 0x000000051c007c0c */ /* 0x000fe2000c781270 */
[----:B------:R-:W4:Y:S02]  /*63930*/  LDCU UR5, c[0x0][0x39c] ;  /* 0x00007380ff0577ac */ /* 0x000f240008000800 */
[----:B------:R-:W5:Y:S01]  /*63940*/  LDL.LU R28, [R1+0x230] ;  /* 0x00023000011c7983 */ /* 0x000f620000300800 */
[----:B------:R-:W-:Y:S01]  /*63950*/  IADD3 R2, P6, PT, R3, R22, RZ ;  /* 0x0000001603027210 */ /* 0x000fe20007fde0ff */
[----:B--2---:R-:W-:Y:S01]  /*63960*/  IMAD R13, R14, 0x2, R3 ;  /* 0x000000020e0d7824 */ /* 0x004fe200078e0203 */
[----:B------:R-:W-:-:S02]  /*63970*/  PRMT R14, R8, 0x7770, RZ ;  /* 0x00007770080e7816 */ /* 0x000fc400000000ff */
[----:B------:R-:W-:Y:S02]  /*63980*/  LEA.HI.X.SX32 R3, R3, R24, 0x1, P6 ;  /* 0x0000001803037211 */ /* 0x000fe400030f0eff */
[----:B------:R-:W-:-:S03]  /*63990*/  IADD3 R12, P6, PT, R13, R22, RZ ;  /* 0x000000160d0c7210 */ /* 0x000fc60007fde0ff */
[----:B------:R0:W-:Y:S02]  /*639a0*/  @P3 STG.E.U8 desc[UR8][R2.64], R14 ;  /* 0x0000000e02003986 */ /* 0x0001e4000c101108 */
[----:B0-----:R-:W-:Y:S01]  /*639b0*/  IMAD R3, R17, 0x2, R13 ;  /* 0x0000000211037824 */ /* 0x001fe200078e020d */
[----:B------:R-:W-:Y:S01]  /*639c0*/  LEA.HI.X.SX32 R13, R13, R24, 0x1, P6 ;  /* 0x000000180d0d7211 */ /* 0x000fe200030f0eff */
[----:B------:R-:W0:Y:S01]  /*639d0*/  LDC R17, c[0x0][0x3b8] ;  /* 0x0000ee00ff117b82 */ /* 0x000e220000000800 */
[----:B------:R-:W-:Y:S02]  /*639e0*/  PRMT R14, R9, 0x7770, RZ ;  /* 0x00007770090e7816 */ /* 0x000fe400000000ff */
[----:B---3--:R-:W-:-:S03]  /*639f0*/  ISETP.LT.AND P3, PT, R27, UR4, !P0 ;  /* 0x000000041b007c0c */ /* 0x008fc6000c761270 */
[----:B------:R2:W-:Y:S01]  /*63a00*/  @P2 STG.E.U8 desc[UR8][R12.64], R14 ;  /* 0x0000000e0c002986 */ /* 0x0005e2000c101108 */
[----:B------:R-:W3:Y:S01]  /*63a10*/  LDCU UR4, c[0x0][0x39c] ;  /* 0x00007380ff0477ac */ /* 0x000ee20008000800 */
[C---:B------:R-:W-:Y:S02]  /*63a20*/  IADD3 R2, P6, PT, R3.reuse, R22, RZ ;  /* 0x0000001603027210 */ /* 0x040fe40007fde0ff */
[----:B------:R-:W3:Y:S01]  /*63a30*/  LDL.LU R27, [R1+0x234] ;  /* 0x00023400011b7983 */ /* 0x000ee20000300800 */
[----:B--2---:R-:W-:Y:S01]  /*63a40*/  IMAD R13, R16, 0x2, R3 ;  /* 0x00000002100d7824 */ /* 0x004fe200078e0203 */
[----:B------:R-:W-:Y:S01]  /*63a50*/  LEA.HI.X.SX32 R3, R3, R24, 0x1, P6 ;  /* 0x0000001803037211 */ /* 0x000fe200030f0eff */
[----:B------:R-:W2:Y:S01]  /*63a60*/  LDC R16, c[0x0][0x3b8] ;  /* 0x0000ee00ff107b82 */ /* 0x000ea20000000800 */
[----:B------:R-:W-:Y:S02]  /*63a70*/  PRMT R14, R10, 0x7770, RZ ;  /* 0x000077700a0e7816 */ /* 0x000fe400000000ff */
[----:B------:R-:W-:-:S03]  /*63a80*/  IADD3 R12, P6, PT, R13, R22, RZ ;  /* 0x000000160d0c7210 */ /* 0x000fc60007fde0ff */
[----:B------:R1:W-:Y:S02]  /*63a90*/  @P5 STG.E.U8 desc[UR8][R2.64], R14 ;  /* 0x0000000e02005986 */ /* 0x0003e4000c101108 */
[----:B-1----:R-:W-:Y:S01]  /*63aa0*/  IMAD R3, R15, 0x2, R13 ;  /* 0x000000020f037824 */ /* 0x002fe200078e020d */
[----:B------:R-:W-:Y:S01]  /*63ab0*/  LEA.HI.X.SX32 R13, R13, R24, 0x1, P6 ;  /* 0x000000180d0d7211 */ /* 0x000fe200030f0eff */
[----:B------:R-:W1:Y:S01]  /*63ac0*/  LDC R15, c[0x0][0x3b8] ;  /* 0x0000ee00ff0f7b82 */ /* 0x000e620000000800 */
[----:B------:R-:W-:-:S05]  /*63ad0*/  PRMT R14, R11, 0x7770, RZ ;  /* 0x000077700b0e7816 */ /* 0x000fca00000000ff */
[----:B------:R0:W-:Y:S01]  /*63ae0*/  @P4 STG.E.U8 desc[UR8][R12.64], R14 ;  /* 0x0000000e0c004986 */ /* 0x0001e2000c101108 */
[----:B----4-:R-:W-:Y:S01]  /*63af0*/  ISETP.LT.AND P2, PT, R29, UR5, !P0 ;  /* 0x000000051d007c0c */ /* 0x010fe2000c741270 */
[----:B------:R-:W4:Y:S02]  /*63b00*/  LDCU UR5, c[0x0][0x39c] ;  /* 0x00007380ff0577ac */ /* 0x000f240008000800 */
[----:B------:R-:W2:Y:S01]  /*63b10*/  LDL.LU R29, [R1+0x238] ;  /* 0x00023800011d7983 */ /* 0x000ea20000300800 */
[----:B-----5:R-:W-:Y:S02]  /*63b20*/  ISETP.LT.AND P5, PT, R23, UR6, !P0 ;  /* 0x0000000617007c0c */ /* 0x020fe4000c7a1270 */
[C---:B------:R-:W-:Y:S01]  /*63b30*/  IADD3 R2, P6, PT, R3.reuse, R22, RZ ;  /* 0x0000001603027210 */ /* 0x040fe20007fde0ff */
[----:B------:R-:W5:Y:S01]  /*63b40*/  LDL.LU R23, [R1+0x23c] ;  /* 0x00023c0001177983 */ /* 0x000f620000300800 */
[----:B0-----:R-:W-:Y:S01]  /*63b50*/  IMAD R13, R18, 0x2, R3 ;  /* 0x00000002120d7824 */ /* 0x001fe200078e0203 */
[----:B------:R-:W-:Y:S01]  /*63b60*/  PRMT R14, R4, 0x7770, RZ ;  /* 0x00007770040e7816 */ /* 0x000fe200000000ff */
[----:B------:R-:W5:Y:S01]  /*63b70*/  LDCU UR6, c[0x0][0x39c] ;  /* 0x00007380ff0677ac */ /* 0x000f620008000800 */
[----:B---3--:R-:W-:Y:S01]  /*63b80*/  ISETP.LT.AND P4, PT, R28, UR4, !P0 ;  /* 0x000000041c007c0c */ /* 0x008fe2000c781270 */
[----:B------:R-:W0:Y:S01]  /*63b90*/  LDCU UR4, c[0x0][0x39c] ;  /* 0x00007380ff0477ac */ /* 0x000e220008000800 */
[----:B------:R-:W3:Y:S01]  /*63ba0*/  LDL.LU R28, [R1+0x240] ;  /* 0x00024000011c7983 */ /* 0x000ee20000300800 */
[----:B------:R-:W-:Y:S01]  /*63bb0*/  LEA.HI.X.SX32 R3, R3, R24, 0x1, P6 ;  /* 0x0000001803037211 */ /* 0x000fe200030f0eff */
[----:B------:R-:W0:Y:S01]  /*63bc0*/  LDC R18, c[0x0][0x3b8] ;  /* 0x0000ee00ff127b82 */ /* 0x000e220000000800 */
[----:B------:R-:W-:-:S03]  /*63bd0*/  IADD3 R12, P6, PT, R13, R22, RZ ;  /* 0x000000160d0c7210 */ /* 0x000fc60007fde0ff */
[----:B------:R1:W-:Y:S02]  /*63be0*/  @P3 STG.E.U8 desc[UR8][R2.64], R14 ;  /* 0x0000000e02003986 */ /* 0x0003e4000c101108 */
[----:B-1----:R-:W-:Y:S01]  /*63bf0*/  IMAD R3, R17, 0x2, R13 ;  /* 0x0000000211037824 */ /* 0x002fe200078e020d */
[----:B------:R-:W-:Y:S01]  /*63c00*/  LEA.HI.X.SX32 R13, R13, R24, 0x1, P6 ;  /* 0x000000180d0d7211 */ /* 0x000fe200030f0eff */
[----:B------:R-:W1:Y:S01]  /*63c10*/  LDC R17, c[0x0][0x3b8] ;  /* 0x0000ee00ff117b82 */ /* 0x000e620000000800 */
[----:B------:R-:W-:Y:S02]  /*63c20*/  PRMT R14, R5, 0x7770, RZ ;  /* 0x00007770050e7816 */ /* 0x000fe400000000ff */
[----:B------:R-:W-:-:S03]  /*63c30*/  IADD3 R2, P6, PT, R3, R22, RZ ;  /* 0x0000001603027210 */ /* 0x000fc60007fde0ff */
[----:B------:R2:W-:Y:S01]  /*63c40*/  @P2 STG.E.U8 desc[UR8][R12.64], R14 ;  /* 0x0000000e0c002986 */ /* 0x0005e2000c101108 */
[----:B----4-:R-:W-:Y:S01]  /*63c50*/  ISETP.LT.AND P3, PT, R27, UR5, !P0 ;  /* 0x000000051b007c0c */ /* 0x010fe2000c761270 */
[----:B------:R-:W3:Y:S02]  /*63c60*/  LDCU UR5, c[0x0][0x39c] ;  /* 0x00007380ff0577ac */ /* 0x000ee40008000800 */
[----:B------:R-:W4:Y:S01]  /*63c70*/  LDL.LU R27, [R1+0x244] ;  /* 0x00024400011b7983 */ /* 0x000f220000300800 */
[----:B--2---:R-:W-:Y:S01]  /*63c80*/  IMAD R13, R16, 0x2, R3 ;  /* 0x00000002100d7824 */ /* 0x004fe200078e0203 */
[----:B------:R-:W-:Y:S01]  /*63c90*/  LEA.HI.X.SX32 R3, R3, R24, 0x1, P6 ;  /* 0x0000001803037211 */ /* 0x000fe200030f0eff */
[----:B------:R-:W2:Y:S01]  /*63ca0*/  LDC R16, c[0x0][0x3b8] ;  /* 0x0000ee00ff107b82 */ /* 0x000ea20000000800 */
[----:B------:R-:W-:Y:S02]  /*63cb0*/  PRMT R14, R6, 0x7770, RZ ;  /* 0x00007770060e7816 */ /* 0x000fe400000000ff */
[----:B------:R-:W-:-:S03]  /*63cc0*/  IADD3 R12, P6, PT, R13, R22, RZ ;  /* 0x000000160d0c7210 */ /* 0x000fc60007fde0ff */
[----:B------:R0:W-:Y:S02]  /*63cd0*/  @P5 STG.E.U8 desc[UR8][R2.64], R14 ;  /* 0x0000000e02005986 */ /* 0x0001e4000c101108 */
[----:B0-----:R-:W-:Y:S01]  /*63ce0*/  IMAD R3, R15, 0x2, R13 ;  /* 0x000000020f037824 */ /* 0x001fe200078e020d */
[----:B------:R-:W-:Y:S01]  /*63cf0*/  LEA.HI.X.SX32 R13, R13, R24, 0x1, P6 ;  /* 0x000000180d0d7211 */ /* 0x000fe200030f0eff */
[----:B------:R-:W0:Y:S01]  /*63d00*/  LDC R15, c[0x0][0x3b8] ;  /* 0x0000ee00ff0f7b82 */ /* 0x000e220000000800 */
[----:B------:R-:W-:-:S05]  /*63d10*/  PRMT R14, R7, 0x7770, RZ ;  /* 0x00007770070e7816 */ /* 0x000fca00000000ff */
[----:B------:R0:W-:Y:S01]  /*63d20*/  @P4 STG.E.U8 desc[UR8][R12.64], R14 ;  /* 0x0000000e0c004986 */ /* 0x0001e2000c101108 */
[----:B------:R-:W-:Y:S01]  /*63d30*/  ISETP.LT.AND P2, PT, R29, UR4, !P0 ;  /* 0x000000041d007c0c */ /* 0x000fe2000c741270 */
        /* <DEDUP_REMOVED lines=121> */
[----:B------:R-:W-:Y:S01]  /*644d0*/  IADD3 R12, P6, PT, R13, R22, RZ ;  /* 0x000000160d0c7210 */ /* 0x000fe20007fde0ff */
[----:B------:R-:W3:Y:S04]  /*644e0*/  LDL.LU R25, [R1+0x284] ;  /* 0x0002840001197983 */ /* 0x000ee80000300800 */
[----:B------:R1:W-:Y:S02]  /*644f0*/  @P3 STG.E.U8 desc[UR8][R2.64], R14 ;  /* 0x0000000e02003986 */ /* 0x0003e4000c101108 */
[----:B-1----:R-:W-:Y:S01]  /*64500*/  IMAD R3, R17, 0x2, R13 ;  /* 0x0000000211037824 */ /* 0x002fe200078e020d */
[----:B------:R-:W-:Y:S01]  /*64510*/  LEA.HI.X.SX32 R13, R13, R24, 0x1, P6 ;  /* 0x000000180d0d7211 */ /* 0x000fe200030f0eff */
[----:B------:R-:W1:Y:S01]  /*64520*/  LDC R17, c[0x0][0x3b8] ;  /* 0x0000ee00ff117b82 */ /* 0x000e620000000800 */
[----:B------:R-:W-:-:S02]  /*64530*/  PRMT R14, R5, 0x7772, RZ ;  /* 0x00007772050e7816 */ /* 0x000fc400000000ff */
        /* <DEDUP_REMOVED lines=17> */
[----:B0-----:R-:W0:Y:S02]  /*64650*/  LDC R14, c[0x0][0x3b8] ;  /* 0x0000ee00ff0e7b82 */ /* 0x001e240000000800 */
[----:B------:R-:W4:Y:S01]  /*64660*/  LDL.LU R29, [R1+0x28c] ;  /* 0x00028c00011d7983 */ /* 0x000f220000300800 */
[----:B-----5:R-:W-:Y:S01]  /*64670*/  ISETP.LT.AND P5, PT, R23, UR6, !P0 ;  /* 0x0000000617007c0c */ /* 0x020fe2000c7a1270 */
[----:B------:R-:W5:Y:S02]  /*64680*/  LDCU UR4, c[0x0][0x39c] ;  /* 0x00007380ff0477ac */ /* 0x000f640008000800 */
[----:B------:R-:W4:Y:S01]  /*64690*/  LDL.LU R23, [R1+0x290] ;  /* 0x0002900001177983 */ /* 0x000f220000300800 */
[----:B------:R-:W-:Y:S01]  /*646a0*/  IADD3 R2, P6, PT, R3, R22, RZ ;  /* 0x0000001603027210 */ /* 0x000fe20007fde0ff */
[----:B-1----:R-:W-:Y:S01]  /*646b0*/  IMAD R13, R17, 0x2, R3 ;  /* 0x00000002110d7824 */ /* 0x002fe200078e0203 */
[----:B------:R-:W4:Y:S01]  /*646c0*/  LDCU UR6, c[0x0][0x39c] ;  /* 0x00007380ff0677ac */ /* 0x000f220008000800 */
[----:B------:R-:W-:Y:S01]  /*646d0*/  PRMT R8, R8, 0x7773, RZ ;  /* 0x0000777308087816 */ /* 0x000fe200000000ff */
[----:B------:R-:W1:Y:S01]  /*646e0*/  LDC R17, c[0x0][0x3b8] ;  /* 0x0000ee00ff117b82 */ /* 0x000e620000000800 */
[----:B---3--:R-:W-:Y:S01]  /*646f0*/  ISETP.LT.AND P4, PT, R28, UR5, !P0 ;  /* 0x000000051c007c0c */ /* 0x008fe2000c781270 */
[----:B------:R-:W3:Y:S01]  /*64700*/  LDCU UR5, c[0x0][0x39c] ;  /* 0x00007380ff0577ac */ /* 0x000ee20008000800 */
[----:B------:R-:W4:Y:S01]  /*64710*/  LDL.LU R28, [R1+0x294] ;  /* 0x00029400011c7983 */ /* 0x000f220000300800 */
[----:B------:R-:W-:-:S02]  /*64720*/  LEA.HI.X.SX32 R3, R3, R24, 0x1, P6 ;  /* 0x0000001803037211 */ /* 0x000fc400030f0eff */
[----:B------:R-:W-:-:S03]  /*64730*/  IADD3 R12, P6, PT, R13, R22, RZ ;  /* 0x000000160d0c7210 */ /* 0x000fc60007fde0ff */
[----:B------:R2:W-:Y:S01]  /*64740*/  @P3 STG.E.U8 desc[UR8][R2.64], R8 ;  /* 0x0000000802003986 */ /* 0x0005e2000c101108 */
[----:B------:R-:W-:Y:S02]  /*64750*/  PRMT R9, R9, 0x7773, RZ ;  /* 0x0000777309097816 */ /* 0x000fe400000000ff */
[----:B------:R-:W-:Y:S01]  /*64760*/  PRMT R10, R10, 0x7773, RZ ;  /* 0x000077730a0a7816 */ /* 0x000fe200000000ff */
[----:B--2---:R-:W-:Y:S01]  /*64770*/  IMAD R8, R16, 0x2, R13 ;  /* 0x0000000210087824 */ /* 0x004fe200078e020d */
[----:B------:R-:W-:Y:S01]  /*64780*/  LEA.HI.X.SX32 R13, R13, R24, 0x1, P6 ;  /* 0x000000180d0d7211 */ /* 0x000fe200030f0eff */
[----:B------:R-:W2:Y:S03]  /*64790*/  LDC R16, c[0x0][0x3b8] ;  /* 0x0000ee00ff107b82 */ /* 0x000ea60000000800 */
[C---:B------:R-:W-:Y:S01]  /*647a0*/  IADD3 R2, P6, PT, R8.reuse, R22, RZ ;  /* 0x0000001608027210 */ /* 0x040fe20007fde0ff */
[----:B------:R0:W-:Y:S01]  /*647b0*/  @P2 STG.E.U8 desc[UR8][R12.64], R9 ;  /* 0x000000090c002986 */ /* 0x0001e2000c101108 */
[----:B-----5:R-:W-:Y:S01]  /*647c0*/  ISETP.LT.AND P3, PT, R25, UR4, !P0 ;  /* 0x0000000419007c0c */ /* 0x020fe2000c761270 */
[----:B------:R-:W5:Y:S01]  /*647d0*/  LDCU UR4, c[0x0][0x39c] ;  /* 0x00007380ff0477ac */ /* 0x000f620008000800 */
[----:B------:R-:W-:Y:S01]  /*647e0*/  LEA.HI.X.SX32 R3, R8, R24, 0x1, P6 ;  /* 0x0000001808037211 */ /* 0x000fe200030f0eff */
[----:B------:R-:W-:Y:S01]  /*647f0*/  IMAD R8, R15, 0x2, R8 ;  /* 0x000000020f087824 */ /* 0x000fe200078e0208 */
[----:B------:R-:W-:Y:S01]  /*64800*/  PRMT R11, R11, 0x7773, RZ ;  /* 0x000077730b0b7816 */ /* 0x000fe200000000ff */
[----:B------:R-:W1:Y:S01]  /*64810*/  LDC R15, c[0x0][0x3b8] ;  /* 0x0000ee00ff0f7b82 */ /* 0x000e620000000800 */
[----:B----4-:R-:W-:Y:S01]  /*64820*/  ISETP.LT.AND P2, PT, R27, UR6, !P0 ;  /* 0x000000061b007c0c */ /* 0x010fe2000c741270 */
[----:B------:R4:W-:Y:S01]  /*64830*/  @P5 STG.E.U8 desc[UR8][R2.64], R10 ;  /* 0x0000000a02005986 */ /* 0x0009e2000c101108 */
[----:B------:R-:W-:Y:S01]  /*64840*/  PRMT R4, R4, 0x7773, RZ ;  /* 0x0000777304047816 */ /* 0x000fe200000000ff */
[----:B------:R-:W1:Y:S02]  /*64850*/  LDCU UR6, c[0x0][0x39c] ;  /* 0x00007380ff0677ac */ /* 0x000e640008000800 */
[----:B------:R-:W2:Y:S01]  /*64860*/  LDL.LU R27, [R1+0x298] ;  /* 0x00029800011b7983 */ /* 0x000ea20000300800 */
[----:B0-----:R-:W-:Y:S01]  /*64870*/  IMAD R13, R14, 0x2, R8 ;  /* 0x000000020e0d7824 */ /* 0x001fe200078e0208 */
[----:B----4-:R-:W-:-:S04]  /*64880*/  IADD3 R2, P5, PT, R8, R22, RZ ;  /* 0x0000001608027210 */ /* 0x010fc80007fbe0ff */
[----:B------:R-:W-:Y:S02]  /*64890*/  LEA.HI.X.SX32 R3, R8, R24, 0x1, P5 ;  /* 0x0000001808037211 */ /* 0x000fe400028f0eff */
[C---:B------:R-:W-:Y:S01]  /*648a0*/  IADD3 R12, P5, PT, R13.reuse, R22, RZ ;  /* 0x000000160d0c7210 */ /* 0x040fe20007fbe0ff */
[----:B------:R-:W-:Y:S02]  /*648b0*/  IMAD R14, R18, 0x2, R13 ;  /* 0x00000002120e7824 */ /* 0x000fe400078e020d */
[----:B------:R-:W-:Y:S01]  /*648c0*/  @P4 STG.E.U8 desc[UR8][R2.64], R11 ;  /* 0x0000000b02004986 */ /* 0x000fe2000c101108 */
[----:B------:R-:W-:Y:S01]  /*648d0*/  LEA.HI.X.SX32 R13, R13, R24, 0x1, P5 ;  /* 0x000000180d0d7211 */ /* 0x000fe200028f0eff */
[----:B------:R-:W0:Y:S02]  /*648e0*/  LDC R18, c[0x0][0x3b8] ;  /* 0x0000ee00ff127b82 */ /* 0x000e240000000800 */
[----:B------:R-:W4:Y:S04]  /*648f0*/  LDS.128 R8, [R0] ;  /* 0x0000000000087984 */ /* 0x000f280000000c00 */
[----:B------:R0:W-:Y:S01]  /*64900*/  @P3 STG.E.U8 desc[UR8][R12.64], R4 ;  /* 0x000000040c003986 */ /* 0x0001e2000c101108 */
[----:B---3--:R-:W-:Y:S01]  /*64910*/  ISETP.LT.AND P6, PT, R29, UR5, !P0 ;  /* 0x000000051d007c0c */ /* 0x008fe2000c7c1270 */
[----:B------:R-:W3:Y:S02]  /*64920*/  LDCU UR5, c[0x0][0x39c] ;  /* 0x00007380ff0577ac */ /* 0x000ee40008000800 */
[----:B------:R-:W4:Y:S01]  /*64930*/  LDL.LU R29, [R1+0x29c] ;  /* 0x00029c00011d7983 */ /* 0x000f220000300800 */
[----:B-----5:R-:W-:Y:S01]  /*64940*/  ISETP.LT.AND P4, PT, R23, UR4, !P0 ;  /* 0x0000000417007c0c */ /* 0x020fe2000c781270 */
[----:B0-----:R-:W0:Y:S02]  /*64950*/  LDC R13, c[0x0][0x3b8] ;  /* 0x0000ee00ff0d7b82 */ /* 0x001e240000000800 */
[----:B------:R-:W5:Y:S01]  /*64960*/  LDL.LU R23, [R1+0x2a0] ;  /* 0x0002a00001177983 */ /* 0x000f620000300800 */
[----:B------:R-:W-:Y:S01]  /*64970*/  IADD3 R2, P5, PT, R14, R22, RZ ;  /* 0x000000160e027210 */ /* 0x000fe20007fbe0ff */
[----:B------:R-:W0:Y:S01]  /*64980*/  LDCU UR4, c[0x0][0x39c] ;  /* 0x00007380ff0477ac */ /* 0x000e220008000800 */
[----:B---3--:R-:W-:Y:S01]  /*64990*/  ISETP.LT.AND P3, PT, R28, UR5, !P0 ;  /* 0x000000051c007c0c */ /* 0x008fe2000c761270 */
[----:B------:R-:W5:Y:S01]  /*649a0*/  LDCU UR5, c[0x0][0x39c] ;  /* 0x00007380ff0577ac */ /* 0x000f620008000800 */
[----:B------:R-:W3:Y:S01]  /*649b0*/  LDL.LU R28, [R1+0x2a4] ;  /* 0x0002a400011c7983 */ /* 0x000ee20000300800 */
[----:B------:R-:W-:Y:S01]  /*649c0*/  LEA.HI.X.SX32 R3, R14, R24, 0x1, P5 ;  /* 0x000000180e037211 */ /* 0x000fe200028f0eff */
[----:B-1----:R-:W-:Y:S01]  /*649d0*/  IMAD R14, R17, 0x2, R14 ;  /* 0x00000002110e7824 */ /* 0x002fe200078e020e */
[----:B------:R-:W-:Y:S01]  /*649e0*/  PRMT R5, R5, 0x7773, RZ ;  /* 0x0000777305057816 */ /* 0x000fe200000000ff */
[----:B------:R-:W1:Y:S02]  /*649f0*/  LDC R17, c[0x0][0x3b8] ;  /* 0x0000ee00ff117b82 */ /* 0x000e640000000800 */
[----:B--2---:R-:W-:-:S02]  /*64a00*/  IMAD R12, R16, 0x2, R14 ;  /* 0x00000002100c7824 */ /* 0x004fc400078e020e */
[----:B------:R2:W-:Y:S01]  /*64a10*/  @P2 STG.E.U8 desc[UR8][R2.64], R5 ;  /* 0x0000000502002986 */ /* 0x0005e2000c101108 */
[----:B------:R-:W-:Y:S02]  /*64a20*/  PRMT R6, R6, 0x7773, RZ ;  /* 0x0000777306067816 */ /* 0x000fe400000000ff */
[----:B------:R-:W-:Y:S01]  /*64a30*/  PRMT R7, R7, 0x7773, RZ ;  /* 0x0000777307077816 */ /* 0x000fe200000000ff */
[----:B------:R-:W0:Y:S01]  /*64a40*/  LDC R16, c[0x0][0x3b8] ;  /* 0x0000ee00ff107b82 */ /* 0x000e220000000800 */
[----:B--2---:R-:W-:-:S04]  /*64a50*/  IADD3 R2, P2, PT, R14, R22, RZ ;  /* 0x000000160e027210 */ /* 0x004fc80007f5e0ff */
[----:B------:R-:W-:Y:S02]  /*64a60*/  LEA.HI.X.SX32 R3, R14, R24, 0x1, P2 ;  /* 0x000000180e037211 */ /* 0x000fe400010f0eff */
[C---:B------:R-:W-:Y:S01]  /*64a70*/  IADD3 R4, P2, PT, R12.reuse, R22, RZ ;  /* 0x000000160c047210 */ /* 0x040fe20007f5e0ff */
[----:B------:R-:W2:Y:S03]  /*64a80*/  LDC R14, c[0x0][0x3b8] ;  /* 0x0000ee00ff0e7b82 */ /* 0x000ea60000000800 */
[----:B------:R-:W-:Y:S01]  /*64a90*/  LEA.HI.X.SX32 R5, R12, R24, 0x1, P2 ;  /* 0x000000180c057211 */ /* 0x000fe200010f0eff */
[----:B------:R-:W-:Y:S01]  /*64aa0*/  IMAD R12, R15, 0x2, R12 ;  /* 0x000000020f0c7824 */ /* 0x000fe200078e020c */
[----:B------:R-:W-:Y:S01]  /*64ab0*/  ISETP.LT.AND P5, PT, R27, UR6, !P0 ;  /* 0x000000061b007c0c */ /* 0x000fe2000c7a1270 */
[----:B------:R-:W3:Y:S01]  /*64ac0*/  LDCU UR6, c[0x0][0x39c] ;  /* 0x00007380ff0677ac */ /* 0x000ee20008000800 */
[----:B------:R-:W2:Y:S01]  /*64ad0*/  LDL.LU R27, [R1+0x2a8] ;  /* 0x0002a800011b7983 */ /* 0x000ea20000300800 */
[----:B------:R-:W1:Y:S03]  /*64ae0*/  LDC R15, c[0x0][0x3b8] ;  /* 0x0000ee00ff0f7b82 */ /* 0x000e660000000800 */
[----:B------:R0:W-:Y:S04]  /*64af0*/  @P6 STG.E.U8 desc[UR8][R2.64], R6 ;  /* 0x0000000602006986 */ /* 0x0001e8000c101108 */
[----:B------:R-:W-:Y:S04]  /*64b00*/  @P4 STG.E.U8 desc[UR8][R4.64], R7 ;  /* 0x0000000704004986 */ /* 0x000fe8000c101108 */
[----:B------:R0:W1:Y:S02]  /*64b10*/  LDS.128 R4, [R0+0x400] ;  /* 0x0004000000047984 */ /* 0x0000640000000c00 */
[----:B0-----:R-:W-:Y:S01]  /*64b20*/  IADD3 R2, P6, PT, R12, R22, RZ ;  /* 0x000000160c027210 */ /* 0x001fe20007fde0ff */
[----:B------:R-:W-:-:S03]  /*64b30*/  IMAD R0, R13, 0x2, R12 ;  /* 0x000000020d007824 */ /* 0x000fc600078e020c */
[----:B------:R-:W-:Y:S02]  /*64b40*/  LEA.HI.X.SX32 R3, R12, R24, 0x1, P6 ;  /* 0x000000180c037211 */ /* 0x000fe400030f0eff */
[----:B----4-:R-:W-:-:S05]  /*64b50*/  PRMT R13, R8, 0x7770, RZ ;  /* 0x00007770080d7816 */ /* 0x010fca00000000ff */
[----:B------:R1:W-:Y:S01]  /*64b60*/  @P3 STG.E.U8 desc[UR8][R2.64], R13 ;  /* 0x0000000d02003986 */ /* 0x0003e2000c101108 */
[----:B------:R-:W-:Y:S01]  /*64b70*/  ISETP.LT.AND P2, PT, R29, UR4, !P0 ;  /* 0x000000041d007c0c */ /* 0x000fe2000c741270 */
[----:B------:R-:W2:Y:S02]  /*64b80*/  LDCU UR4, c[0x0][0x39c] ;  /* 0x00007380ff0477ac */ /* 0x000ea40008000800 */
[----:B------:R-:W4:Y:S01]  /*64b90*/  LDL.LU R29, [R1+0x2ac] ;  /* 0x0002ac00011d7983 */ /* 0x000f220000300800 */
[----:B-----5:R-:W-:Y:S02]  /*64ba0*/  ISETP.LT.AND P4, PT, R23, UR5, !P0 ;  /* 0x0000000517007c0c */ /* 0x020fe4000c781270 */
[----:B------:R-:W-:Y:S01]  /*64bb0*/  IADD3 R12, P6, PT, R0, R22, RZ ;  /* 0x00000016000c7210 */ /* 0x000fe20007fde0ff */
[----:B------:R-:W5:Y:S01]  /*64bc0*/  LDL.LU R23, [R1+0x2b0] ;  /* 0x0002b00001177983 */ /* 0x000f620000300800 */
[----:B-1----:R-:W-:Y:S01]  /*64bd0*/  IMAD R3, R17, 0x2, R0 ;  /* 0x0000000211037824 */ /* 0x002fe200078e0200 */
[----:B------:R-:W4:Y:S01]  /*64be0*/  LDCU UR5, c[0x0][0x39c] ;  /* 0x00007380ff0577ac */ /* 0x000f220008000800 */
[----:B---3--:R-:W-:Y:S01]  /*64bf0*/  ISETP.LT.AND P3, PT, R28, UR6, !P0 ;  /* 0x000000061c007c0c */ /* 0x008fe2000c761270 */
[----:B------:R-:W5:Y:S01]  /*64c00*/  LDCU UR6, c[0x0][0x39c] ;  /* 0x00007380ff0677ac */ /* 0x000f620008000800 */
[----:B------:R-:W3:Y:S01]  /*64c10*/  LDL.LU R28, [R1+0x2b4] ;  /* 0x0002b400011c7983 */ /* 0x000ee20000300800 */
[----:B------:R-:W-:Y:S01]  /*64c20*/  LEA.HI.X.SX32 R13, R0, R24, 0x1, P6 ;  /* 0x00000018000d7211 */ /* 0x000fe200030f0eff */
[----:B------:R-:W0:Y:S01]  /*64c30*/  LDC R17, c[0x0][0x3b8] ;  /* 0x0000ee00ff117b82 */ /* 0x000e220000000800 */
[----:B------:R-:W-:-:S02]  /*64c40*/  PRMT R0, R9, 0x7770, RZ ;  /* 0x0000777009007816 */ /* 0x000fc400000000ff */
[----:B------:R-:W-:-:S03]  /*64c50*/  IADD3 R2, P6, PT, R3, R22, RZ ;  /* 0x0000001603027210 */ /* 0x000fc60007fde0ff */
[----:B------:R1:W-:Y:S02]  /*64c60*/  @P5 STG.E.U8 desc[UR8][R12.64], R0 ;  /* 0x000000000c005986 */ /* 0x0003e4000c101108 */
[----:B-1----:R-:W-:Y:S01]  /*64c70*/  IMAD R0, R16, 0x2, R3 ;  /* 0x0000000210007824 */ /* 0x002fe200078e0203 */
[----:B------:R-:W-:Y:S01]  /*64c80*/  LEA.HI.X.SX32 R3, R3, R24, 0x1, P6 ;  /* 0x0000001803037211 */ /* 0x000fe200030f0eff */
[----:B------:R-:W1:Y:S01]  /*64c90*/  LDC R16, c[0x0][0x3b8] ;  /* 0x0000ee00ff107b82 */ /* 0x000e620000000800 */
[----:B------:R-:W-:Y:S02]  /*64ca0*/  PRMT R13, R10, 0x7770, RZ ;  /* 0x000077700a0d7816 */ /* 0x000fe400000000ff */
[----:B------:R-:W-:-:S03]  /*64cb0*/  IADD3 R12, P6, PT, R0, R22, RZ ;  /* 0x00000016000c7210 */ /* 0x000fc60007fde0ff */
[----:B------:R2:W-:Y:S02]  /*64cc0*/  @P2 STG.E.U8 desc[UR8][R2.64], R13 ;  /* 0x0000000d02002986 */ /* 0x0005e4000c101108 */
[----:B--2---:R-:W-:Y:S01]  /*64cd0*/  ISETP.LT.AND P5, PT, R27, UR4, !P0 ;  /* 0x000000041b007c0c */ /* 0x004fe2000c7a1270 */
[----:B------:R-:W3:Y:S01]  /*64ce0*/  LDCU UR4, c[0x0][0x39c] ;  /* 0x00007380ff0477ac */ /* 0x000ee20008000800 */
[----:B------:R-:W2:Y:S01]  /*64cf0*/  LDL.LU R27, [R1+0x2b8] ;  /* 0x0002b800011b7983 */ /* 0x000ea20000300800 */
[----:B------:R-:W-:Y:S01]  /*64d00*/  IMAD R3, R15, 0x2, R0 ;  /* 0x000000020f037824 */ /* 0x000fe200078e0200 */
[----:B------:R-:W-:Y:S01]  /*64d10*/  LEA.HI.X.SX32 R13, R0, R24, 0x1, P6 ;  /* 0x00000018000d7211 */ /* 0x000fe200030f0eff */
[----:B------:R-:W0:Y:S01]  /*64d20*/  LDC R15, c[0x0][0x3b8] ;  /* 0x0000ee00ff0f7b82 */ /* 0x000e220000000800 */
        /* <DEDUP_REMOVED lines=9> */
[----:B------:R-:W2:Y:S02]  /*64dc0*/  LDCU UR5, c[0x0][0x39c] ;  /* 0x00007380ff0577ac */ /* 0x000ea40008000800 */
[----:B------:R-:W4:Y:S01]  /*64dd0*/  LDL.LU R29, [R1+0x2bc] ;  /* 0x0002bc00011d7983 */ /* 0x000f220000300800 */
[----:B-----5:R-:W-:Y:S02]  /*64de0*/  ISETP.LT.AND P4, PT, R23, UR6, !P0 ;  /* 0x0000000617007c0c */ /* 0x020fe4000c781270 */
[----:B------:R-:W-:Y:S01]  /*64df0*/  IADD3 R12, P6, PT, R0, R22, RZ ;  /* 0x00000016000c7210 */ /* 0x000fe20007fde0ff */
[----:B------:R-:W5:Y:S01]  /*64e00*/  LDL.LU R23, [R1+0x2c0] ;  /* 0x0002c00001177983 */ /* 0x000f620000300800 */
[----:B0-----:R-:W-:Y:S01]  /*64e10*/  IMAD R3, R17, 0x2, R0 ;  /* 0x0000000211037824 */ /* 0x001fe200078e0200 */
[----:B------:R-:W5:Y:S01]  /*64e20*/  LDCU UR6, c[0x0][0x39c] ;  /* 0x00007380ff0677ac */ /* 0x000f620008000800 */
[----:B---3--:R-:W-:Y:S01]  /*64e30*/  ISETP.LT.AND P3, PT, R28, UR4, !P0 ;  /* 0x000000041c007c0c */ /* 0x008fe2000c761270 */
[----:B------:R-:W4:Y:S01]  /*64e40*/  LDCU UR4, c[0x0][0x39c] ;  /* 0x00007380ff0477ac */ /* 0x000f220008000800 */
        /* <DEDUP_REMOVED lines=75> */
[----:B------:R-:W-:Y:S01]  /*65300*/  PRMT R0, R5, 0x7771, RZ ;  /* 0x0000777105007816 */ /* 0x000fe200000000ff */
[----:B------:R-:W5:Y:S01]  /*65310*/  LDL.LU R26, [R1+0x2e8] ;  /* 0x0002e800011a7983 */ /* 0x000f620000300800 */
[----:B------:R-:W-:-:S03]  /*65320*/  IADD3 R2, P6, PT, R3, R22, RZ ;  /* 0x0000001603027210 */ /* 0x000fc60007fde0ff */
[----:B------:R1:W-:Y:S04]  /*65330*/  @P5 STG.E.U8 desc[UR8][R12.64], R0 ;  /* 0x000000000c005986 */ /* 0x0003e8000c101108 */
[----:B------:R-:W5:Y:S01]  /*65340*/  LDL.LU R25, [R1+0x2ec] ;  /* 0x0002ec0001197983 */ /* 0x000f620000300800 */
        /* <DEDUP_REMOVED lines=23> */
[----:B---3--:R-:W-:Y:S01]  /*654c0*/  ISETP.LT.AND P3, PT, R28, UR5, !P0 ;  /* 0x000000051c007c0c */ /* 0x008fe2000c761270 */
[----:B------:R-:W3:Y:S02]  /*654d0*/  LDCU UR5, c[0x0][0x39c] ;  /* 0x00007380ff0577ac */ /* 0x000ee40008000800 */
[----:B------:R-:W2:Y:S01]  /*654e0*/  LDL.LU R28, [R1+0x2f8] ;  /* 0x0002f800011c7983 */ /* 0x000ea20000300800 */
[C---:B------:R-:W-:Y:S01]  /*654f0*/  IADD3 R12, P6, PT, R0.reuse, R22, RZ ;  /* 0x00000016000c7210 */ /* 0x040fe20007fde0ff */
[----:B0-----:R-:W-:Y:S01]  /*65500*/  IMAD R17, R17, 0x2, R0 ;  /* 0x0000000211117824 */ /* 0x001fe200078e0200 */
[----:B-----5:R-:W-:Y:S01]  /*65510*/  ISETP.LT.AND P4, PT, R23, UR6, !P0 ;  /* 0x0000000617007c0c */ /* 0x020fe2000c781270 */
[----:B------:R-:W2:Y:S01]  /*65520*/  LDCU UR6, c[0x0][0x39c] ;  /* 0x00007380ff0677ac */ /* 0x000ea20008000800 */
[----:B------:R-:W-:-:S02]  /*65530*/  LEA.HI.X.SX32 R13, R0, R24, 0x1, P6 ;  /* 0x00000018000d7211 */ /* 0x000fc400030f0eff */
[----:B------:R-:W-:Y:S01]  /*65540*/  PRMT R23, R9, 0x7772, RZ ;  /* 0x0000777209177816 */ /* 0x000fe200000000ff */
[----:B------:R-:W-:Y:S01]  /*65550*/  IMAD R19, R16, 0x2, R17 ;  /* 0x0000000210137824 */ /* 0x000fe200078e0211 */
[C---:B------:R-:W-:Y:S01]  /*65560*/  IADD3 R2, P6, PT, R17.reuse, R22, RZ ;  /* 0x0000001611027210 */ /* 0x040fe20007fde0ff */
[----:B------:R-:W0:Y:S02]  /*65570*/  LDC R0, c[0x0][0x3b8] ;  /* 0x0000ee00ff007b82 */ /* 0x000e240000000800 */
[----:B------:R5:W-:Y:S01]  /*65580*/  @P5 STG.E.U8 desc[UR8][R12.64], R23 ;  /* 0x000000170c005986 */ /* 0x000be2000c101108 */
[----:B----4-:R-:W-:Y:S01]  /*65590*/  ISETP.LT.AND P5, PT, R26, UR4, !P0 ;  /* 0x000000041a007c0c */ /* 0x010fe2000c7a1270 */
[----:B------:R-:W4:Y:S01]  /*655a0*/  LDCU UR4, c[0x0][0x39c] ;  /* 0x00007380ff0477ac */ /* 0x000f220008000800 */
[----:B------:R-:W-:Y:S01]  /*655b0*/  LEA.HI.X.SX32 R3, R17, R24, 0x1, P6 ;  /* 0x0000001811037211 */ /* 0x000fe200030f0eff */
[----:B------:R-:W2:Y:S01]  /*655c0*/  LDL.LU R26, [R1+0x2fc] ;  /* 0x0002fc00011a7983 */ /* 0x000ea20000300800 */
[----:B------:R-:W-:Y:S01]  /*655d0*/  PRMT R21, R10, 0x7772, RZ ;  /* 0x000077720a157816 */ /* 0x000fe200000000ff */
[----:B-1----:R-:W-:Y:S01]  /*655e0*/  IMAD R17, R14, 0x2, R19 ;  /* 0x000000020e117824 */ /* 0x002fe200078e0213 */
[----:B------:R-:W1:Y:S01]  /*655f0*/  LDC R16, c[0x0][0x3b8] ;  /* 0x0000ee00ff107b82 */ /* 0x000e620000000800 */
[----:B-----5:R-:W-:-:S02]  /*65600*/  IADD3 R12, P6, PT, R19, R22, RZ ;  /* 0x00000016130c7210 */ /* 0x020fc40007fde0ff */
[----:B------:R5:W-:Y:S01]  /*65610*/  @P2 STG.E.U8 desc[UR8][R2.64], R21 ;  /* 0x0000001502002986 */ /* 0x000be2000c101108 */
[----:B---3--:R-:W-:Y:S01]  /*65620*/  ISETP.LT.AND P2, PT, R25, UR5, !P0 ;  /* 0x0000000519007c0c */ /* 0x008fe2000c741270 */
[----:B------:R-:W3:Y:S01]  /*65630*/  LDCU UR5, c[0x0][0x39c] ;  /* 0x00007380ff0577ac */ /* 0x000ee20008000800 */
[----:B------:R-:W-:Y:S01]  /*65640*/  LEA.HI.X.SX32 R13, R19, R24, 0x1, P6 ;  /* 0x00000018130d7211 */ /* 0x000fe200030f0eff */
[----:B------:R-:W-:Y:S01]  /*65650*/  IMAD R15, R15, 0x2, R17 ;  /* 0x000000020f0f7824 */ /* 0x000fe200078e0211 */
[----:B------:R-:W-:Y:S01]  /*65660*/  PRMT R19, R11, 0x7772, RZ ;  /* 0x000077720b137816 */ /* 0x000fe200000000ff */
[----:B------:R-:W2:Y:S01]  /*65670*/  LDL.LU R25, [R1+0x300] ;  /* 0x0003000001197983 */ /* 0x000ea20000300800 */
[----:B------:R-:W-:Y:S01]  /*65680*/  PRMT R23, R5, 0x7772, RZ ;  /* 0x0000777205177816 */ /* 0x000fe200000000ff */
[----:B------:R-:W1:Y:S01]  /*65690*/  LDC R14, c[0x0][0x3b8] ;  /* 0x0000ee00ff0e7b82 */ /* 0x000e620000000800 */
[----:B-----5:R-:W-:Y:S02]  /*656a0*/  IADD3 R2, P6, PT, R17, R22, RZ ;  /* 0x0000001611027210 */ /* 0x020fe40007fde0ff */
[----:B------:R-:W-:-:S02]  /*656b0*/  PRMT R21, R4, 0x7772, RZ ;  /* 0x0000777204157816 */ /* 0x000fc400000000ff */
[----:B------:R-:W-:Y:S01]  /*656c0*/  LEA.HI.X.SX32 R3, R17, R24, 0x1, P6 ;  /* 0x0000001811037211 */ /* 0x000fe200030f0eff */
[----:B------:R5:W-:Y:S01]  /*656d0*/  @P4 STG.E.U8 desc[UR8][R12.64], R19 ;  /* 0x000000130c004986 */ /* 0x000be2000c101108 */
[----:B--2---:R-:W-:Y:S01]  /*656e0*/  ISETP.LT.AND P4, PT, R27, UR6, !P0 ;  /* 0x000000061b007c0c */ /* 0x004fe2000c781270 */
[----:B0-----:R-:W-:Y:S01]  /*656f0*/  IMAD R17, R0, 0x2, R15 ;  /* 0x0000000200117824 */ /* 0x001fe200078e020f */
[----:B------:R-:W0:Y:S01]  /*65700*/  LDCU UR6, c[0x0][0x39c] ;  /* 0x00007380ff0677ac */ /* 0x000e220008000800 */
[----:B------:R2:W-:Y:S01]  /*65710*/  @P3 STG.E.U8 desc[UR8][R2.64], R21 ;  /* 0x0000001502003986 */ /* 0x0005e2000c101108 */
[----:B------:R-:W0:Y:S03]  /*65720*/  LDC R0, c[0x0][0x3b8] ;  /* 0x0000ee00ff007b82 */ /* 0x000e260000000800 */
[----:B------:R-:W2:Y:S01]  /*65730*/  LDL.LU R27, [R1+0x304] ;  /* 0x00030400011b7983 */ /* 0x000ea20000300800 */
[----:B-----5:R-:W-:-:S04]  /*65740*/  IADD3 R12, P6, PT, R15, R22, RZ ;  /* 0x000000160f0c7210 */ /* 0x020fc80007fde0ff */
[----:B------:R-:W-:-:S05]  /*65750*/  LEA.HI.X.SX32 R13, R15, R24, 0x1, P6 ;  /* 0x000000180f0d7211 */ /* 0x000fca00030f0eff */
[----:B------:R5:W-:Y:S01]  /*65760*/  @P5 STG.E.U8 desc[UR8][R12.64], R23 ;  /* 0x000000170c005986 */ /* 0x000be2000c101108 */
[----:B----4-:R-:W-:Y:S01]  /*65770*/  ISETP.LT.AND P3, PT, R29, UR4, !P0 ;  /* 0x000000041d007c0c */ /* 0x010fe2000c761270 */
[----:B-1----:R-:W-:Y:S02]  /*65780*/  IMAD R19, R14, 0x2, R17 ;  /* 0x000000020e137824 */ /* 0x002fe400078e0211 */
[----:B------:R-:W4:Y:S01]  /*65790*/  LDL.LU R29, [R1+0x308] ;  /* 0x00030800011d7983 */ /* 0x000f220000300800 */
[C---:B--2---:R-:W-:Y:S01]  /*657a0*/  IADD3 R2, P6, PT, R17.reuse, R22, RZ ;  /* 0x0000001611027210 */ /* 0x044fe20007fde0ff */
[----:B------:R-:W1:Y:S01]  /*657b0*/  LDCU UR4, c[0x0][0x39c] ;  /* 0x00007380ff0477ac */ /* 0x000e620008000800 */
[----:B---3--:R-:W-:Y:S01]  /*657c0*/  ISETP.LT.AND P5, PT, R28, UR5, !P0 ;  /* 0x000000051c007c0c */ /* 0x008fe2000c7a1270 */
[----:B------:R-:W2:Y:S01]  /*657d0*/  LDCU UR5, c[0x0][0x39c] ;  /* 0x00007380ff0577ac */ /* 0x000ea20008000800 */
[----:B------:R-:W3:Y:S01]  /*657e0*/  LDL.LU R28, [R1+0x218] ;  /* 0x00021800011c7983 */ /* 0x000ee20000300800 */
[----:B------:R-:W-:-:S02]  /*657f0*/  LEA.HI.X.SX32 R3, R17, R24, 0x1, P6 ;  /* 0x0000001811037211 */ /* 0x000fc400030f0eff */
[----:B------:R-:W1:Y:S01]  /*65800*/  LDC R17, c[0x0][0x3b8] ;  /* 0x0000ee00ff117b82 */ /* 0x000e620000000800 */
[----:B------:R-:W-:-:S04]  /*65810*/  IADD3 R14, P6, PT, R19, R22, RZ ;  /* 0x00000016130e7210 */ /* 0x000fc80007fde0ff */
[----:B------:R-:W-:Y:S01]  /*65820*/  LEA.HI.X.SX32 R15, R19, R24, 0x1, P6 ;  /* 0x00000018130f7211 */ /* 0x000fe200030f0eff */
[----:B------:R-:W-:Y:S01]  /*65830*/  IMAD R19, R16, 0x2, R19 ;  /* 0x0000000210137824 */ /* 0x000fe200078e0213 */
[----:B------:R-:W-:Y:S01]  /*65840*/  PRMT R21, R6, 0x7772, RZ ;  /* 0x0000777206157816 */ /* 0x000fe200000000ff */
[----:B------:R-:W2:Y:S01]  /*65850*/  LDC R16, c[0x0][0x3b8] ;  /* 0x0000ee00ff107b82 */ /* 0x000ea20000000800 */
[----:B-----5:R-:W-:-:S03]  /*65860*/  PRMT R23, R7, 0x7772, RZ ;  /* 0x0000777207177816 */ /* 0x020fc600000000ff */
[----:B------:R5:W-:Y:S01]  /*65870*/  @P2 STG.E.U8 desc[UR8][R2.64], R21 ;  /* 0x0000001502002986 */ /* 0x000be2000c101108 */
[----:B0-----:R-:W-:Y:S01]  /*65880*/  ISETP.LT.AND P2, PT, R26, UR6, !P0 ;  /* 0x000000061a007c0c */ /* 0x001fe2000c741270 */
[----:B------:R-:W4:Y:S02]  /*65890*/  LDCU UR6, c[0x0][0x39c] ;  /* 0x00007380ff0677ac */ /* 0x000f240008000800 */
[----:B------:R0:W-:Y:S01]  /*658a0*/  @P4 STG.E.U8 desc[UR8][R14.64], R23 ;  /* 0x000000170e004986 */ /* 0x0001e2000c101108 */
[----:B-----5:R-:W-:Y:S02]  /*658b0*/  IMAD R3, R0, 0x2, R19 ;  /* 0x0000000200037824 */ /* 0x020fe400078e0213 */
[----:B------:R-:W5:Y:S01]  /*658c0*/  LDC R0, c[0x0][0x3b8] ;  /* 0x0000ee00ff007b82 */ /* 0x000f620000000800 */
[-C--:B------:R-:W-:Y:S01]  /*658d0*/  IADD3 R12, P4, PT, R19, R22.reuse, RZ ;  /* 0x00000016130c7210 */ /* 0x080fe20007f9e0ff */
[----:B-1----:R-:W-:Y:S01]  /*658e0*/  IMAD R17, R17, 0x2, R3 ;  /* 0x0000000211117824 */ /* 0x002fe200078e0203 */
[----:B------:R-:W-:-:S05]  /*658f0*/  IADD3 R2, P6, PT, R3, R22, RZ ;  /* 0x0000001603027210 */ /* 0x000fca0007fde0ff */
[----:B0-----:R-:W0:Y:S01]  /*65900*/  LDC R15, c[0x0][0x3b8] ;  /* 0x0000ee00ff0f7b82 */ /* 0x001e220000000800 */
[----:B------:R-:W-:Y:S02]  /*65910*/  PRMT R21, R8, 0x7773, RZ ;  /* 0x0000777308157816 */ /* 0x000fe400000000ff */
[-C--:B------:R-:W-:Y:S02]  /*65920*/  LEA.HI.X.SX32 R3, R3, R24.reuse, 0x1, P6 ;  /* 0x0000001803037211 */ /* 0x080fe400030f0eff */
[----:B------:R-:W-:Y:S02]  /*65930*/  LEA.HI.X.SX32 R13, R19, R24, 0x1, P4 ;  /* 0x00000018130d7211 */ /* 0x000fe400020f0eff */
[----:B------:R-:W-:Y:S01]  /*65940*/  IADD3 R8, P6, PT, R17, R22, RZ ;  /* 0x0000001611087210 */ /* 0x000fe20007fde0ff */
[----:B------:R-:W1:Y:S01]  /*65950*/  LDC R14, c[0x0][0x3b8] ;  /* 0x0000ee00ff0e7b82 */ /* 0x000e620000000800 */
[----:B------:R-:W-:Y:S01]  /*65960*/  PRMT R19, R9, 0x7773, RZ ;  /* 0x0000777309137816 */ /* 0x000fe200000000ff */
[----:B------:R5:W-:Y:S01]  /*65970*/  @P3 STG.E.U8 desc[UR8][R12.64], R21 ;  /* 0x000000150c003986 */ /* 0x000be2000c101108 */
[----:B------:R-:W-:Y:S01]  /*65980*/  LEA.HI.X.SX32 R9, R17, R24, 0x1, P6 ;  /* 0x0000001811097211 */ /* 0x000fe200030f0eff */
[----:B--2---:R-:W-:Y:S01]  /*65990*/  IMAD R17, R16, 0x2, R17 ;  /* 0x0000000210117824 */ /* 0x004fe200078e0211 */
[----:B------:R-:W-:Y:S01]  /*659a0*/  ISETP.LT.AND P4, PT, R25, UR4, !P0 ;  /* 0x0000000419007c0c */ /* 0x000fe2000c781270 */
[----:B------:R2:W-:Y:S01]  /*659b0*/  @P5 STG.E.U8 desc[UR8][R2.64], R19 ;  /* 0x0000001302005986 */ /* 0x0005e2000c101108 */
[----:B-----5:R-:W-:Y:S01]  /*659c0*/  PRMT R21, R10, 0x7773, RZ ;  /* 0x000077730a157816 */ /* 0x020fe200000000ff */
[----:B------:R-:W-:Y:S01]  /*659d0*/  IMAD R13, R18, 0x2, R17 ;  /* 0x00000002120d7824 */ /* 0x000fe200078e0211 */
[----:B------:R-:W-:-:S03]  /*659e0*/  ISETP.LT.AND P3, PT, R27, UR5, !P0 ;  /* 0x000000051b007c0c */ /* 0x000fc6000c761270 */
[----:B------:R5:W-:Y:S01]  /*659f0*/  @P2 STG.E.U8 desc[UR8][R8.64], R21 ;  /* 0x0000001508002986 */ /* 0x000be2000c101108 */
[----:B--2---:R-:W-:Y:S01]  /*65a00*/  IMAD R19, R0, 0x2, R13 ;  /* 0x0000000200137824 */ /* 0x004fe200078e020d */
[----:B------:R-:W-:Y:S02]  /*65a10*/  PRMT R27, R5, 0x7773, RZ ;  /* 0x00007773051b7816 */ /* 0x000fe400000000ff */
[----:B------:R-:W-:Y:S01]  /*65a20*/  PRMT R11, R11, 0x7773, RZ ;  /* 0x000077730b0b7816 */ /* 0x000fe200000000ff */
[----:B0-----:R-:W-:Y:S01]  /*65a30*/  IMAD R15, R15, 0x2, R19 ;  /* 0x000000020f0f7824 */ /* 0x001fe200078e0213 */
[----:B------:R-:W-:Y:S02]  /*65a40*/  PRMT R25, R6, 0x7773, RZ ;  /* 0x0000777306197816 */ /* 0x000fe400000000ff */
[----:B------:R-:W-:-:S04]  /*65a50*/  IADD3 R2, P6, PT, R13, R22, RZ ;  /* 0x000000160d027210 */ /* 0x000fc80007fde0ff */
[----:B------:R-:W-:Y:S01]  /*65a60*/  LEA.HI.X.SX32 R3, R13, R24, 0x1, P6 ;  /* 0x000000180d037211 */ /* 0x000fe200030f0eff */
[----:B-1----:R-:W-:Y:S01]  /*65a70*/  IMAD R13, R14, 0x2, R15 ;  /* 0x000000020e0d7824 */ /* 0x002fe200078e020f */
[----:B----4-:R-:W-:Y:S02]  /*65a80*/  ISETP.LT.AND P5, PT, R29, UR6, !P0 ;  /* 0x000000061d007c0c */ /* 0x010fe4000c7a1270 */
[----:B------:R-:W-:Y:S02]  /*65a90*/  PRMT R29, R4, 0x7773, RZ ;  /* 0x00007773041d7816 */ /* 0x000fe400000000ff */
[----:B------:R-:W-:-:S04]  /*65aa0*/  IADD3 R4, P2, PT, R17, R22, RZ ;  /* 0x0000001611047210 */ /* 0x000fc80007f5e0ff */
[----:B------:R-:W-:Y:S02]  /*65ab0*/  LEA.HI.X.SX32 R5, R17, R24, 0x1, P2 ;  /* 0x0000001811057211 */ /* 0x000fe400010f0eff */
[----:B------:R-:W-:-:S03]  /*65ac0*/  IADD3 R6, P2, PT, R19, R22, RZ ;  /* 0x0000001613067210 */ /* 0x000fc60007f5e0ff */
[----:B------:R0:W-:Y:S01]  /*65ad0*/  @P4 STG.E.U8 desc[UR8][R4.64], R11 ;  /* 0x0000000b04004986 */ /* 0x0001e2000c101108 */
[----:B-----5:R-:W-:Y:S02]  /*65ae0*/  IADD3 R8, P4, PT, R15, R22, RZ ;  /* 0x000000160f087210 */ /* 0x020fe40007f9e0ff */
[----:B------:R-:W-:Y:S02]  /*65af0*/  PRMT R17, R7, 0x7773, RZ ;  /* 0x0000777307117816 */ /* 0x000fe400000000ff */
[-C--:B------:R-:W-:Y:S02]  /*65b00*/  LEA.HI.X.SX32 R7, R19, R24.reuse, 0x1, P2 ;  /* 0x0000001813077211 */ /* 0x080fe400010f0eff */
[----:B------:R-:W-:Y:S01]  /*65b10*/  LEA.HI.X.SX32 R9, R15, R24, 0x1, P4 ;  /* 0x000000180f097211 */ /* 0x000fe200020f0eff */
[----:B------:R0:W-:Y:S01]  /*65b20*/  @P3 STG.E.U8 desc[UR8][R2.64], R29 ;  /* 0x0000001d02003986 */ /* 0x0001e2000c101108 */
[----:B------:R-:W-:-:S03]  /*65b30*/  IADD3 R22, P2, PT, R13, R22, RZ ;  /* 0x000000160d167210 */ /* 0x000fc60007f5e0ff */
[----:B------:R0:W-:Y:S01]  /*65b40*/  @P5 STG.E.U8 desc[UR8][R6.64], R27 ;  /* 0x0000001b06005986 */ /* 0x0001e2000c101108 */
[----:B---3--:R-:W-:Y:S02]  /*65b50*/  ISETP.LT.AND P0, PT, R28, UR7, !P0 ;  /* 0x000000071c007c0c */ /* 0x008fe4000c701270 */
[----:B------:R-:W-:-:S11]  /*65b60*/  LEA.HI.X.SX32 R23, R13, R24, 0x1, P2 ;  /* 0x000000180d177211 */ /* 0x000fd600010f0eff */
[----:B------:R0:W-:Y:S01]  /*65b70*/  @P0 STG.E.U8 desc[UR8][R8.64], R25 ;  /* 0x0000001908000986 */ /* 0x0001e2000c101108 */
[----:B------:R-:W-:Y:S05]  /*65b80*/  @!P1 EXIT ;  /* 0x000000000000994d */ /* 0x000fea0003800000 */
[----:B------:R-:W-:Y:S01]  /*65b90*/  STG.E.U8 desc[UR8][R22.64], R17 ;  /* 0x0000001116007986 */ /* 0x000fe2000c101108 */
[----:B------:R-:W-:Y:S05]  /*65ba0*/  EXIT ;  /* 0x000000000000794d */ /* 0x000fea0003800000 */
.L_x_3:
[----:B------:R-:W-:-:S00]  /*65bb0*/  BRA `(.L_x_3) ;  /* 0xfffffffc00fc7947 */ /* 0x000fc0000383ffff */
[----:B------:R-:W-:-:S00]  /*65bc0*/  NOP ;  /* 0x0000000000007918 */ /* 0x000fc00000000000 */
        /* <DEDUP_REMOVED lines=11> */
.L_x_4:


//--------------------- .nv.shared.matmul_kernel  --------------------------
	.section	.nv.shared.matmul_kernel,"aw",@nobits
	.sectionflags	@""
	.align	16
	.zero		1024


//--------------------- .nv.shared.reserved.0     --------------------------
	.section	.nv.shared.reserved.0,"aw",@nobits
	.weak		__nv_reservedSMEM_offset_0_alias
	.size		__nv_reservedSMEM_offset_0_alias, 0, 64
	.other		__nv_reservedSMEM_offset_0_alias,@"STO_CUDA_RESERVED_SHARED STV_DEFAULT"
__nv_reservedSMEM_offset_0_alias:
	.zero		0
	.zero		64


//--------------------- .nv.constant0.matmul_kernel --------------------------
	.section	.nv.constant0.matmul_kernel,"a",@progbits
	.sectionflags	@""
	.align	4
.nv.constant0.matmul_kernel:
	.zero		976


//--------------------- SYMBOLS --------------------------

	.type		.nv.reservedSmem.offset0,@object
	.size		.nv.reservedSmem.offset0,0x4
	.type		.nv.reservedSmem.cap,@object
	.size		.nv.reservedSmem.cap,0x4
